//
// Generated by NVIDIA NVVM Compiler
//
// Compiler Build ID: CL-36424714
// Cuda compilation tools, release 13.0, V13.0.88
// Based on NVVM 20.0.0
//

.version 9.0
.target sm_100
.address_size 64

	// .globl	_ZN3cub18CUB_300001_SM_10006detail11EmptyKernelIvEEvv
// _ZZN3cub18CUB_300001_SM_10006detail6reduce28DeviceReduceSingleTileKernelINS2_10policy_hubIdjN4cuda3std3__44plusIdEEE10Policy1000EN6thrust24THRUST_300001_SM_1000_NS6detail15normal_iteratorINSD_10device_ptrIdEEEEPdjS9_dd6squareEEvT0_T1_T2_T3_T4_T6_E12temp_storage has been demoted
// _ZZN3cub18CUB_300001_SM_10006detail6reduce18DeviceReduceKernelINS2_10policy_hubIdjN4cuda3std3__44plusIdEEE10Policy1000EN6thrust24THRUST_300001_SM_1000_NS6detail15normal_iteratorINSD_10device_ptrIdEEEEjS9_d6squareEEvT0_PT3_T1_NS0_13GridEvenShareISN_EET2_T4_E12temp_storage has been demoted
// _ZZN3cub18CUB_300001_SM_10006detail6reduce28DeviceReduceSingleTileKernelINS2_10policy_hubIdjN4cuda3std3__44plusIdEEE10Policy1000EPdSC_iS9_ddNS7_10__identityEEEvT0_T1_T2_T3_T4_T6_E12temp_storage has been demoted
// _ZZN3cub18CUB_300001_SM_10006detail6reduce28DeviceReduceSingleTileKernelINS2_10policy_hubIdyN4cuda3std3__44plusIdEEE10Policy1000EN6thrust24THRUST_300001_SM_1000_NS6detail15normal_iteratorINSD_10device_ptrIdEEEEPdyS9_dd6squareEEvT0_T1_T2_T3_T4_T6_E12temp_storage has been demoted
// _ZZN3cub18CUB_300001_SM_10006detail6reduce18DeviceReduceKernelINS2_10policy_hubIdyN4cuda3std3__44plusIdEEE10Policy1000EN6thrust24THRUST_300001_SM_1000_NS6detail15normal_iteratorINSD_10device_ptrIdEEEEyS9_d6squareEEvT0_PT3_T1_NS0_13GridEvenShareISN_EET2_T4_E12temp_storage has been demoted
// _ZZN3cub18CUB_300001_SM_10006detail6reduce28DeviceReduceSingleTileKernelINS2_10policy_hubIdyN4cuda3std3__44plusIdEEE10Policy1000EPdSC_iS9_ddNS7_10__identityEEEvT0_T1_T2_T3_T4_T6_E12temp_storage has been demoted
.global .align 1 .b8 _ZN30_INTERNAL_5d56684b_4_k_cu_main4cuda3std3__45__cpo5beginE[1];
.global .align 1 .b8 _ZN30_INTERNAL_5d56684b_4_k_cu_main4cuda3std3__45__cpo3endE[1];
.global .align 1 .b8 _ZN30_INTERNAL_5d56684b_4_k_cu_main4cuda3std3__45__cpo6cbeginE[1];
.global .align 1 .b8 _ZN30_INTERNAL_5d56684b_4_k_cu_main4cuda3std3__45__cpo4cendE[1];
.global .align 1 .b8 _ZN30_INTERNAL_5d56684b_4_k_cu_main4cuda3std3__45__cpo6rbeginE[1];
.global .align 1 .b8 _ZN30_INTERNAL_5d56684b_4_k_cu_main4cuda3std3__45__cpo4rendE[1];
.global .align 1 .b8 _ZN30_INTERNAL_5d56684b_4_k_cu_main4cuda3std3__45__cpo7crbeginE[1];
.global .align 1 .b8 _ZN30_INTERNAL_5d56684b_4_k_cu_main4cuda3std3__45__cpo5crendE[1];
.global .align 1 .b8 _ZN30_INTERNAL_5d56684b_4_k_cu_main4cuda3std3__432_GLOBAL__N__5d56684b_4_k_cu_main6ignoreE[1];
.global .align 1 .b8 _ZN30_INTERNAL_5d56684b_4_k_cu_main4cuda3std3__419piecewise_constructE[1];
.global .align 1 .b8 _ZN30_INTERNAL_5d56684b_4_k_cu_main4cuda3std3__48in_placeE[1];
.global .align 1 .b8 _ZN30_INTERNAL_5d56684b_4_k_cu_main4cuda3std3__420unreachable_sentinelE[1];
.global .align 1 .b8 _ZN30_INTERNAL_5d56684b_4_k_cu_main4cuda3std3__47nulloptE[1];
.global .align 1 .b8 _ZN30_INTERNAL_5d56684b_4_k_cu_main4cuda3std3__48unexpectE[1];
.global .align 1 .b8 _ZN30_INTERNAL_5d56684b_4_k_cu_main4cuda3std6ranges3__45__cpo4swapE[1];
.global .align 1 .b8 _ZN30_INTERNAL_5d56684b_4_k_cu_main4cuda3std6ranges3__45__cpo9iter_moveE[1];
.global .align 1 .b8 _ZN30_INTERNAL_5d56684b_4_k_cu_main4cuda3std6ranges3__45__cpo5beginE[1];
.global .align 1 .b8 _ZN30_INTERNAL_5d56684b_4_k_cu_main4cuda3std6ranges3__45__cpo3endE[1];
.global .align 1 .b8 _ZN30_INTERNAL_5d56684b_4_k_cu_main4cuda3std6ranges3__45__cpo6cbeginE[1];
.global .align 1 .b8 _ZN30_INTERNAL_5d56684b_4_k_cu_main4cuda3std6ranges3__45__cpo4cendE[1];
.global .align 1 .b8 _ZN30_INTERNAL_5d56684b_4_k_cu_main4cuda3std6ranges3__45__cpo7advanceE[1];
.global .align 1 .b8 _ZN30_INTERNAL_5d56684b_4_k_cu_main4cuda3std6ranges3__45__cpo9iter_swapE[1];
.global .align 1 .b8 _ZN30_INTERNAL_5d56684b_4_k_cu_main4cuda3std6ranges3__45__cpo4nextE[1];
.global .align 1 .b8 _ZN30_INTERNAL_5d56684b_4_k_cu_main4cuda3std6ranges3__45__cpo4prevE[1];
.global .align 1 .b8 _ZN30_INTERNAL_5d56684b_4_k_cu_main4cuda3std6ranges3__45__cpo4dataE[1];
.global .align 1 .b8 _ZN30_INTERNAL_5d56684b_4_k_cu_main4cuda3std6ranges3__45__cpo5cdataE[1];
.global .align 1 .b8 _ZN30_INTERNAL_5d56684b_4_k_cu_main4cuda3std6ranges3__45__cpo4sizeE[1];
.global .align 1 .b8 _ZN30_INTERNAL_5d56684b_4_k_cu_main4cuda3std6ranges3__45__cpo5ssizeE[1];
.global .align 1 .b8 _ZN30_INTERNAL_5d56684b_4_k_cu_main4cuda3std6ranges3__45__cpo8distanceE[1];
.global .align 1 .b8 _ZN30_INTERNAL_5d56684b_4_k_cu_main6thrust24THRUST_300001_SM_1000_NS8cuda_cub3parE[1];
.global .align 1 .b8 _ZN30_INTERNAL_5d56684b_4_k_cu_main6thrust24THRUST_300001_SM_1000_NS8cuda_cub10par_nosyncE[1];
.global .align 1 .b8 _ZN30_INTERNAL_5d56684b_4_k_cu_main6thrust24THRUST_300001_SM_1000_NS6system6detail10sequential3seqE[1];
.global .align 1 .b8 _ZN30_INTERNAL_5d56684b_4_k_cu_main6thrust24THRUST_300001_SM_1000_NS12placeholders2_1E[1];
.global .align 1 .b8 _ZN30_INTERNAL_5d56684b_4_k_cu_main6thrust24THRUST_300001_SM_1000_NS12placeholders2_2E[1];
.global .align 1 .b8 _ZN30_INTERNAL_5d56684b_4_k_cu_main6thrust24THRUST_300001_SM_1000_NS12placeholders2_3E[1];
.global .align 1 .b8 _ZN30_INTERNAL_5d56684b_4_k_cu_main6thrust24THRUST_300001_SM_1000_NS12placeholders2_4E[1];
.global .align 1 .b8 _ZN30_INTERNAL_5d56684b_4_k_cu_main6thrust24THRUST_300001_SM_1000_NS12placeholders2_5E[1];
.global .align 1 .b8 _ZN30_INTERNAL_5d56684b_4_k_cu_main6thrust24THRUST_300001_SM_1000_NS12placeholders2_6E[1];
.global .align 1 .b8 _ZN30_INTERNAL_5d56684b_4_k_cu_main6thrust24THRUST_300001_SM_1000_NS12placeholders2_7E[1];
.global .align 1 .b8 _ZN30_INTERNAL_5d56684b_4_k_cu_main6thrust24THRUST_300001_SM_1000_NS12placeholders2_8E[1];
.global .align 1 .b8 _ZN30_INTERNAL_5d56684b_4_k_cu_main6thrust24THRUST_300001_SM_1000_NS12placeholders2_9E[1];
.global .align 1 .b8 _ZN30_INTERNAL_5d56684b_4_k_cu_main6thrust24THRUST_300001_SM_1000_NS12placeholders3_10E[1];
.global .align 1 .b8 _ZN30_INTERNAL_5d56684b_4_k_cu_main6thrust24THRUST_300001_SM_1000_NS3seqE[1];

.visible .entry _ZN3cub18CUB_300001_SM_10006detail11EmptyKernelIvEEvv()
{


	ret;

}
	// .globl	_ZN3cub18CUB_300001_SM_10006detail6reduce28DeviceReduceSingleTileKernelINS2_10policy_hubIdjN4cuda3std3__44plusIdEEE10Policy1000EN6thrust24THRUST_300001_SM_1000_NS6detail15normal_iteratorINSD_10device_ptrIdEEEEPdjS9_dd6squareEEvT0_T1_T2_T3_T4_T6_
.visible .entry _ZN3cub18CUB_300001_SM_10006detail6reduce28DeviceReduceSingleTileKernelINS2_10policy_hubIdjN4cuda3std3__44plusIdEEE10Policy1000EN6thrust24THRUST_300001_SM_1000_NS6detail15normal_iteratorINSD_10device_ptrIdEEEEPdjS9_dd6squareEEvT0_T1_T2_T3_T4_T6_(
	.param .align 8 .b8 _ZN3cub18CUB_300001_SM_10006detail6reduce28DeviceReduceSingleTileKernelINS2_10policy_hubIdjN4cuda3std3__44plusIdEEE10Policy1000EN6thrust24THRUST_300001_SM_1000_NS6detail15normal_iteratorINSD_10device_ptrIdEEEEPdjS9_dd6squareEEvT0_T1_T2_T3_T4_T6__param_0[8],
	.param .u64 .ptr .align 1 _ZN3cub18CUB_300001_SM_10006detail6reduce28DeviceReduceSingleTileKernelINS2_10policy_hubIdjN4cuda3std3__44plusIdEEE10Policy1000EN6thrust24THRUST_300001_SM_1000_NS6detail15normal_iteratorINSD_10device_ptrIdEEEEPdjS9_dd6squareEEvT0_T1_T2_T3_T4_T6__param_1,
	.param .u32 _ZN3cub18CUB_300001_SM_10006detail6reduce28DeviceReduceSingleTileKernelINS2_10policy_hubIdjN4cuda3std3__44plusIdEEE10Policy1000EN6thrust24THRUST_300001_SM_1000_NS6detail15normal_iteratorINSD_10device_ptrIdEEEEPdjS9_dd6squareEEvT0_T1_T2_T3_T4_T6__param_2,
	.param .align 1 .b8 _ZN3cub18CUB_300001_SM_10006detail6reduce28DeviceReduceSingleTileKernelINS2_10policy_hubIdjN4cuda3std3__44plusIdEEE10Policy1000EN6thrust24THRUST_300001_SM_1000_NS6detail15normal_iteratorINSD_10device_ptrIdEEEEPdjS9_dd6squareEEvT0_T1_T2_T3_T4_T6__param_3[1],
	.param .f64 _ZN3cub18CUB_300001_SM_10006detail6reduce28DeviceReduceSingleTileKernelINS2_10policy_hubIdjN4cuda3std3__44plusIdEEE10Policy1000EN6thrust24THRUST_300001_SM_1000_NS6detail15normal_iteratorINSD_10device_ptrIdEEEEPdjS9_dd6squareEEvT0_T1_T2_T3_T4_T6__param_4,
	.param .align 1 .b8 _ZN3cub18CUB_300001_SM_10006detail6reduce28DeviceReduceSingleTileKernelINS2_10policy_hubIdjN4cuda3std3__44plusIdEEE10Policy1000EN6thrust24THRUST_300001_SM_1000_NS6detail15normal_iteratorINSD_10device_ptrIdEEEEPdjS9_dd6squareEEvT0_T1_T2_T3_T4_T6__param_5[1]
)
.maxntid 640
.minnctapersm 1
{
	.reg .pred 	%p<71>;
	.reg .b32 	%r<288>;
	.reg .b64 	%rd<114>;
	.reg .b64 	%fd<382>;
	// demoted variable
	.shared .align 8 .b8 _ZZN3cub18CUB_300001_SM_10006detail6reduce28DeviceReduceSingleTileKernelINS2_10policy_hubIdjN4cuda3std3__44plusIdEEE10Policy1000EN6thrust24THRUST_300001_SM_1000_NS6detail15normal_iteratorINSD_10device_ptrIdEEEEPdjS9_dd6squareEEvT0_T1_T2_T3_T4_T6_E12temp_storage[192];
	ld.param.u64 	%rd9, [_ZN3cub18CUB_300001_SM_10006detail6reduce28DeviceReduceSingleTileKernelINS2_10policy_hubIdjN4cuda3std3__44plusIdEEE10Policy1000EN6thrust24THRUST_300001_SM_1000_NS6detail15normal_iteratorINSD_10device_ptrIdEEEEPdjS9_dd6squareEEvT0_T1_T2_T3_T4_T6__param_0];
	ld.param.u64 	%rd10, [_ZN3cub18CUB_300001_SM_10006detail6reduce28DeviceReduceSingleTileKernelINS2_10policy_hubIdjN4cuda3std3__44plusIdEEE10Policy1000EN6thrust24THRUST_300001_SM_1000_NS6detail15normal_iteratorINSD_10device_ptrIdEEEEPdjS9_dd6squareEEvT0_T1_T2_T3_T4_T6__param_1];
	ld.param.u32 	%r51, [_ZN3cub18CUB_300001_SM_10006detail6reduce28DeviceReduceSingleTileKernelINS2_10policy_hubIdjN4cuda3std3__44plusIdEEE10Policy1000EN6thrust24THRUST_300001_SM_1000_NS6detail15normal_iteratorINSD_10device_ptrIdEEEEPdjS9_dd6squareEEvT0_T1_T2_T3_T4_T6__param_2];
	ld.param.f64 	%fd42, [_ZN3cub18CUB_300001_SM_10006detail6reduce28DeviceReduceSingleTileKernelINS2_10policy_hubIdjN4cuda3std3__44plusIdEEE10Policy1000EN6thrust24THRUST_300001_SM_1000_NS6detail15normal_iteratorINSD_10device_ptrIdEEEEPdjS9_dd6squareEEvT0_T1_T2_T3_T4_T6__param_4];
	cvta.to.global.u64 	%rd1, %rd10;
	setp.ne.s32 	%p1, %r51, 0;
	@%p1 bra 	$L__BB1_3;
	mov.u32 	%r270, %tid.x;
	setp.ne.s32 	%p70, %r270, 0;
	@%p70 bra 	$L__BB1_52;
	st.global.f64 	[%rd1], %fd42;
	bra.uni 	$L__BB1_52;
$L__BB1_3:
	cvta.to.global.u64 	%rd2, %rd9;
	setp.gt.u32 	%p2, %r51, 5119;
	@%p2 bra 	$L__BB1_28;
	mov.u32 	%r1, %tid.x;
	setp.ge.u32 	%p24, %r1, %r51;
	mov.f64 	%fd369, 0d0000000000000000;
	mov.u32 	%r274, %r1;
	@%p24 bra 	$L__BB1_6;
	mul.wide.u32 	%rd83, %r1, 8;
	add.s64 	%rd84, %rd2, %rd83;
	ld.global.f64 	%fd181, [%rd84];
	mul.f64 	%fd369, %fd181, %fd181;
	add.s32 	%r274, %r1, 640;
$L__BB1_6:
	setp.ge.u32 	%p25, %r274, %r51;
	@%p25 bra 	$L__BB1_19;
	not.b32 	%r146, %r274;
	add.s32 	%r147, %r51, %r146;
	mul.hi.u32 	%r148, %r147, -858993459;
	shr.u32 	%r149, %r148, 9;
	add.s32 	%r4, %r149, 1;
	and.b32  	%r5, %r4, 15;
	setp.lt.u32 	%p26, %r147, 9600;
	@%p26 bra 	$L__BB1_10;
	and.b32  	%r150, %r4, 16777200;
	neg.s32 	%r272, %r150;
	mul.wide.u32 	%rd85, %r274, 8;
	add.s64 	%rd86, %rd85, %rd2;
	add.s64 	%rd112, %rd86, 40960;
$L__BB1_9:
	.pragma "nounroll";
	ld.global.f64 	%fd183, [%rd112+-40960];
	fma.rn.f64 	%fd184, %fd183, %fd183, %fd369;
	ld.global.f64 	%fd185, [%rd112+-35840];
	fma.rn.f64 	%fd186, %fd185, %fd185, %fd184;
	ld.global.f64 	%fd187, [%rd112+-30720];
	fma.rn.f64 	%fd188, %fd187, %fd187, %fd186;
	ld.global.f64 	%fd189, [%rd112+-25600];
	fma.rn.f64 	%fd190, %fd189, %fd189, %fd188;
	ld.global.f64 	%fd191, [%rd112+-20480];
	fma.rn.f64 	%fd192, %fd191, %fd191, %fd190;
	ld.global.f64 	%fd193, [%rd112+-15360];
	fma.rn.f64 	%fd194, %fd193, %fd193, %fd192;
	ld.global.f64 	%fd195, [%rd112+-10240];
	fma.rn.f64 	%fd196, %fd195, %fd195, %fd194;
	ld.global.f64 	%fd197, [%rd112+-5120];
	fma.rn.f64 	%fd198, %fd197, %fd197, %fd196;
	ld.global.f64 	%fd199, [%rd112];
	fma.rn.f64 	%fd200, %fd199, %fd199, %fd198;
	ld.global.f64 	%fd201, [%rd112+5120];
	fma.rn.f64 	%fd202, %fd201, %fd201, %fd200;
	ld.global.f64 	%fd203, [%rd112+10240];
	fma.rn.f64 	%fd204, %fd203, %fd203, %fd202;
	ld.global.f64 	%fd205, [%rd112+15360];
	fma.rn.f64 	%fd206, %fd205, %fd205, %fd204;
	ld.global.f64 	%fd207, [%rd112+20480];
	fma.rn.f64 	%fd208, %fd207, %fd207, %fd206;
	ld.global.f64 	%fd209, [%rd112+25600];
	fma.rn.f64 	%fd210, %fd209, %fd209, %fd208;
	ld.global.f64 	%fd211, [%rd112+30720];
	fma.rn.f64 	%fd212, %fd211, %fd211, %fd210;
	ld.global.f64 	%fd213, [%rd112+35840];
	fma.rn.f64 	%fd369, %fd213, %fd213, %fd212;
	add.s32 	%r274, %r274, 10240;
	add.s32 	%r272, %r272, 16;
	add.s64 	%rd112, %rd112, 81920;
	setp.ne.s32 	%p27, %r272, 0;
	@%p27 bra 	$L__BB1_9;
$L__BB1_10:
	setp.eq.s32 	%p28, %r5, 0;
	@%p28 bra 	$L__BB1_19;
	and.b32  	%r12, %r4, 7;
	setp.lt.u32 	%p29, %r5, 8;
	@%p29 bra 	$L__BB1_13;
	mul.wide.u32 	%rd87, %r274, 8;
	add.s64 	%rd88, %rd2, %rd87;
	ld.global.f64 	%fd215, [%rd88];
	fma.rn.f64 	%fd216, %fd215, %fd215, %fd369;
	ld.global.f64 	%fd217, [%rd88+5120];
	fma.rn.f64 	%fd218, %fd217, %fd217, %fd216;
	ld.global.f64 	%fd219, [%rd88+10240];
	fma.rn.f64 	%fd220, %fd219, %fd219, %fd218;
	ld.global.f64 	%fd221, [%rd88+15360];
	fma.rn.f64 	%fd222, %fd221, %fd221, %fd220;
	ld.global.f64 	%fd223, [%rd88+20480];
	fma.rn.f64 	%fd224, %fd223, %fd223, %fd222;
	ld.global.f64 	%fd225, [%rd88+25600];
	fma.rn.f64 	%fd226, %fd225, %fd225, %fd224;
	ld.global.f64 	%fd227, [%rd88+30720];
	fma.rn.f64 	%fd228, %fd227, %fd227, %fd226;
	ld.global.f64 	%fd229, [%rd88+35840];
	fma.rn.f64 	%fd369, %fd229, %fd229, %fd228;
	add.s32 	%r274, %r274, 5120;
$L__BB1_13:
	setp.eq.s32 	%p30, %r12, 0;
	@%p30 bra 	$L__BB1_19;
	and.b32  	%r15, %r4, 3;
	setp.lt.u32 	%p31, %r12, 4;
	@%p31 bra 	$L__BB1_16;
	mul.wide.u32 	%rd89, %r274, 8;
	add.s64 	%rd90, %rd2, %rd89;
	ld.global.f64 	%fd231, [%rd90];
	fma.rn.f64 	%fd232, %fd231, %fd231, %fd369;
	ld.global.f64 	%fd233, [%rd90+5120];
	fma.rn.f64 	%fd234, %fd233, %fd233, %fd232;
	ld.global.f64 	%fd235, [%rd90+10240];
	fma.rn.f64 	%fd236, %fd235, %fd235, %fd234;
	ld.global.f64 	%fd237, [%rd90+15360];
	fma.rn.f64 	%fd369, %fd237, %fd237, %fd236;
	add.s32 	%r274, %r274, 2560;
$L__BB1_16:
	setp.eq.s32 	%p32, %r15, 0;
	@%p32 bra 	$L__BB1_19;
	mul.wide.u32 	%rd91, %r274, 8;
	add.s64 	%rd113, %rd2, %rd91;
	neg.s32 	%r277, %r15;
$L__BB1_18:
	.pragma "nounroll";
	ld.global.f64 	%fd238, [%rd113];
	fma.rn.f64 	%fd369, %fd238, %fd238, %fd369;
	add.s64 	%rd113, %rd113, 5120;
	add.s32 	%r277, %r277, 1;
	setp.ne.s32 	%p33, %r277, 0;
	@%p33 bra 	$L__BB1_18;
$L__BB1_19:
	setp.lt.u32 	%p34, %r51, 640;
	@%p34 bra 	$L__BB1_24;
	// begin inline asm
	mov.u32 %r214, %laneid;
	// end inline asm
	mov.b64 	%rd102, %fd369;
	mov.b64 	{%r216, %r221}, %rd102;
	mov.b32 	%r222, 1;
	mov.b32 	%r263, 31;
	mov.b32 	%r264, -1;
	// begin inline asm
	shfl.sync.down.b32 %r215, %r216, %r222, %r263, %r264;
	// end inline asm
	// begin inline asm
	shfl.sync.down.b32 %r220, %r221, %r222, %r263, %r264;
	// end inline asm
	mov.b64 	%rd103, {%r215, %r220};
	mov.b64 	%fd309, %rd103;
	setp.gt.s32 	%p62, %r214, 30;
	add.f64 	%fd310, %fd369, %fd309;
	selp.f64 	%fd311, %fd369, %fd310, %p62;
	mov.b64 	%rd104, %fd311;
	mov.b64 	{%r226, %r231}, %rd104;
	mov.b32 	%r232, 2;
	// begin inline asm
	shfl.sync.down.b32 %r225, %r226, %r232, %r263, %r264;
	// end inline asm
	// begin inline asm
	shfl.sync.down.b32 %r230, %r231, %r232, %r263, %r264;
	// end inline asm
	mov.b64 	%rd105, {%r225, %r230};
	mov.b64 	%fd312, %rd105;
	setp.gt.s32 	%p63, %r214, 29;
	add.f64 	%fd313, %fd311, %fd312;
	selp.f64 	%fd314, %fd311, %fd313, %p63;
	mov.b64 	%rd106, %fd314;
	mov.b64 	{%r236, %r241}, %rd106;
	mov.b32 	%r242, 4;
	// begin inline asm
	shfl.sync.down.b32 %r235, %r236, %r242, %r263, %r264;
	// end inline asm
	// begin inline asm
	shfl.sync.down.b32 %r240, %r241, %r242, %r263, %r264;
	// end inline asm
	mov.b64 	%rd107, {%r235, %r240};
	mov.b64 	%fd315, %rd107;
	setp.gt.s32 	%p64, %r214, 27;
	add.f64 	%fd316, %fd314, %fd315;
	selp.f64 	%fd317, %fd314, %fd316, %p64;
	mov.b64 	%rd108, %fd317;
	mov.b64 	{%r246, %r251}, %rd108;
	mov.b32 	%r252, 8;
	// begin inline asm
	shfl.sync.down.b32 %r245, %r246, %r252, %r263, %r264;
	// end inline asm
	// begin inline asm
	shfl.sync.down.b32 %r250, %r251, %r252, %r263, %r264;
	// end inline asm
	mov.b64 	%rd109, {%r245, %r250};
	mov.b64 	%fd318, %rd109;
	setp.gt.s32 	%p65, %r214, 23;
	add.f64 	%fd319, %fd317, %fd318;
	selp.f64 	%fd320, %fd317, %fd319, %p65;
	mov.b64 	%rd110, %fd320;
	mov.b64 	{%r256, %r261}, %rd110;
	mov.b32 	%r262, 16;
	// begin inline asm
	shfl.sync.down.b32 %r255, %r256, %r262, %r263, %r264;
	// end inline asm
	// begin inline asm
	shfl.sync.down.b32 %r260, %r261, %r262, %r263, %r264;
	// end inline asm
	mov.b64 	%rd111, {%r255, %r260};
	mov.b64 	%fd321, %rd111;
	setp.gt.s32 	%p66, %r214, 15;
	add.f64 	%fd16, %fd320, %fd321;
	selp.f64 	%fd381, %fd320, %fd16, %p66;
	setp.ne.s32 	%p67, %r214, 0;
	@%p67 bra 	$L__BB1_22;
	shr.u32 	%r265, %r1, 2;
	and.b32  	%r266, %r265, 248;
	mov.u32 	%r267, _ZZN3cub18CUB_300001_SM_10006detail6reduce28DeviceReduceSingleTileKernelINS2_10policy_hubIdjN4cuda3std3__44plusIdEEE10Policy1000EN6thrust24THRUST_300001_SM_1000_NS6detail15normal_iteratorINSD_10device_ptrIdEEEEPdjS9_dd6squareEEvT0_T1_T2_T3_T4_T6_E12temp_storage;
	add.s32 	%r268, %r267, %r266;
	st.shared.f64 	[%r268+24], %fd16;
$L__BB1_22:
	bar.sync 	0;
	setp.ne.s32 	%p68, %r1, 0;
	@%p68 bra 	$L__BB1_50;
	ld.shared.f64 	%fd322, [_ZZN3cub18CUB_300001_SM_10006detail6reduce28DeviceReduceSingleTileKernelINS2_10policy_hubIdjN4cuda3std3__44plusIdEEE10Policy1000EN6thrust24THRUST_300001_SM_1000_NS6detail15normal_iteratorINSD_10device_ptrIdEEEEPdjS9_dd6squareEEvT0_T1_T2_T3_T4_T6_E12temp_storage+32];
	add.f64 	%fd323, %fd381, %fd322;
	ld.shared.f64 	%fd324, [_ZZN3cub18CUB_300001_SM_10006detail6reduce28DeviceReduceSingleTileKernelINS2_10policy_hubIdjN4cuda3std3__44plusIdEEE10Policy1000EN6thrust24THRUST_300001_SM_1000_NS6detail15normal_iteratorINSD_10device_ptrIdEEEEPdjS9_dd6squareEEvT0_T1_T2_T3_T4_T6_E12temp_storage+40];
	add.f64 	%fd325, %fd323, %fd324;
	ld.shared.f64 	%fd326, [_ZZN3cub18CUB_300001_SM_10006detail6reduce28DeviceReduceSingleTileKernelINS2_10policy_hubIdjN4cuda3std3__44plusIdEEE10Policy1000EN6thrust24THRUST_300001_SM_1000_NS6detail15normal_iteratorINSD_10device_ptrIdEEEEPdjS9_dd6squareEEvT0_T1_T2_T3_T4_T6_E12temp_storage+48];
	add.f64 	%fd327, %fd325, %fd326;
	ld.shared.f64 	%fd328, [_ZZN3cub18CUB_300001_SM_10006detail6reduce28DeviceReduceSingleTileKernelINS2_10policy_hubIdjN4cuda3std3__44plusIdEEE10Policy1000EN6thrust24THRUST_300001_SM_1000_NS6detail15normal_iteratorINSD_10device_ptrIdEEEEPdjS9_dd6squareEEvT0_T1_T2_T3_T4_T6_E12temp_storage+56];
	add.f64 	%fd329, %fd327, %fd328;
	ld.shared.f64 	%fd330, [_ZZN3cub18CUB_300001_SM_10006detail6reduce28DeviceReduceSingleTileKernelINS2_10policy_hubIdjN4cuda3std3__44plusIdEEE10Policy1000EN6thrust24THRUST_300001_SM_1000_NS6detail15normal_iteratorINSD_10device_ptrIdEEEEPdjS9_dd6squareEEvT0_T1_T2_T3_T4_T6_E12temp_storage+64];
	add.f64 	%fd331, %fd329, %fd330;
	ld.shared.f64 	%fd332, [_ZZN3cub18CUB_300001_SM_10006detail6reduce28DeviceReduceSingleTileKernelINS2_10policy_hubIdjN4cuda3std3__44plusIdEEE10Policy1000EN6thrust24THRUST_300001_SM_1000_NS6detail15normal_iteratorINSD_10device_ptrIdEEEEPdjS9_dd6squareEEvT0_T1_T2_T3_T4_T6_E12temp_storage+72];
	add.f64 	%fd333, %fd331, %fd332;
	ld.shared.f64 	%fd334, [_ZZN3cub18CUB_300001_SM_10006detail6reduce28DeviceReduceSingleTileKernelINS2_10policy_hubIdjN4cuda3std3__44plusIdEEE10Policy1000EN6thrust24THRUST_300001_SM_1000_NS6detail15normal_iteratorINSD_10device_ptrIdEEEEPdjS9_dd6squareEEvT0_T1_T2_T3_T4_T6_E12temp_storage+80];
	add.f64 	%fd335, %fd333, %fd334;
	ld.shared.f64 	%fd336, [_ZZN3cub18CUB_300001_SM_10006detail6reduce28DeviceReduceSingleTileKernelINS2_10policy_hubIdjN4cuda3std3__44plusIdEEE10Policy1000EN6thrust24THRUST_300001_SM_1000_NS6detail15normal_iteratorINSD_10device_ptrIdEEEEPdjS9_dd6squareEEvT0_T1_T2_T3_T4_T6_E12temp_storage+88];
	add.f64 	%fd337, %fd335, %fd336;
	ld.shared.f64 	%fd338, [_ZZN3cub18CUB_300001_SM_10006detail6reduce28DeviceReduceSingleTileKernelINS2_10policy_hubIdjN4cuda3std3__44plusIdEEE10Policy1000EN6thrust24THRUST_300001_SM_1000_NS6detail15normal_iteratorINSD_10device_ptrIdEEEEPdjS9_dd6squareEEvT0_T1_T2_T3_T4_T6_E12temp_storage+96];
	add.f64 	%fd339, %fd337, %fd338;
	ld.shared.f64 	%fd340, [_ZZN3cub18CUB_300001_SM_10006detail6reduce28DeviceReduceSingleTileKernelINS2_10policy_hubIdjN4cuda3std3__44plusIdEEE10Policy1000EN6thrust24THRUST_300001_SM_1000_NS6detail15normal_iteratorINSD_10device_ptrIdEEEEPdjS9_dd6squareEEvT0_T1_T2_T3_T4_T6_E12temp_storage+104];
	add.f64 	%fd341, %fd339, %fd340;
	ld.shared.f64 	%fd342, [_ZZN3cub18CUB_300001_SM_10006detail6reduce28DeviceReduceSingleTileKernelINS2_10policy_hubIdjN4cuda3std3__44plusIdEEE10Policy1000EN6thrust24THRUST_300001_SM_1000_NS6detail15normal_iteratorINSD_10device_ptrIdEEEEPdjS9_dd6squareEEvT0_T1_T2_T3_T4_T6_E12temp_storage+112];
	add.f64 	%fd343, %fd341, %fd342;
	ld.shared.f64 	%fd344, [_ZZN3cub18CUB_300001_SM_10006detail6reduce28DeviceReduceSingleTileKernelINS2_10policy_hubIdjN4cuda3std3__44plusIdEEE10Policy1000EN6thrust24THRUST_300001_SM_1000_NS6detail15normal_iteratorINSD_10device_ptrIdEEEEPdjS9_dd6squareEEvT0_T1_T2_T3_T4_T6_E12temp_storage+120];
	add.f64 	%fd345, %fd343, %fd344;
	ld.shared.f64 	%fd346, [_ZZN3cub18CUB_300001_SM_10006detail6reduce28DeviceReduceSingleTileKernelINS2_10policy_hubIdjN4cuda3std3__44plusIdEEE10Policy1000EN6thrust24THRUST_300001_SM_1000_NS6detail15normal_iteratorINSD_10device_ptrIdEEEEPdjS9_dd6squareEEvT0_T1_T2_T3_T4_T6_E12temp_storage+128];
	add.f64 	%fd347, %fd345, %fd346;
	ld.shared.f64 	%fd348, [_ZZN3cub18CUB_300001_SM_10006detail6reduce28DeviceReduceSingleTileKernelINS2_10policy_hubIdjN4cuda3std3__44plusIdEEE10Policy1000EN6thrust24THRUST_300001_SM_1000_NS6detail15normal_iteratorINSD_10device_ptrIdEEEEPdjS9_dd6squareEEvT0_T1_T2_T3_T4_T6_E12temp_storage+136];
	add.f64 	%fd349, %fd347, %fd348;
	ld.shared.f64 	%fd350, [_ZZN3cub18CUB_300001_SM_10006detail6reduce28DeviceReduceSingleTileKernelINS2_10policy_hubIdjN4cuda3std3__44plusIdEEE10Policy1000EN6thrust24THRUST_300001_SM_1000_NS6detail15normal_iteratorINSD_10device_ptrIdEEEEPdjS9_dd6squareEEvT0_T1_T2_T3_T4_T6_E12temp_storage+144];
	add.f64 	%fd351, %fd349, %fd350;
	ld.shared.f64 	%fd352, [_ZZN3cub18CUB_300001_SM_10006detail6reduce28DeviceReduceSingleTileKernelINS2_10policy_hubIdjN4cuda3std3__44plusIdEEE10Policy1000EN6thrust24THRUST_300001_SM_1000_NS6detail15normal_iteratorINSD_10device_ptrIdEEEEPdjS9_dd6squareEEvT0_T1_T2_T3_T4_T6_E12temp_storage+152];
	add.f64 	%fd353, %fd351, %fd352;
	ld.shared.f64 	%fd354, [_ZZN3cub18CUB_300001_SM_10006detail6reduce28DeviceReduceSingleTileKernelINS2_10policy_hubIdjN4cuda3std3__44plusIdEEE10Policy1000EN6thrust24THRUST_300001_SM_1000_NS6detail15normal_iteratorINSD_10device_ptrIdEEEEPdjS9_dd6squareEEvT0_T1_T2_T3_T4_T6_E12temp_storage+160];
	add.f64 	%fd355, %fd353, %fd354;
	ld.shared.f64 	%fd356, [_ZZN3cub18CUB_300001_SM_10006detail6reduce28DeviceReduceSingleTileKernelINS2_10policy_hubIdjN4cuda3std3__44plusIdEEE10Policy1000EN6thrust24THRUST_300001_SM_1000_NS6detail15normal_iteratorINSD_10device_ptrIdEEEEPdjS9_dd6squareEEvT0_T1_T2_T3_T4_T6_E12temp_storage+168];
	add.f64 	%fd357, %fd355, %fd356;
	ld.shared.f64 	%fd358, [_ZZN3cub18CUB_300001_SM_10006detail6reduce28DeviceReduceSingleTileKernelINS2_10policy_hubIdjN4cuda3std3__44plusIdEEE10Policy1000EN6thrust24THRUST_300001_SM_1000_NS6detail15normal_iteratorINSD_10device_ptrIdEEEEPdjS9_dd6squareEEvT0_T1_T2_T3_T4_T6_E12temp_storage+176];
	add.f64 	%fd381, %fd357, %fd358;
	bra.uni 	$L__BB1_50;
$L__BB1_24:
	// begin inline asm
	mov.u32 %r151, %laneid;
	// end inline asm
	and.b32  	%r202, %r1, 992;
	add.s32 	%r203, %r202, 32;
	setp.gt.u32 	%p35, %r203, %r51;
	not.b32 	%r204, %r202;
	add.s32 	%r205, %r51, %r204;
	selp.b32 	%r200, %r205, 31, %p35;
	mov.b64 	%rd92, %fd369;
	mov.b64 	{%r153, %r158}, %rd92;
	mov.b32 	%r159, 1;
	mov.b32 	%r201, -1;
	// begin inline asm
	shfl.sync.down.b32 %r152, %r153, %r159, %r200, %r201;
	// end inline asm
	// begin inline asm
	shfl.sync.down.b32 %r157, %r158, %r159, %r200, %r201;
	// end inline asm
	mov.b64 	%rd93, {%r152, %r157};
	mov.b64 	%fd239, %rd93;
	setp.lt.s32 	%p36, %r151, %r200;
	add.f64 	%fd240, %fd369, %fd239;
	selp.f64 	%fd241, %fd240, %fd369, %p36;
	mov.b64 	%rd94, %fd241;
	mov.b64 	{%r163, %r168}, %rd94;
	mov.b32 	%r169, 2;
	// begin inline asm
	shfl.sync.down.b32 %r162, %r163, %r169, %r200, %r201;
	// end inline asm
	// begin inline asm
	shfl.sync.down.b32 %r167, %r168, %r169, %r200, %r201;
	// end inline asm
	mov.b64 	%rd95, {%r162, %r167};
	mov.b64 	%fd242, %rd95;
	add.s32 	%r206, %r151, 2;
	setp.gt.s32 	%p37, %r206, %r200;
	add.f64 	%fd243, %fd241, %fd242;
	selp.f64 	%fd244, %fd241, %fd243, %p37;
	mov.b64 	%rd96, %fd244;
	mov.b64 	{%r173, %r178}, %rd96;
	mov.b32 	%r179, 4;
	// begin inline asm
	shfl.sync.down.b32 %r172, %r173, %r179, %r200, %r201;
	// end inline asm
	// begin inline asm
	shfl.sync.down.b32 %r177, %r178, %r179, %r200, %r201;
	// end inline asm
	mov.b64 	%rd97, {%r172, %r177};
	mov.b64 	%fd245, %rd97;
	add.s32 	%r207, %r151, 4;
	setp.gt.s32 	%p38, %r207, %r200;
	add.f64 	%fd246, %fd244, %fd245;
	selp.f64 	%fd247, %fd244, %fd246, %p38;
	mov.b64 	%rd98, %fd247;
	mov.b64 	{%r183, %r188}, %rd98;
	mov.b32 	%r189, 8;
	// begin inline asm
	shfl.sync.down.b32 %r182, %r183, %r189, %r200, %r201;
	// end inline asm
	// begin inline asm
	shfl.sync.down.b32 %r187, %r188, %r189, %r200, %r201;
	// end inline asm
	mov.b64 	%rd99, {%r182, %r187};
	mov.b64 	%fd248, %rd99;
	add.s32 	%r208, %r151, 8;
	setp.gt.s32 	%p39, %r208, %r200;
	add.f64 	%fd249, %fd247, %fd248;
	selp.f64 	%fd250, %fd247, %fd249, %p39;
	mov.b64 	%rd100, %fd250;
	mov.b64 	{%r193, %r198}, %rd100;
	mov.b32 	%r199, 16;
	// begin inline asm
	shfl.sync.down.b32 %r192, %r193, %r199, %r200, %r201;
	// end inline asm
	// begin inline asm
	shfl.sync.down.b32 %r197, %r198, %r199, %r200, %r201;
	// end inline asm
	mov.b64 	%rd101, {%r192, %r197};
	mov.b64 	%fd251, %rd101;
	add.s32 	%r209, %r151, 16;
	setp.gt.s32 	%p40, %r209, %r200;
	add.f64 	%fd252, %fd250, %fd251;
	selp.f64 	%fd381, %fd250, %fd252, %p40;
	setp.ne.s32 	%p41, %r151, 0;
	@%p41 bra 	$L__BB1_26;
	shr.u32 	%r210, %r1, 2;
	and.b32  	%r211, %r210, 248;
	mov.u32 	%r212, _ZZN3cub18CUB_300001_SM_10006detail6reduce28DeviceReduceSingleTileKernelINS2_10policy_hubIdjN4cuda3std3__44plusIdEEE10Policy1000EN6thrust24THRUST_300001_SM_1000_NS6detail15normal_iteratorINSD_10device_ptrIdEEEEPdjS9_dd6squareEEvT0_T1_T2_T3_T4_T6_E12temp_storage;
	add.s32 	%r213, %r212, %r211;
	st.shared.f64 	[%r213+24], %fd381;
$L__BB1_26:
	bar.sync 	0;
	setp.ne.s32 	%p42, %r1, 0;
	@%p42 bra 	$L__BB1_50;
	setp.gt.u32 	%p43, %r51, 32;
	ld.shared.f64 	%fd253, [_ZZN3cub18CUB_300001_SM_10006detail6reduce28DeviceReduceSingleTileKernelINS2_10policy_hubIdjN4cuda3std3__44plusIdEEE10Policy1000EN6thrust24THRUST_300001_SM_1000_NS6detail15normal_iteratorINSD_10device_ptrIdEEEEPdjS9_dd6squareEEvT0_T1_T2_T3_T4_T6_E12temp_storage+32];
	add.f64 	%fd254, %fd381, %fd253;
	selp.f64 	%fd255, %fd254, %fd381, %p43;
	setp.gt.u32 	%p44, %r51, 64;
	ld.shared.f64 	%fd256, [_ZZN3cub18CUB_300001_SM_10006detail6reduce28DeviceReduceSingleTileKernelINS2_10policy_hubIdjN4cuda3std3__44plusIdEEE10Policy1000EN6thrust24THRUST_300001_SM_1000_NS6detail15normal_iteratorINSD_10device_ptrIdEEEEPdjS9_dd6squareEEvT0_T1_T2_T3_T4_T6_E12temp_storage+40];
	add.f64 	%fd257, %fd256, %fd255;
	selp.f64 	%fd258, %fd257, %fd255, %p44;
	setp.gt.u32 	%p45, %r51, 96;
	ld.shared.f64 	%fd259, [_ZZN3cub18CUB_300001_SM_10006detail6reduce28DeviceReduceSingleTileKernelINS2_10policy_hubIdjN4cuda3std3__44plusIdEEE10Policy1000EN6thrust24THRUST_300001_SM_1000_NS6detail15normal_iteratorINSD_10device_ptrIdEEEEPdjS9_dd6squareEEvT0_T1_T2_T3_T4_T6_E12temp_storage+48];
	add.f64 	%fd260, %fd259, %fd258;
	selp.f64 	%fd261, %fd260, %fd258, %p45;
	setp.gt.u32 	%p46, %r51, 128;
	ld.shared.f64 	%fd262, [_ZZN3cub18CUB_300001_SM_10006detail6reduce28DeviceReduceSingleTileKernelINS2_10policy_hubIdjN4cuda3std3__44plusIdEEE10Policy1000EN6thrust24THRUST_300001_SM_1000_NS6detail15normal_iteratorINSD_10device_ptrIdEEEEPdjS9_dd6squareEEvT0_T1_T2_T3_T4_T6_E12temp_storage+56];
	add.f64 	%fd263, %fd262, %fd261;
	selp.f64 	%fd264, %fd263, %fd261, %p46;
	setp.gt.u32 	%p47, %r51, 160;
	ld.shared.f64 	%fd265, [_ZZN3cub18CUB_300001_SM_10006detail6reduce28DeviceReduceSingleTileKernelINS2_10policy_hubIdjN4cuda3std3__44plusIdEEE10Policy1000EN6thrust24THRUST_300001_SM_1000_NS6detail15normal_iteratorINSD_10device_ptrIdEEEEPdjS9_dd6squareEEvT0_T1_T2_T3_T4_T6_E12temp_storage+64];
	add.f64 	%fd266, %fd265, %fd264;
	selp.f64 	%fd267, %fd266, %fd264, %p47;
	setp.gt.u32 	%p48, %r51, 192;
	ld.shared.f64 	%fd268, [_ZZN3cub18CUB_300001_SM_10006detail6reduce28DeviceReduceSingleTileKernelINS2_10policy_hubIdjN4cuda3std3__44plusIdEEE10Policy1000EN6thrust24THRUST_300001_SM_1000_NS6detail15normal_iteratorINSD_10device_ptrIdEEEEPdjS9_dd6squareEEvT0_T1_T2_T3_T4_T6_E12temp_storage+72];
	add.f64 	%fd269, %fd268, %fd267;
	selp.f64 	%fd270, %fd269, %fd267, %p48;
	setp.gt.u32 	%p49, %r51, 224;
	ld.shared.f64 	%fd271, [_ZZN3cub18CUB_300001_SM_10006detail6reduce28DeviceReduceSingleTileKernelINS2_10policy_hubIdjN4cuda3std3__44plusIdEEE10Policy1000EN6thrust24THRUST_300001_SM_1000_NS6detail15normal_iteratorINSD_10device_ptrIdEEEEPdjS9_dd6squareEEvT0_T1_T2_T3_T4_T6_E12temp_storage+80];
	add.f64 	%fd272, %fd271, %fd270;
	selp.f64 	%fd273, %fd272, %fd270, %p49;
	setp.gt.u32 	%p50, %r51, 256;
	ld.shared.f64 	%fd274, [_ZZN3cub18CUB_300001_SM_10006detail6reduce28DeviceReduceSingleTileKernelINS2_10policy_hubIdjN4cuda3std3__44plusIdEEE10Policy1000EN6thrust24THRUST_300001_SM_1000_NS6detail15normal_iteratorINSD_10device_ptrIdEEEEPdjS9_dd6squareEEvT0_T1_T2_T3_T4_T6_E12temp_storage+88];
	add.f64 	%fd275, %fd274, %fd273;
	selp.f64 	%fd276, %fd275, %fd273, %p50;
	setp.gt.u32 	%p51, %r51, 288;
	ld.shared.f64 	%fd277, [_ZZN3cub18CUB_300001_SM_10006detail6reduce28DeviceReduceSingleTileKernelINS2_10policy_hubIdjN4cuda3std3__44plusIdEEE10Policy1000EN6thrust24THRUST_300001_SM_1000_NS6detail15normal_iteratorINSD_10device_ptrIdEEEEPdjS9_dd6squareEEvT0_T1_T2_T3_T4_T6_E12temp_storage+96];
	add.f64 	%fd278, %fd277, %fd276;
	selp.f64 	%fd279, %fd278, %fd276, %p51;
	setp.gt.u32 	%p52, %r51, 320;
	ld.shared.f64 	%fd280, [_ZZN3cub18CUB_300001_SM_10006detail6reduce28DeviceReduceSingleTileKernelINS2_10policy_hubIdjN4cuda3std3__44plusIdEEE10Policy1000EN6thrust24THRUST_300001_SM_1000_NS6detail15normal_iteratorINSD_10device_ptrIdEEEEPdjS9_dd6squareEEvT0_T1_T2_T3_T4_T6_E12temp_storage+104];
	add.f64 	%fd281, %fd280, %fd279;
	selp.f64 	%fd282, %fd281, %fd279, %p52;
	setp.gt.u32 	%p53, %r51, 352;
	ld.shared.f64 	%fd283, [_ZZN3cub18CUB_300001_SM_10006detail6reduce28DeviceReduceSingleTileKernelINS2_10policy_hubIdjN4cuda3std3__44plusIdEEE10Policy1000EN6thrust24THRUST_300001_SM_1000_NS6detail15normal_iteratorINSD_10device_ptrIdEEEEPdjS9_dd6squareEEvT0_T1_T2_T3_T4_T6_E12temp_storage+112];
	add.f64 	%fd284, %fd283, %fd282;
	selp.f64 	%fd285, %fd284, %fd282, %p53;
	setp.gt.u32 	%p54, %r51, 384;
	ld.shared.f64 	%fd286, [_ZZN3cub18CUB_300001_SM_10006detail6reduce28DeviceReduceSingleTileKernelINS2_10policy_hubIdjN4cuda3std3__44plusIdEEE10Policy1000EN6thrust24THRUST_300001_SM_1000_NS6detail15normal_iteratorINSD_10device_ptrIdEEEEPdjS9_dd6squareEEvT0_T1_T2_T3_T4_T6_E12temp_storage+120];
	add.f64 	%fd287, %fd286, %fd285;
	selp.f64 	%fd288, %fd287, %fd285, %p54;
	setp.gt.u32 	%p55, %r51, 416;
	ld.shared.f64 	%fd289, [_ZZN3cub18CUB_300001_SM_10006detail6reduce28DeviceReduceSingleTileKernelINS2_10policy_hubIdjN4cuda3std3__44plusIdEEE10Policy1000EN6thrust24THRUST_300001_SM_1000_NS6detail15normal_iteratorINSD_10device_ptrIdEEEEPdjS9_dd6squareEEvT0_T1_T2_T3_T4_T6_E12temp_storage+128];
	add.f64 	%fd290, %fd289, %fd288;
	selp.f64 	%fd291, %fd290, %fd288, %p55;
	setp.gt.u32 	%p56, %r51, 448;
	ld.shared.f64 	%fd292, [_ZZN3cub18CUB_300001_SM_10006detail6reduce28DeviceReduceSingleTileKernelINS2_10policy_hubIdjN4cuda3std3__44plusIdEEE10Policy1000EN6thrust24THRUST_300001_SM_1000_NS6detail15normal_iteratorINSD_10device_ptrIdEEEEPdjS9_dd6squareEEvT0_T1_T2_T3_T4_T6_E12temp_storage+136];
	add.f64 	%fd293, %fd292, %fd291;
	selp.f64 	%fd294, %fd293, %fd291, %p56;
	setp.gt.u32 	%p57, %r51, 480;
	ld.shared.f64 	%fd295, [_ZZN3cub18CUB_300001_SM_10006detail6reduce28DeviceReduceSingleTileKernelINS2_10policy_hubIdjN4cuda3std3__44plusIdEEE10Policy1000EN6thrust24THRUST_300001_SM_1000_NS6detail15normal_iteratorINSD_10device_ptrIdEEEEPdjS9_dd6squareEEvT0_T1_T2_T3_T4_T6_E12temp_storage+144];
	add.f64 	%fd296, %fd295, %fd294;
	selp.f64 	%fd297, %fd296, %fd294, %p57;
	setp.gt.u32 	%p58, %r51, 512;
	ld.shared.f64 	%fd298, [_ZZN3cub18CUB_300001_SM_10006detail6reduce28DeviceReduceSingleTileKernelINS2_10policy_hubIdjN4cuda3std3__44plusIdEEE10Policy1000EN6thrust24THRUST_300001_SM_1000_NS6detail15normal_iteratorINSD_10device_ptrIdEEEEPdjS9_dd6squareEEvT0_T1_T2_T3_T4_T6_E12temp_storage+152];
	add.f64 	%fd299, %fd298, %fd297;
	selp.f64 	%fd300, %fd299, %fd297, %p58;
	setp.gt.u32 	%p59, %r51, 544;
	ld.shared.f64 	%fd301, [_ZZN3cub18CUB_300001_SM_10006detail6reduce28DeviceReduceSingleTileKernelINS2_10policy_hubIdjN4cuda3std3__44plusIdEEE10Policy1000EN6thrust24THRUST_300001_SM_1000_NS6detail15normal_iteratorINSD_10device_ptrIdEEEEPdjS9_dd6squareEEvT0_T1_T2_T3_T4_T6_E12temp_storage+160];
	add.f64 	%fd302, %fd301, %fd300;
	selp.f64 	%fd303, %fd302, %fd300, %p59;
	setp.gt.u32 	%p60, %r51, 576;
	ld.shared.f64 	%fd304, [_ZZN3cub18CUB_300001_SM_10006detail6reduce28DeviceReduceSingleTileKernelINS2_10policy_hubIdjN4cuda3std3__44plusIdEEE10Policy1000EN6thrust24THRUST_300001_SM_1000_NS6detail15normal_iteratorINSD_10device_ptrIdEEEEPdjS9_dd6squareEEvT0_T1_T2_T3_T4_T6_E12temp_storage+168];
	add.f64 	%fd305, %fd304, %fd303;
	selp.f64 	%fd306, %fd305, %fd303, %p60;
	setp.gt.u32 	%p61, %r51, 608;
	ld.shared.f64 	%fd307, [_ZZN3cub18CUB_300001_SM_10006detail6reduce28DeviceReduceSingleTileKernelINS2_10policy_hubIdjN4cuda3std3__44plusIdEEE10Policy1000EN6thrust24THRUST_300001_SM_1000_NS6detail15normal_iteratorINSD_10device_ptrIdEEEEPdjS9_dd6squareEEvT0_T1_T2_T3_T4_T6_E12temp_storage+176];
	add.f64 	%fd308, %fd307, %fd306;
	selp.f64 	%fd381, %fd308, %fd306, %p61;
	bra.uni 	$L__BB1_50;
$L__BB1_28:
	mov.u32 	%r21, %tid.x;
	mul.wide.u32 	%rd11, %r21, 8;
	add.s64 	%rd12, %rd2, %rd11;
	ld.global.f64 	%fd43, [%rd12];
	ld.global.f64 	%fd44, [%rd12+5120];
	mul.f64 	%fd45, %fd44, %fd44;
	ld.global.f64 	%fd46, [%rd12+10240];
	ld.global.f64 	%fd47, [%rd12+15360];
	ld.global.f64 	%fd48, [%rd12+20480];
	ld.global.f64 	%fd49, [%rd12+25600];
	ld.global.f64 	%fd50, [%rd12+30720];
	ld.global.f64 	%fd51, [%rd12+35840];
	fma.rn.f64 	%fd52, %fd43, %fd43, %fd45;
	fma.rn.f64 	%fd53, %fd46, %fd46, %fd52;
	fma.rn.f64 	%fd54, %fd47, %fd47, %fd53;
	fma.rn.f64 	%fd55, %fd48, %fd48, %fd54;
	fma.rn.f64 	%fd56, %fd49, %fd49, %fd55;
	fma.rn.f64 	%fd57, %fd50, %fd50, %fd56;
	fma.rn.f64 	%fd380, %fd51, %fd51, %fd57;
	add.s32 	%r22, %r51, -5120;
	setp.lt.u32 	%p3, %r22, 5120;
	mov.b32 	%r279, 5120;
	@%p3 bra 	$L__BB1_32;
	mov.b32 	%r279, 5120;
$L__BB1_30:
	add.s32 	%r54, %r21, %r279;
	mul.wide.u32 	%rd13, %r54, 8;
	add.s64 	%rd14, %rd2, %rd13;
	ld.global.f64 	%fd58, [%rd14];
	ld.global.f64 	%fd59, [%rd14+5120];
	ld.global.f64 	%fd60, [%rd14+10240];
	ld.global.f64 	%fd61, [%rd14+15360];
	ld.global.f64 	%fd62, [%rd14+20480];
	ld.global.f64 	%fd63, [%rd14+25600];
	ld.global.f64 	%fd64, [%rd14+30720];
	ld.global.f64 	%fd65, [%rd14+35840];
	fma.rn.f64 	%fd66, %fd58, %fd58, %fd380;
	fma.rn.f64 	%fd67, %fd59, %fd59, %fd66;
	fma.rn.f64 	%fd68, %fd60, %fd60, %fd67;
	fma.rn.f64 	%fd69, %fd61, %fd61, %fd68;
	fma.rn.f64 	%fd70, %fd62, %fd62, %fd69;
	fma.rn.f64 	%fd71, %fd63, %fd63, %fd70;
	fma.rn.f64 	%fd72, %fd64, %fd64, %fd71;
	fma.rn.f64 	%fd380, %fd65, %fd65, %fd72;
	sub.s32 	%r55, %r51, %r279;
	setp.lt.u32 	%p4, %r55, 5120;
	@%p4 bra 	$L__BB1_46;
	add.s32 	%r279, %r279, 5120;
	setp.le.u32 	%p5, %r279, %r22;
	@%p5 bra 	$L__BB1_30;
$L__BB1_32:
	setp.le.u32 	%p6, %r51, %r279;
	sub.s32 	%r56, %r51, %r279;
	setp.ge.s32 	%p7, %r21, %r56;
	or.pred  	%p8, %p6, %p7;
	@%p8 bra 	$L__BB1_46;
	not.b32 	%r58, %r21;
	add.s32 	%r59, %r51, %r58;
	sub.s32 	%r60, %r59, %r279;
	mul.hi.u32 	%r61, %r60, -858993459;
	shr.u32 	%r62, %r61, 9;
	add.s32 	%r26, %r62, 1;
	and.b32  	%r27, %r26, 15;
	setp.lt.u32 	%p9, %r60, 9600;
	mov.u32 	%r284, %r21;
	@%p9 bra 	$L__BB1_37;
	or.b32  	%r282, %r21, 5120;
	add.s32 	%r281, %r21, %r279;
	and.b32  	%r63, %r26, 16777200;
	neg.s32 	%r280, %r63;
$L__BB1_35:
	.pragma "nounroll";
	mul.wide.u32 	%rd15, %r281, 8;
	add.s64 	%rd16, %rd2, %rd15;
	ld.global.f64 	%fd74, [%rd16];
	fma.rn.f64 	%fd75, %fd74, %fd74, %fd380;
	add.s32 	%r64, %r281, 640;
	mul.wide.u32 	%rd17, %r64, 8;
	add.s64 	%rd18, %rd2, %rd17;
	ld.global.f64 	%fd76, [%rd18];
	fma.rn.f64 	%fd77, %fd76, %fd76, %fd75;
	add.s32 	%r65, %r281, 1280;
	mul.wide.u32 	%rd19, %r65, 8;
	add.s64 	%rd20, %rd2, %rd19;
	ld.global.f64 	%fd78, [%rd20];
	fma.rn.f64 	%fd79, %fd78, %fd78, %fd77;
	add.s32 	%r66, %r281, 1920;
	mul.wide.u32 	%rd21, %r66, 8;
	add.s64 	%rd22, %rd2, %rd21;
	ld.global.f64 	%fd80, [%rd22];
	fma.rn.f64 	%fd81, %fd80, %fd80, %fd79;
	add.s32 	%r67, %r281, 2560;
	mul.wide.u32 	%rd23, %r67, 8;
	add.s64 	%rd24, %rd2, %rd23;
	ld.global.f64 	%fd82, [%rd24];
	fma.rn.f64 	%fd83, %fd82, %fd82, %fd81;
	add.s32 	%r68, %r281, 3200;
	mul.wide.u32 	%rd25, %r68, 8;
	add.s64 	%rd26, %rd2, %rd25;
	ld.global.f64 	%fd84, [%rd26];
	fma.rn.f64 	%fd85, %fd84, %fd84, %fd83;
	add.s32 	%r69, %r281, 3840;
	mul.wide.u32 	%rd27, %r69, 8;
	add.s64 	%rd28, %rd2, %rd27;
	ld.global.f64 	%fd86, [%rd28];
	fma.rn.f64 	%fd87, %fd86, %fd86, %fd85;
	add.s32 	%r70, %r281, 4480;
	mul.wide.u32 	%rd29, %r70, 8;
	add.s64 	%rd30, %rd2, %rd29;
	ld.global.f64 	%fd88, [%rd30];
	fma.rn.f64 	%fd89, %fd88, %fd88, %fd87;
	add.s32 	%r71, %r281, 5120;
	mul.wide.u32 	%rd31, %r71, 8;
	add.s64 	%rd32, %rd2, %rd31;
	ld.global.f64 	%fd90, [%rd32];
	fma.rn.f64 	%fd91, %fd90, %fd90, %fd89;
	add.s32 	%r72, %r281, 5760;
	mul.wide.u32 	%rd33, %r72, 8;
	add.s64 	%rd34, %rd2, %rd33;
	ld.global.f64 	%fd92, [%rd34];
	fma.rn.f64 	%fd93, %fd92, %fd92, %fd91;
	add.s32 	%r73, %r281, 6400;
	mul.wide.u32 	%rd35, %r73, 8;
	add.s64 	%rd36, %rd2, %rd35;
	ld.global.f64 	%fd94, [%rd36];
	fma.rn.f64 	%fd95, %fd94, %fd94, %fd93;
	add.s32 	%r74, %r281, 7040;
	mul.wide.u32 	%rd37, %r74, 8;
	add.s64 	%rd38, %rd2, %rd37;
	ld.global.f64 	%fd96, [%rd38];
	fma.rn.f64 	%fd97, %fd96, %fd96, %fd95;
	add.s32 	%r75, %r281, 7680;
	mul.wide.u32 	%rd39, %r75, 8;
	add.s64 	%rd40, %rd2, %rd39;
	ld.global.f64 	%fd98, [%rd40];
	fma.rn.f64 	%fd99, %fd98, %fd98, %fd97;
	add.s32 	%r76, %r281, 8320;
	mul.wide.u32 	%rd41, %r76, 8;
	add.s64 	%rd42, %rd2, %rd41;
	ld.global.f64 	%fd100, [%rd42];
	fma.rn.f64 	%fd101, %fd100, %fd100, %fd99;
	add.s32 	%r77, %r281, 8960;
	mul.wide.u32 	%rd43, %r77, 8;
	add.s64 	%rd44, %rd2, %rd43;
	ld.global.f64 	%fd102, [%rd44];
	fma.rn.f64 	%fd103, %fd102, %fd102, %fd101;
	add.s32 	%r78, %r281, 9600;
	mul.wide.u32 	%rd45, %r78, 8;
	add.s64 	%rd46, %rd2, %rd45;
	ld.global.f64 	%fd104, [%rd46];
	fma.rn.f64 	%fd380, %fd104, %fd104, %fd103;
	add.s32 	%r282, %r282, 10240;
	add.s32 	%r281, %r281, 10240;
	add.s32 	%r280, %r280, 16;
	setp.ne.s32 	%p10, %r280, 0;
	@%p10 bra 	$L__BB1_35;
	add.s32 	%r284, %r282, -5120;
$L__BB1_37:
	setp.eq.s32 	%p11, %r27, 0;
	@%p11 bra 	$L__BB1_46;
	and.b32  	%r39, %r26, 7;
	setp.lt.u32 	%p12, %r27, 8;
	@%p12 bra 	$L__BB1_40;
	add.s32 	%r79, %r284, %r279;
	mul.wide.u32 	%rd47, %r79, 8;
	add.s64 	%rd48, %rd2, %rd47;
	ld.global.f64 	%fd106, [%rd48];
	fma.rn.f64 	%fd107, %fd106, %fd106, %fd380;
	add.s32 	%r80, %r79, 640;
	mul.wide.u32 	%rd49, %r80, 8;
	add.s64 	%rd50, %rd2, %rd49;
	ld.global.f64 	%fd108, [%rd50];
	fma.rn.f64 	%fd109, %fd108, %fd108, %fd107;
	add.s32 	%r81, %r79, 1280;
	mul.wide.u32 	%rd51, %r81, 8;
	add.s64 	%rd52, %rd2, %rd51;
	ld.global.f64 	%fd110, [%rd52];
	fma.rn.f64 	%fd111, %fd110, %fd110, %fd109;
	add.s32 	%r82, %r79, 1920;
	mul.wide.u32 	%rd53, %r82, 8;
	add.s64 	%rd54, %rd2, %rd53;
	ld.global.f64 	%fd112, [%rd54];
	fma.rn.f64 	%fd113, %fd112, %fd112, %fd111;
	add.s32 	%r83, %r79, 2560;
	mul.wide.u32 	%rd55, %r83, 8;
	add.s64 	%rd56, %rd2, %rd55;
	ld.global.f64 	%fd114, [%rd56];
	fma.rn.f64 	%fd115, %fd114, %fd114, %fd113;
	add.s32 	%r84, %r79, 3200;
	mul.wide.u32 	%rd57, %r84, 8;
	add.s64 	%rd58, %rd2, %rd57;
	ld.global.f64 	%fd116, [%rd58];
	fma.rn.f64 	%fd117, %fd116, %fd116, %fd115;
	add.s32 	%r85, %r79, 3840;
	mul.wide.u32 	%rd59, %r85, 8;
	add.s64 	%rd60, %rd2, %rd59;
	ld.global.f64 	%fd118, [%rd60];
	fma.rn.f64 	%fd119, %fd118, %fd118, %fd117;
	add.s32 	%r86, %r79, 4480;
	mul.wide.u32 	%rd61, %r86, 8;
	add.s64 	%rd62, %rd2, %rd61;
	ld.global.f64 	%fd120, [%rd62];
	fma.rn.f64 	%fd380, %fd120, %fd120, %fd119;
	add.s32 	%r284, %r284, 5120;
$L__BB1_40:
	setp.eq.s32 	%p13, %r39, 0;
	@%p13 bra 	$L__BB1_46;
	and.b32  	%r42, %r26, 3;
	setp.lt.u32 	%p14, %r39, 4;
	@%p14 bra 	$L__BB1_43;
	add.s32 	%r87, %r284, %r279;
	mul.wide.u32 	%rd63, %r87, 8;
	add.s64 	%rd64, %rd2, %rd63;
	ld.global.f64 	%fd122, [%rd64];
	fma.rn.f64 	%fd123, %fd122, %fd122, %fd380;
	add.s32 	%r88, %r87, 640;
	mul.wide.u32 	%rd65, %r88, 8;
	add.s64 	%rd66, %rd2, %rd65;
	ld.global.f64 	%fd124, [%rd66];
	fma.rn.f64 	%fd125, %fd124, %fd124, %fd123;
	add.s32 	%r89, %r87, 1280;
	mul.wide.u32 	%rd67, %r89, 8;
	add.s64 	%rd68, %rd2, %rd67;
	ld.global.f64 	%fd126, [%rd68];
	fma.rn.f64 	%fd127, %fd126, %fd126, %fd125;
	add.s32 	%r90, %r87, 1920;
	mul.wide.u32 	%rd69, %r90, 8;
	add.s64 	%rd70, %rd2, %rd69;
	ld.global.f64 	%fd128, [%rd70];
	fma.rn.f64 	%fd380, %fd128, %fd128, %fd127;
	add.s32 	%r284, %r284, 2560;
$L__BB1_43:
	setp.eq.s32 	%p15, %r42, 0;
	@%p15 bra 	$L__BB1_46;
	add.s32 	%r287, %r284, %r279;
	neg.s32 	%r286, %r42;
$L__BB1_45:
	.pragma "nounroll";
	mul.wide.u32 	%rd71, %r287, 8;
	add.s64 	%rd72, %rd2, %rd71;
	ld.global.f64 	%fd129, [%rd72];
	fma.rn.f64 	%fd380, %fd129, %fd129, %fd380;
	add.s32 	%r287, %r287, 640;
	add.s32 	%r286, %r286, 1;
	setp.ne.s32 	%p16, %r286, 0;
	@%p16 bra 	$L__BB1_45;
$L__BB1_46:
	// begin inline asm
	mov.u32 %r91, %laneid;
	// end inline asm
	mov.b64 	%rd73, %fd380;
	mov.b64 	{%r93, %r98}, %rd73;
	mov.b32 	%r99, 1;
	mov.b32 	%r140, 31;
	mov.b32 	%r141, -1;
	// begin inline asm
	shfl.sync.down.b32 %r92, %r93, %r99, %r140, %r141;
	// end inline asm
	// begin inline asm
	shfl.sync.down.b32 %r97, %r98, %r99, %r140, %r141;
	// end inline asm
	mov.b64 	%rd74, {%r92, %r97};
	mov.b64 	%fd130, %rd74;
	setp.gt.s32 	%p17, %r91, 30;
	add.f64 	%fd131, %fd380, %fd130;
	selp.f64 	%fd132, %fd380, %fd131, %p17;
	mov.b64 	%rd75, %fd132;
	mov.b64 	{%r103, %r108}, %rd75;
	mov.b32 	%r109, 2;
	// begin inline asm
	shfl.sync.down.b32 %r102, %r103, %r109, %r140, %r141;
	// end inline asm
	// begin inline asm
	shfl.sync.down.b32 %r107, %r108, %r109, %r140, %r141;
	// end inline asm
	mov.b64 	%rd76, {%r102, %r107};
	mov.b64 	%fd133, %rd76;
	setp.gt.s32 	%p18, %r91, 29;
	add.f64 	%fd134, %fd132, %fd133;
	selp.f64 	%fd135, %fd132, %fd134, %p18;
	mov.b64 	%rd77, %fd135;
	mov.b64 	{%r113, %r118}, %rd77;
	mov.b32 	%r119, 4;
	// begin inline asm
	shfl.sync.down.b32 %r112, %r113, %r119, %r140, %r141;
	// end inline asm
	// begin inline asm
	shfl.sync.down.b32 %r117, %r118, %r119, %r140, %r141;
	// end inline asm
	mov.b64 	%rd78, {%r112, %r117};
	mov.b64 	%fd136, %rd78;
	setp.gt.s32 	%p19, %r91, 27;
	add.f64 	%fd137, %fd135, %fd136;
	selp.f64 	%fd138, %fd135, %fd137, %p19;
	mov.b64 	%rd79, %fd138;
	mov.b64 	{%r123, %r128}, %rd79;
	mov.b32 	%r129, 8;
	// begin inline asm
	shfl.sync.down.b32 %r122, %r123, %r129, %r140, %r141;
	// end inline asm
	// begin inline asm
	shfl.sync.down.b32 %r127, %r128, %r129, %r140, %r141;
	// end inline asm
	mov.b64 	%rd80, {%r122, %r127};
	mov.b64 	%fd139, %rd80;
	setp.gt.s32 	%p20, %r91, 23;
	add.f64 	%fd140, %fd138, %fd139;
	selp.f64 	%fd141, %fd138, %fd140, %p20;
	mov.b64 	%rd81, %fd141;
	mov.b64 	{%r133, %r138}, %rd81;
	mov.b32 	%r139, 16;
	// begin inline asm
	shfl.sync.down.b32 %r132, %r133, %r139, %r140, %r141;
	// end inline asm
	// begin inline asm
	shfl.sync.down.b32 %r137, %r138, %r139, %r140, %r141;
	// end inline asm
	mov.b64 	%rd82, {%r132, %r137};
	mov.b64 	%fd142, %rd82;
	setp.gt.s32 	%p21, %r91, 15;
	add.f64 	%fd38, %fd141, %fd142;
	selp.f64 	%fd381, %fd141, %fd38, %p21;
	setp.ne.s32 	%p22, %r91, 0;
	@%p22 bra 	$L__BB1_48;
	shr.u32 	%r142, %r21, 2;
	and.b32  	%r143, %r142, 248;
	mov.u32 	%r144, _ZZN3cub18CUB_300001_SM_10006detail6reduce28DeviceReduceSingleTileKernelINS2_10policy_hubIdjN4cuda3std3__44plusIdEEE10Policy1000EN6thrust24THRUST_300001_SM_1000_NS6detail15normal_iteratorINSD_10device_ptrIdEEEEPdjS9_dd6squareEEvT0_T1_T2_T3_T4_T6_E12temp_storage;
	add.s32 	%r145, %r144, %r143;
	st.shared.f64 	[%r145+24], %fd38;
$L__BB1_48:
	bar.sync 	0;
	setp.ne.s32 	%p23, %r21, 0;
	@%p23 bra 	$L__BB1_50;
	ld.shared.f64 	%fd143, [_ZZN3cub18CUB_300001_SM_10006detail6reduce28DeviceReduceSingleTileKernelINS2_10policy_hubIdjN4cuda3std3__44plusIdEEE10Policy1000EN6thrust24THRUST_300001_SM_1000_NS6detail15normal_iteratorINSD_10device_ptrIdEEEEPdjS9_dd6squareEEvT0_T1_T2_T3_T4_T6_E12temp_storage+32];
	add.f64 	%fd144, %fd381, %fd143;
	ld.shared.f64 	%fd145, [_ZZN3cub18CUB_300001_SM_10006detail6reduce28DeviceReduceSingleTileKernelINS2_10policy_hubIdjN4cuda3std3__44plusIdEEE10Policy1000EN6thrust24THRUST_300001_SM_1000_NS6detail15normal_iteratorINSD_10device_ptrIdEEEEPdjS9_dd6squareEEvT0_T1_T2_T3_T4_T6_E12temp_storage+40];
	add.f64 	%fd146, %fd144, %fd145;
	ld.shared.f64 	%fd147, [_ZZN3cub18CUB_300001_SM_10006detail6reduce28DeviceReduceSingleTileKernelINS2_10policy_hubIdjN4cuda3std3__44plusIdEEE10Policy1000EN6thrust24THRUST_300001_SM_1000_NS6detail15normal_iteratorINSD_10device_ptrIdEEEEPdjS9_dd6squareEEvT0_T1_T2_T3_T4_T6_E12temp_storage+48];
	add.f64 	%fd148, %fd146, %fd147;
	ld.shared.f64 	%fd149, [_ZZN3cub18CUB_300001_SM_10006detail6reduce28DeviceReduceSingleTileKernelINS2_10policy_hubIdjN4cuda3std3__44plusIdEEE10Policy1000EN6thrust24THRUST_300001_SM_1000_NS6detail15normal_iteratorINSD_10device_ptrIdEEEEPdjS9_dd6squareEEvT0_T1_T2_T3_T4_T6_E12temp_storage+56];
	add.f64 	%fd150, %fd148, %fd149;
	ld.shared.f64 	%fd151, [_ZZN3cub18CUB_300001_SM_10006detail6reduce28DeviceReduceSingleTileKernelINS2_10policy_hubIdjN4cuda3std3__44plusIdEEE10Policy1000EN6thrust24THRUST_300001_SM_1000_NS6detail15normal_iteratorINSD_10device_ptrIdEEEEPdjS9_dd6squareEEvT0_T1_T2_T3_T4_T6_E12temp_storage+64];
	add.f64 	%fd152, %fd150, %fd151;
	ld.shared.f64 	%fd153, [_ZZN3cub18CUB_300001_SM_10006detail6reduce28DeviceReduceSingleTileKernelINS2_10policy_hubIdjN4cuda3std3__44plusIdEEE10Policy1000EN6thrust24THRUST_300001_SM_1000_NS6detail15normal_iteratorINSD_10device_ptrIdEEEEPdjS9_dd6squareEEvT0_T1_T2_T3_T4_T6_E12temp_storage+72];
	add.f64 	%fd154, %fd152, %fd153;
	ld.shared.f64 	%fd155, [_ZZN3cub18CUB_300001_SM_10006detail6reduce28DeviceReduceSingleTileKernelINS2_10policy_hubIdjN4cuda3std3__44plusIdEEE10Policy1000EN6thrust24THRUST_300001_SM_1000_NS6detail15normal_iteratorINSD_10device_ptrIdEEEEPdjS9_dd6squareEEvT0_T1_T2_T3_T4_T6_E12temp_storage+80];
	add.f64 	%fd156, %fd154, %fd155;
	ld.shared.f64 	%fd157, [_ZZN3cub18CUB_300001_SM_10006detail6reduce28DeviceReduceSingleTileKernelINS2_10policy_hubIdjN4cuda3std3__44plusIdEEE10Policy1000EN6thrust24THRUST_300001_SM_1000_NS6detail15normal_iteratorINSD_10device_ptrIdEEEEPdjS9_dd6squareEEvT0_T1_T2_T3_T4_T6_E12temp_storage+88];
	add.f64 	%fd158, %fd156, %fd157;
	ld.shared.f64 	%fd159, [_ZZN3cub18CUB_300001_SM_10006detail6reduce28DeviceReduceSingleTileKernelINS2_10policy_hubIdjN4cuda3std3__44plusIdEEE10Policy1000EN6thrust24THRUST_300001_SM_1000_NS6detail15normal_iteratorINSD_10device_ptrIdEEEEPdjS9_dd6squareEEvT0_T1_T2_T3_T4_T6_E12temp_storage+96];
	add.f64 	%fd160, %fd158, %fd159;
	ld.shared.f64 	%fd161, [_ZZN3cub18CUB_300001_SM_10006detail6reduce28DeviceReduceSingleTileKernelINS2_10policy_hubIdjN4cuda3std3__44plusIdEEE10Policy1000EN6thrust24THRUST_300001_SM_1000_NS6detail15normal_iteratorINSD_10device_ptrIdEEEEPdjS9_dd6squareEEvT0_T1_T2_T3_T4_T6_E12temp_storage+104];
	add.f64 	%fd162, %fd160, %fd161;
	ld.shared.f64 	%fd163, [_ZZN3cub18CUB_300001_SM_10006detail6reduce28DeviceReduceSingleTileKernelINS2_10policy_hubIdjN4cuda3std3__44plusIdEEE10Policy1000EN6thrust24THRUST_300001_SM_1000_NS6detail15normal_iteratorINSD_10device_ptrIdEEEEPdjS9_dd6squareEEvT0_T1_T2_T3_T4_T6_E12temp_storage+112];
	add.f64 	%fd164, %fd162, %fd163;
	ld.shared.f64 	%fd165, [_ZZN3cub18CUB_300001_SM_10006detail6reduce28DeviceReduceSingleTileKernelINS2_10policy_hubIdjN4cuda3std3__44plusIdEEE10Policy1000EN6thrust24THRUST_300001_SM_1000_NS6detail15normal_iteratorINSD_10device_ptrIdEEEEPdjS9_dd6squareEEvT0_T1_T2_T3_T4_T6_E12temp_storage+120];
	add.f64 	%fd166, %fd164, %fd165;
	ld.shared.f64 	%fd167, [_ZZN3cub18CUB_300001_SM_10006detail6reduce28DeviceReduceSingleTileKernelINS2_10policy_hubIdjN4cuda3std3__44plusIdEEE10Policy1000EN6thrust24THRUST_300001_SM_1000_NS6detail15normal_iteratorINSD_10device_ptrIdEEEEPdjS9_dd6squareEEvT0_T1_T2_T3_T4_T6_E12temp_storage+128];
	add.f64 	%fd168, %fd166, %fd167;
	ld.shared.f64 	%fd169, [_ZZN3cub18CUB_300001_SM_10006detail6reduce28DeviceReduceSingleTileKernelINS2_10policy_hubIdjN4cuda3std3__44plusIdEEE10Policy1000EN6thrust24THRUST_300001_SM_1000_NS6detail15normal_iteratorINSD_10device_ptrIdEEEEPdjS9_dd6squareEEvT0_T1_T2_T3_T4_T6_E12temp_storage+136];
	add.f64 	%fd170, %fd168, %fd169;
	ld.shared.f64 	%fd171, [_ZZN3cub18CUB_300001_SM_10006detail6reduce28DeviceReduceSingleTileKernelINS2_10policy_hubIdjN4cuda3std3__44plusIdEEE10Policy1000EN6thrust24THRUST_300001_SM_1000_NS6detail15normal_iteratorINSD_10device_ptrIdEEEEPdjS9_dd6squareEEvT0_T1_T2_T3_T4_T6_E12temp_storage+144];
	add.f64 	%fd172, %fd170, %fd171;
	ld.shared.f64 	%fd173, [_ZZN3cub18CUB_300001_SM_10006detail6reduce28DeviceReduceSingleTileKernelINS2_10policy_hubIdjN4cuda3std3__44plusIdEEE10Policy1000EN6thrust24THRUST_300001_SM_1000_NS6detail15normal_iteratorINSD_10device_ptrIdEEEEPdjS9_dd6squareEEvT0_T1_T2_T3_T4_T6_E12temp_storage+152];
	add.f64 	%fd174, %fd172, %fd173;
	ld.shared.f64 	%fd175, [_ZZN3cub18CUB_300001_SM_10006detail6reduce28DeviceReduceSingleTileKernelINS2_10policy_hubIdjN4cuda3std3__44plusIdEEE10Policy1000EN6thrust24THRUST_300001_SM_1000_NS6detail15normal_iteratorINSD_10device_ptrIdEEEEPdjS9_dd6squareEEvT0_T1_T2_T3_T4_T6_E12temp_storage+160];
	add.f64 	%fd176, %fd174, %fd175;
	ld.shared.f64 	%fd177, [_ZZN3cub18CUB_300001_SM_10006detail6reduce28DeviceReduceSingleTileKernelINS2_10policy_hubIdjN4cuda3std3__44plusIdEEE10Policy1000EN6thrust24THRUST_300001_SM_1000_NS6detail15normal_iteratorINSD_10device_ptrIdEEEEPdjS9_dd6squareEEvT0_T1_T2_T3_T4_T6_E12temp_storage+168];
	add.f64 	%fd178, %fd176, %fd177;
	ld.shared.f64 	%fd179, [_ZZN3cub18CUB_300001_SM_10006detail6reduce28DeviceReduceSingleTileKernelINS2_10policy_hubIdjN4cuda3std3__44plusIdEEE10Policy1000EN6thrust24THRUST_300001_SM_1000_NS6detail15normal_iteratorINSD_10device_ptrIdEEEEPdjS9_dd6squareEEvT0_T1_T2_T3_T4_T6_E12temp_storage+176];
	add.f64 	%fd381, %fd178, %fd179;
$L__BB1_50:
	mov.u32 	%r269, %tid.x;
	setp.ne.s32 	%p69, %r269, 0;
	@%p69 bra 	$L__BB1_52;
	add.f64 	%fd359, %fd42, %fd381;
	st.global.f64 	[%rd1], %fd359;
$L__BB1_52:
	ret;

}
	// .globl	_ZN3cub18CUB_300001_SM_10006detail6reduce18DeviceReduceKernelINS2_10policy_hubIdjN4cuda3std3__44plusIdEEE10Policy1000EN6thrust24THRUST_300001_SM_1000_NS6detail15normal_iteratorINSD_10device_ptrIdEEEEjS9_d6squareEEvT0_PT3_T1_NS0_13GridEvenShareISN_EET2_T4_
.visible .entry _ZN3cub18CUB_300001_SM_10006detail6reduce18DeviceReduceKernelINS2_10policy_hubIdjN4cuda3std3__44plusIdEEE10Policy1000EN6thrust24THRUST_300001_SM_1000_NS6detail15normal_iteratorINSD_10device_ptrIdEEEEjS9_d6squareEEvT0_PT3_T1_NS0_13GridEvenShareISN_EET2_T4_(
	.param .align 8 .b8 _ZN3cub18CUB_300001_SM_10006detail6reduce18DeviceReduceKernelINS2_10policy_hubIdjN4cuda3std3__44plusIdEEE10Policy1000EN6thrust24THRUST_300001_SM_1000_NS6detail15normal_iteratorINSD_10device_ptrIdEEEEjS9_d6squareEEvT0_PT3_T1_NS0_13GridEvenShareISN_EET2_T4__param_0[8],
	.param .u64 .ptr .align 1 _ZN3cub18CUB_300001_SM_10006detail6reduce18DeviceReduceKernelINS2_10policy_hubIdjN4cuda3std3__44plusIdEEE10Policy1000EN6thrust24THRUST_300001_SM_1000_NS6detail15normal_iteratorINSD_10device_ptrIdEEEEjS9_d6squareEEvT0_PT3_T1_NS0_13GridEvenShareISN_EET2_T4__param_1,
	.param .u32 _ZN3cub18CUB_300001_SM_10006detail6reduce18DeviceReduceKernelINS2_10policy_hubIdjN4cuda3std3__44plusIdEEE10Policy1000EN6thrust24THRUST_300001_SM_1000_NS6detail15normal_iteratorINSD_10device_ptrIdEEEEjS9_d6squareEEvT0_PT3_T1_NS0_13GridEvenShareISN_EET2_T4__param_2,
	.param .align 4 .b8 _ZN3cub18CUB_300001_SM_10006detail6reduce18DeviceReduceKernelINS2_10policy_hubIdjN4cuda3std3__44plusIdEEE10Policy1000EN6thrust24THRUST_300001_SM_1000_NS6detail15normal_iteratorINSD_10device_ptrIdEEEEjS9_d6squareEEvT0_PT3_T1_NS0_13GridEvenShareISN_EET2_T4__param_3[40],
	.param .align 1 .b8 _ZN3cub18CUB_300001_SM_10006detail6reduce18DeviceReduceKernelINS2_10policy_hubIdjN4cuda3std3__44plusIdEEE10Policy1000EN6thrust24THRUST_300001_SM_1000_NS6detail15normal_iteratorINSD_10device_ptrIdEEEEjS9_d6squareEEvT0_PT3_T1_NS0_13GridEvenShareISN_EET2_T4__param_4[1],
	.param .align 1 .b8 _ZN3cub18CUB_300001_SM_10006detail6reduce18DeviceReduceKernelINS2_10policy_hubIdjN4cuda3std3__44plusIdEEE10Policy1000EN6thrust24THRUST_300001_SM_1000_NS6detail15normal_iteratorINSD_10device_ptrIdEEEEjS9_d6squareEEvT0_PT3_T1_NS0_13GridEvenShareISN_EET2_T4__param_5[1]
)
.maxntid 640
{
	.reg .pred 	%p<69>;
	.reg .b16 	%rs<4>;
	.reg .b32 	%r<355>;
	.reg .b64 	%rd<159>;
	.reg .b64 	%fd<378>;
	// demoted variable
	.shared .align 8 .b8 _ZZN3cub18CUB_300001_SM_10006detail6reduce18DeviceReduceKernelINS2_10policy_hubIdjN4cuda3std3__44plusIdEEE10Policy1000EN6thrust24THRUST_300001_SM_1000_NS6detail15normal_iteratorINSD_10device_ptrIdEEEEjS9_d6squareEEvT0_PT3_T1_NS0_13GridEvenShareISN_EET2_T4_E12temp_storage[192];
	ld.param.u32 	%r1, [_ZN3cub18CUB_300001_SM_10006detail6reduce18DeviceReduceKernelINS2_10policy_hubIdjN4cuda3std3__44plusIdEEE10Policy1000EN6thrust24THRUST_300001_SM_1000_NS6detail15normal_iteratorINSD_10device_ptrIdEEEEjS9_d6squareEEvT0_PT3_T1_NS0_13GridEvenShareISN_EET2_T4__param_3+20];
	ld.param.u32 	%r2, [_ZN3cub18CUB_300001_SM_10006detail6reduce18DeviceReduceKernelINS2_10policy_hubIdjN4cuda3std3__44plusIdEEE10Policy1000EN6thrust24THRUST_300001_SM_1000_NS6detail15normal_iteratorINSD_10device_ptrIdEEEEjS9_d6squareEEvT0_PT3_T1_NS0_13GridEvenShareISN_EET2_T4__param_3+24];
	ld.param.u64 	%rd3, [_ZN3cub18CUB_300001_SM_10006detail6reduce18DeviceReduceKernelINS2_10policy_hubIdjN4cuda3std3__44plusIdEEE10Policy1000EN6thrust24THRUST_300001_SM_1000_NS6detail15normal_iteratorINSD_10device_ptrIdEEEEjS9_d6squareEEvT0_PT3_T1_NS0_13GridEvenShareISN_EET2_T4__param_0];
	ld.param.u64 	%rd2, [_ZN3cub18CUB_300001_SM_10006detail6reduce18DeviceReduceKernelINS2_10policy_hubIdjN4cuda3std3__44plusIdEEE10Policy1000EN6thrust24THRUST_300001_SM_1000_NS6detail15normal_iteratorINSD_10device_ptrIdEEEEjS9_d6squareEEvT0_PT3_T1_NS0_13GridEvenShareISN_EET2_T4__param_1];
	cvta.to.global.u64 	%rd1, %rd3;
	mov.u32 	%r3, %ctaid.x;
	mul.lo.s32 	%r4, %r2, 5120;
	mul.lo.s32 	%r346, %r3, 5120;
	sub.s32 	%r6, %r1, %r346;
	setp.gt.u32 	%p1, %r6, 5119;
	@%p1 bra 	$L__BB2_26;
	mov.u32 	%r7, %tid.x;
	setp.ge.u32 	%p23, %r7, %r6;
	mov.f64 	%fd366, 0d0000000000000000;
	mov.u32 	%r337, %r7;
	@%p23 bra 	$L__BB2_3;
	add.s32 	%r180, %r346, %r7;
	mul.wide.u32 	%rd76, %r180, 8;
	add.s64 	%rd77, %rd1, %rd76;
	ld.global.f64 	%fd179, [%rd77];
	mul.f64 	%fd366, %fd179, %fd179;
	add.s32 	%r337, %r7, 640;
$L__BB2_3:
	setp.ge.u32 	%p24, %r337, %r6;
	@%p24 bra 	$L__BB2_17;
	not.b32 	%r181, %r337;
	add.s32 	%r182, %r1, %r181;
	sub.s32 	%r183, %r182, %r346;
	mul.hi.u32 	%r184, %r183, -858993459;
	shr.u32 	%r185, %r184, 9;
	add.s32 	%r10, %r185, 1;
	and.b32  	%r11, %r10, 15;
	setp.lt.u32 	%p25, %r183, 9600;
	@%p25 bra 	$L__BB2_8;
	add.s32 	%r336, %r337, 5120;
	add.s32 	%r335, %r337, %r346;
	and.b32  	%r186, %r10, 16777200;
	neg.s32 	%r334, %r186;
$L__BB2_6:
	.pragma "nounroll";
	mul.wide.u32 	%rd78, %r335, 8;
	add.s64 	%rd79, %rd1, %rd78;
	ld.global.f64 	%fd181, [%rd79];
	fma.rn.f64 	%fd182, %fd181, %fd181, %fd366;
	add.s32 	%r187, %r335, 640;
	mul.wide.u32 	%rd80, %r187, 8;
	add.s64 	%rd81, %rd1, %rd80;
	ld.global.f64 	%fd183, [%rd81];
	fma.rn.f64 	%fd184, %fd183, %fd183, %fd182;
	add.s32 	%r188, %r335, 1280;
	mul.wide.u32 	%rd82, %r188, 8;
	add.s64 	%rd83, %rd1, %rd82;
	ld.global.f64 	%fd185, [%rd83];
	fma.rn.f64 	%fd186, %fd185, %fd185, %fd184;
	add.s32 	%r189, %r335, 1920;
	mul.wide.u32 	%rd84, %r189, 8;
	add.s64 	%rd85, %rd1, %rd84;
	ld.global.f64 	%fd187, [%rd85];
	fma.rn.f64 	%fd188, %fd187, %fd187, %fd186;
	add.s32 	%r190, %r335, 2560;
	mul.wide.u32 	%rd86, %r190, 8;
	add.s64 	%rd87, %rd1, %rd86;
	ld.global.f64 	%fd189, [%rd87];
	fma.rn.f64 	%fd190, %fd189, %fd189, %fd188;
	add.s32 	%r191, %r335, 3200;
	mul.wide.u32 	%rd88, %r191, 8;
	add.s64 	%rd89, %rd1, %rd88;
	ld.global.f64 	%fd191, [%rd89];
	fma.rn.f64 	%fd192, %fd191, %fd191, %fd190;
	add.s32 	%r192, %r335, 3840;
	mul.wide.u32 	%rd90, %r192, 8;
	add.s64 	%rd91, %rd1, %rd90;
	ld.global.f64 	%fd193, [%rd91];
	fma.rn.f64 	%fd194, %fd193, %fd193, %fd192;
	add.s32 	%r193, %r335, 4480;
	mul.wide.u32 	%rd92, %r193, 8;
	add.s64 	%rd93, %rd1, %rd92;
	ld.global.f64 	%fd195, [%rd93];
	fma.rn.f64 	%fd196, %fd195, %fd195, %fd194;
	add.s32 	%r194, %r335, 5120;
	mul.wide.u32 	%rd94, %r194, 8;
	add.s64 	%rd95, %rd1, %rd94;
	ld.global.f64 	%fd197, [%rd95];
	fma.rn.f64 	%fd198, %fd197, %fd197, %fd196;
	add.s32 	%r195, %r335, 5760;
	mul.wide.u32 	%rd96, %r195, 8;
	add.s64 	%rd97, %rd1, %rd96;
	ld.global.f64 	%fd199, [%rd97];
	fma.rn.f64 	%fd200, %fd199, %fd199, %fd198;
	add.s32 	%r196, %r335, 6400;
	mul.wide.u32 	%rd98, %r196, 8;
	add.s64 	%rd99, %rd1, %rd98;
	ld.global.f64 	%fd201, [%rd99];
	fma.rn.f64 	%fd202, %fd201, %fd201, %fd200;
	add.s32 	%r197, %r335, 7040;
	mul.wide.u32 	%rd100, %r197, 8;
	add.s64 	%rd101, %rd1, %rd100;
	ld.global.f64 	%fd203, [%rd101];
	fma.rn.f64 	%fd204, %fd203, %fd203, %fd202;
	add.s32 	%r198, %r335, 7680;
	mul.wide.u32 	%rd102, %r198, 8;
	add.s64 	%rd103, %rd1, %rd102;
	ld.global.f64 	%fd205, [%rd103];
	fma.rn.f64 	%fd206, %fd205, %fd205, %fd204;
	add.s32 	%r199, %r335, 8320;
	mul.wide.u32 	%rd104, %r199, 8;
	add.s64 	%rd105, %rd1, %rd104;
	ld.global.f64 	%fd207, [%rd105];
	fma.rn.f64 	%fd208, %fd207, %fd207, %fd206;
	add.s32 	%r200, %r335, 8960;
	mul.wide.u32 	%rd106, %r200, 8;
	add.s64 	%rd107, %rd1, %rd106;
	ld.global.f64 	%fd209, [%rd107];
	fma.rn.f64 	%fd210, %fd209, %fd209, %fd208;
	add.s32 	%r201, %r335, 9600;
	mul.wide.u32 	%rd108, %r201, 8;
	add.s64 	%rd109, %rd1, %rd108;
	ld.global.f64 	%fd211, [%rd109];
	fma.rn.f64 	%fd366, %fd211, %fd211, %fd210;
	add.s32 	%r336, %r336, 10240;
	add.s32 	%r335, %r335, 10240;
	add.s32 	%r334, %r334, 16;
	setp.ne.s32 	%p26, %r334, 0;
	@%p26 bra 	$L__BB2_6;
	add.s32 	%r337, %r336, -5120;
$L__BB2_8:
	setp.eq.s32 	%p27, %r11, 0;
	@%p27 bra 	$L__BB2_17;
	and.b32  	%r23, %r10, 7;
	setp.lt.u32 	%p28, %r11, 8;
	@%p28 bra 	$L__BB2_11;
	add.s32 	%r202, %r337, %r346;
	mul.wide.u32 	%rd110, %r202, 8;
	add.s64 	%rd111, %rd1, %rd110;
	ld.global.f64 	%fd213, [%rd111];
	fma.rn.f64 	%fd214, %fd213, %fd213, %fd366;
	add.s32 	%r203, %r202, 640;
	mul.wide.u32 	%rd112, %r203, 8;
	add.s64 	%rd113, %rd1, %rd112;
	ld.global.f64 	%fd215, [%rd113];
	fma.rn.f64 	%fd216, %fd215, %fd215, %fd214;
	add.s32 	%r204, %r202, 1280;
	mul.wide.u32 	%rd114, %r204, 8;
	add.s64 	%rd115, %rd1, %rd114;
	ld.global.f64 	%fd217, [%rd115];
	fma.rn.f64 	%fd218, %fd217, %fd217, %fd216;
	add.s32 	%r205, %r202, 1920;
	mul.wide.u32 	%rd116, %r205, 8;
	add.s64 	%rd117, %rd1, %rd116;
	ld.global.f64 	%fd219, [%rd117];
	fma.rn.f64 	%fd220, %fd219, %fd219, %fd218;
	add.s32 	%r206, %r202, 2560;
	mul.wide.u32 	%rd118, %r206, 8;
	add.s64 	%rd119, %rd1, %rd118;
	ld.global.f64 	%fd221, [%rd119];
	fma.rn.f64 	%fd222, %fd221, %fd221, %fd220;
	add.s32 	%r207, %r202, 3200;
	mul.wide.u32 	%rd120, %r207, 8;
	add.s64 	%rd121, %rd1, %rd120;
	ld.global.f64 	%fd223, [%rd121];
	fma.rn.f64 	%fd224, %fd223, %fd223, %fd222;
	add.s32 	%r208, %r202, 3840;
	mul.wide.u32 	%rd122, %r208, 8;
	add.s64 	%rd123, %rd1, %rd122;
	ld.global.f64 	%fd225, [%rd123];
	fma.rn.f64 	%fd226, %fd225, %fd225, %fd224;
	add.s32 	%r209, %r202, 4480;
	mul.wide.u32 	%rd124, %r209, 8;
	add.s64 	%rd125, %rd1, %rd124;
	ld.global.f64 	%fd227, [%rd125];
	fma.rn.f64 	%fd366, %fd227, %fd227, %fd226;
	add.s32 	%r337, %r337, 5120;
$L__BB2_11:
	setp.eq.s32 	%p29, %r23, 0;
	@%p29 bra 	$L__BB2_17;
	and.b32  	%r26, %r10, 3;
	setp.lt.u32 	%p30, %r23, 4;
	@%p30 bra 	$L__BB2_14;
	add.s32 	%r210, %r337, %r346;
	mul.wide.u32 	%rd126, %r210, 8;
	add.s64 	%rd127, %rd1, %rd126;
	ld.global.f64 	%fd229, [%rd127];
	fma.rn.f64 	%fd230, %fd229, %fd229, %fd366;
	add.s32 	%r211, %r210, 640;
	mul.wide.u32 	%rd128, %r211, 8;
	add.s64 	%rd129, %rd1, %rd128;
	ld.global.f64 	%fd231, [%rd129];
	fma.rn.f64 	%fd232, %fd231, %fd231, %fd230;
	add.s32 	%r212, %r210, 1280;
	mul.wide.u32 	%rd130, %r212, 8;
	add.s64 	%rd131, %rd1, %rd130;
	ld.global.f64 	%fd233, [%rd131];
	fma.rn.f64 	%fd234, %fd233, %fd233, %fd232;
	add.s32 	%r213, %r210, 1920;
	mul.wide.u32 	%rd132, %r213, 8;
	add.s64 	%rd133, %rd1, %rd132;
	ld.global.f64 	%fd235, [%rd133];
	fma.rn.f64 	%fd366, %fd235, %fd235, %fd234;
	add.s32 	%r337, %r337, 2560;
$L__BB2_14:
	setp.eq.s32 	%p31, %r26, 0;
	@%p31 bra 	$L__BB2_17;
	add.s32 	%r341, %r337, %r346;
	neg.s32 	%r340, %r26;
$L__BB2_16:
	.pragma "nounroll";
	mul.wide.u32 	%rd134, %r341, 8;
	add.s64 	%rd135, %rd1, %rd134;
	ld.global.f64 	%fd236, [%rd135];
	fma.rn.f64 	%fd366, %fd236, %fd236, %fd366;
	add.s32 	%r341, %r341, 640;
	add.s32 	%r340, %r340, 1;
	setp.ne.s32 	%p32, %r340, 0;
	@%p32 bra 	$L__BB2_16;
$L__BB2_17:
	setp.lt.u32 	%p33, %r6, 640;
	@%p33 bra 	$L__BB2_22;
	// begin inline asm
	mov.u32 %r277, %laneid;
	// end inline asm
	mov.b64 	%rd146, %fd366;
	mov.b64 	{%r279, %r284}, %rd146;
	mov.b32 	%r285, 1;
	mov.b32 	%r326, 31;
	mov.b32 	%r327, -1;
	// begin inline asm
	shfl.sync.down.b32 %r278, %r279, %r285, %r326, %r327;
	// end inline asm
	// begin inline asm
	shfl.sync.down.b32 %r283, %r284, %r285, %r326, %r327;
	// end inline asm
	mov.b64 	%rd147, {%r278, %r283};
	mov.b64 	%fd307, %rd147;
	setp.gt.s32 	%p61, %r277, 30;
	add.f64 	%fd308, %fd366, %fd307;
	selp.f64 	%fd309, %fd366, %fd308, %p61;
	mov.b64 	%rd148, %fd309;
	mov.b64 	{%r289, %r294}, %rd148;
	mov.b32 	%r295, 2;
	// begin inline asm
	shfl.sync.down.b32 %r288, %r289, %r295, %r326, %r327;
	// end inline asm
	// begin inline asm
	shfl.sync.down.b32 %r293, %r294, %r295, %r326, %r327;
	// end inline asm
	mov.b64 	%rd149, {%r288, %r293};
	mov.b64 	%fd310, %rd149;
	setp.gt.s32 	%p62, %r277, 29;
	add.f64 	%fd311, %fd309, %fd310;
	selp.f64 	%fd312, %fd309, %fd311, %p62;
	mov.b64 	%rd150, %fd312;
	mov.b64 	{%r299, %r304}, %rd150;
	mov.b32 	%r305, 4;
	// begin inline asm
	shfl.sync.down.b32 %r298, %r299, %r305, %r326, %r327;
	// end inline asm
	// begin inline asm
	shfl.sync.down.b32 %r303, %r304, %r305, %r326, %r327;
	// end inline asm
	mov.b64 	%rd151, {%r298, %r303};
	mov.b64 	%fd313, %rd151;
	setp.gt.s32 	%p63, %r277, 27;
	add.f64 	%fd314, %fd312, %fd313;
	selp.f64 	%fd315, %fd312, %fd314, %p63;
	mov.b64 	%rd152, %fd315;
	mov.b64 	{%r309, %r314}, %rd152;
	mov.b32 	%r315, 8;
	// begin inline asm
	shfl.sync.down.b32 %r308, %r309, %r315, %r326, %r327;
	// end inline asm
	// begin inline asm
	shfl.sync.down.b32 %r313, %r314, %r315, %r326, %r327;
	// end inline asm
	mov.b64 	%rd153, {%r308, %r313};
	mov.b64 	%fd316, %rd153;
	setp.gt.s32 	%p64, %r277, 23;
	add.f64 	%fd317, %fd315, %fd316;
	selp.f64 	%fd318, %fd315, %fd317, %p64;
	mov.b64 	%rd154, %fd318;
	mov.b64 	{%r319, %r324}, %rd154;
	mov.b32 	%r325, 16;
	// begin inline asm
	shfl.sync.down.b32 %r318, %r319, %r325, %r326, %r327;
	// end inline asm
	// begin inline asm
	shfl.sync.down.b32 %r323, %r324, %r325, %r326, %r327;
	// end inline asm
	mov.b64 	%rd155, {%r318, %r323};
	mov.b64 	%fd319, %rd155;
	setp.gt.s32 	%p65, %r277, 15;
	add.f64 	%fd16, %fd318, %fd319;
	selp.f64 	%fd377, %fd318, %fd16, %p65;
	setp.ne.s32 	%p66, %r277, 0;
	@%p66 bra 	$L__BB2_20;
	shr.u32 	%r328, %r7, 2;
	and.b32  	%r329, %r328, 248;
	mov.u32 	%r330, _ZZN3cub18CUB_300001_SM_10006detail6reduce18DeviceReduceKernelINS2_10policy_hubIdjN4cuda3std3__44plusIdEEE10Policy1000EN6thrust24THRUST_300001_SM_1000_NS6detail15normal_iteratorINSD_10device_ptrIdEEEEjS9_d6squareEEvT0_PT3_T1_NS0_13GridEvenShareISN_EET2_T4_E12temp_storage;
	add.s32 	%r331, %r330, %r329;
	st.shared.f64 	[%r331+24], %fd16;
$L__BB2_20:
	bar.sync 	0;
	setp.ne.s32 	%p67, %r7, 0;
	@%p67 bra 	$L__BB2_48;
	ld.shared.f64 	%fd320, [_ZZN3cub18CUB_300001_SM_10006detail6reduce18DeviceReduceKernelINS2_10policy_hubIdjN4cuda3std3__44plusIdEEE10Policy1000EN6thrust24THRUST_300001_SM_1000_NS6detail15normal_iteratorINSD_10device_ptrIdEEEEjS9_d6squareEEvT0_PT3_T1_NS0_13GridEvenShareISN_EET2_T4_E12temp_storage+32];
	add.f64 	%fd321, %fd377, %fd320;
	ld.shared.f64 	%fd322, [_ZZN3cub18CUB_300001_SM_10006detail6reduce18DeviceReduceKernelINS2_10policy_hubIdjN4cuda3std3__44plusIdEEE10Policy1000EN6thrust24THRUST_300001_SM_1000_NS6detail15normal_iteratorINSD_10device_ptrIdEEEEjS9_d6squareEEvT0_PT3_T1_NS0_13GridEvenShareISN_EET2_T4_E12temp_storage+40];
	add.f64 	%fd323, %fd321, %fd322;
	ld.shared.f64 	%fd324, [_ZZN3cub18CUB_300001_SM_10006detail6reduce18DeviceReduceKernelINS2_10policy_hubIdjN4cuda3std3__44plusIdEEE10Policy1000EN6thrust24THRUST_300001_SM_1000_NS6detail15normal_iteratorINSD_10device_ptrIdEEEEjS9_d6squareEEvT0_PT3_T1_NS0_13GridEvenShareISN_EET2_T4_E12temp_storage+48];
	add.f64 	%fd325, %fd323, %fd324;
	ld.shared.f64 	%fd326, [_ZZN3cub18CUB_300001_SM_10006detail6reduce18DeviceReduceKernelINS2_10policy_hubIdjN4cuda3std3__44plusIdEEE10Policy1000EN6thrust24THRUST_300001_SM_1000_NS6detail15normal_iteratorINSD_10device_ptrIdEEEEjS9_d6squareEEvT0_PT3_T1_NS0_13GridEvenShareISN_EET2_T4_E12temp_storage+56];
	add.f64 	%fd327, %fd325, %fd326;
	ld.shared.f64 	%fd328, [_ZZN3cub18CUB_300001_SM_10006detail6reduce18DeviceReduceKernelINS2_10policy_hubIdjN4cuda3std3__44plusIdEEE10Policy1000EN6thrust24THRUST_300001_SM_1000_NS6detail15normal_iteratorINSD_10device_ptrIdEEEEjS9_d6squareEEvT0_PT3_T1_NS0_13GridEvenShareISN_EET2_T4_E12temp_storage+64];
	add.f64 	%fd329, %fd327, %fd328;
	ld.shared.f64 	%fd330, [_ZZN3cub18CUB_300001_SM_10006detail6reduce18DeviceReduceKernelINS2_10policy_hubIdjN4cuda3std3__44plusIdEEE10Policy1000EN6thrust24THRUST_300001_SM_1000_NS6detail15normal_iteratorINSD_10device_ptrIdEEEEjS9_d6squareEEvT0_PT3_T1_NS0_13GridEvenShareISN_EET2_T4_E12temp_storage+72];
	add.f64 	%fd331, %fd329, %fd330;
	ld.shared.f64 	%fd332, [_ZZN3cub18CUB_300001_SM_10006detail6reduce18DeviceReduceKernelINS2_10policy_hubIdjN4cuda3std3__44plusIdEEE10Policy1000EN6thrust24THRUST_300001_SM_1000_NS6detail15normal_iteratorINSD_10device_ptrIdEEEEjS9_d6squareEEvT0_PT3_T1_NS0_13GridEvenShareISN_EET2_T4_E12temp_storage+80];
	add.f64 	%fd333, %fd331, %fd332;
	ld.shared.f64 	%fd334, [_ZZN3cub18CUB_300001_SM_10006detail6reduce18DeviceReduceKernelINS2_10policy_hubIdjN4cuda3std3__44plusIdEEE10Policy1000EN6thrust24THRUST_300001_SM_1000_NS6detail15normal_iteratorINSD_10device_ptrIdEEEEjS9_d6squareEEvT0_PT3_T1_NS0_13GridEvenShareISN_EET2_T4_E12temp_storage+88];
	add.f64 	%fd335, %fd333, %fd334;
	ld.shared.f64 	%fd336, [_ZZN3cub18CUB_300001_SM_10006detail6reduce18DeviceReduceKernelINS2_10policy_hubIdjN4cuda3std3__44plusIdEEE10Policy1000EN6thrust24THRUST_300001_SM_1000_NS6detail15normal_iteratorINSD_10device_ptrIdEEEEjS9_d6squareEEvT0_PT3_T1_NS0_13GridEvenShareISN_EET2_T4_E12temp_storage+96];
	add.f64 	%fd337, %fd335, %fd336;
	ld.shared.f64 	%fd338, [_ZZN3cub18CUB_300001_SM_10006detail6reduce18DeviceReduceKernelINS2_10policy_hubIdjN4cuda3std3__44plusIdEEE10Policy1000EN6thrust24THRUST_300001_SM_1000_NS6detail15normal_iteratorINSD_10device_ptrIdEEEEjS9_d6squareEEvT0_PT3_T1_NS0_13GridEvenShareISN_EET2_T4_E12temp_storage+104];
	add.f64 	%fd339, %fd337, %fd338;
	ld.shared.f64 	%fd340, [_ZZN3cub18CUB_300001_SM_10006detail6reduce18DeviceReduceKernelINS2_10policy_hubIdjN4cuda3std3__44plusIdEEE10Policy1000EN6thrust24THRUST_300001_SM_1000_NS6detail15normal_iteratorINSD_10device_ptrIdEEEEjS9_d6squareEEvT0_PT3_T1_NS0_13GridEvenShareISN_EET2_T4_E12temp_storage+112];
	add.f64 	%fd341, %fd339, %fd340;
	ld.shared.f64 	%fd342, [_ZZN3cub18CUB_300001_SM_10006detail6reduce18DeviceReduceKernelINS2_10policy_hubIdjN4cuda3std3__44plusIdEEE10Policy1000EN6thrust24THRUST_300001_SM_1000_NS6detail15normal_iteratorINSD_10device_ptrIdEEEEjS9_d6squareEEvT0_PT3_T1_NS0_13GridEvenShareISN_EET2_T4_E12temp_storage+120];
	add.f64 	%fd343, %fd341, %fd342;
	ld.shared.f64 	%fd344, [_ZZN3cub18CUB_300001_SM_10006detail6reduce18DeviceReduceKernelINS2_10policy_hubIdjN4cuda3std3__44plusIdEEE10Policy1000EN6thrust24THRUST_300001_SM_1000_NS6detail15normal_iteratorINSD_10device_ptrIdEEEEjS9_d6squareEEvT0_PT3_T1_NS0_13GridEvenShareISN_EET2_T4_E12temp_storage+128];
	add.f64 	%fd345, %fd343, %fd344;
	ld.shared.f64 	%fd346, [_ZZN3cub18CUB_300001_SM_10006detail6reduce18DeviceReduceKernelINS2_10policy_hubIdjN4cuda3std3__44plusIdEEE10Policy1000EN6thrust24THRUST_300001_SM_1000_NS6detail15normal_iteratorINSD_10device_ptrIdEEEEjS9_d6squareEEvT0_PT3_T1_NS0_13GridEvenShareISN_EET2_T4_E12temp_storage+136];
	add.f64 	%fd347, %fd345, %fd346;
	ld.shared.f64 	%fd348, [_ZZN3cub18CUB_300001_SM_10006detail6reduce18DeviceReduceKernelINS2_10policy_hubIdjN4cuda3std3__44plusIdEEE10Policy1000EN6thrust24THRUST_300001_SM_1000_NS6detail15normal_iteratorINSD_10device_ptrIdEEEEjS9_d6squareEEvT0_PT3_T1_NS0_13GridEvenShareISN_EET2_T4_E12temp_storage+144];
	add.f64 	%fd349, %fd347, %fd348;
	ld.shared.f64 	%fd350, [_ZZN3cub18CUB_300001_SM_10006detail6reduce18DeviceReduceKernelINS2_10policy_hubIdjN4cuda3std3__44plusIdEEE10Policy1000EN6thrust24THRUST_300001_SM_1000_NS6detail15normal_iteratorINSD_10device_ptrIdEEEEjS9_d6squareEEvT0_PT3_T1_NS0_13GridEvenShareISN_EET2_T4_E12temp_storage+152];
	add.f64 	%fd351, %fd349, %fd350;
	ld.shared.f64 	%fd352, [_ZZN3cub18CUB_300001_SM_10006detail6reduce18DeviceReduceKernelINS2_10policy_hubIdjN4cuda3std3__44plusIdEEE10Policy1000EN6thrust24THRUST_300001_SM_1000_NS6detail15normal_iteratorINSD_10device_ptrIdEEEEjS9_d6squareEEvT0_PT3_T1_NS0_13GridEvenShareISN_EET2_T4_E12temp_storage+160];
	add.f64 	%fd353, %fd351, %fd352;
	ld.shared.f64 	%fd354, [_ZZN3cub18CUB_300001_SM_10006detail6reduce18DeviceReduceKernelINS2_10policy_hubIdjN4cuda3std3__44plusIdEEE10Policy1000EN6thrust24THRUST_300001_SM_1000_NS6detail15normal_iteratorINSD_10device_ptrIdEEEEjS9_d6squareEEvT0_PT3_T1_NS0_13GridEvenShareISN_EET2_T4_E12temp_storage+168];
	add.f64 	%fd355, %fd353, %fd354;
	ld.shared.f64 	%fd356, [_ZZN3cub18CUB_300001_SM_10006detail6reduce18DeviceReduceKernelINS2_10policy_hubIdjN4cuda3std3__44plusIdEEE10Policy1000EN6thrust24THRUST_300001_SM_1000_NS6detail15normal_iteratorINSD_10device_ptrIdEEEEjS9_d6squareEEvT0_PT3_T1_NS0_13GridEvenShareISN_EET2_T4_E12temp_storage+176];
	add.f64 	%fd377, %fd355, %fd356;
	bra.uni 	$L__BB2_48;
$L__BB2_22:
	// begin inline asm
	mov.u32 %r214, %laneid;
	// end inline asm
	and.b32  	%r265, %r7, 992;
	add.s32 	%r266, %r265, 32;
	setp.gt.u32 	%p34, %r266, %r6;
	not.b32 	%r267, %r265;
	add.s32 	%r268, %r6, %r267;
	selp.b32 	%r263, %r268, 31, %p34;
	mov.b64 	%rd136, %fd366;
	mov.b64 	{%r216, %r221}, %rd136;
	mov.b32 	%r222, 1;
	mov.b32 	%r264, -1;
	// begin inline asm
	shfl.sync.down.b32 %r215, %r216, %r222, %r263, %r264;
	// end inline asm
	// begin inline asm
	shfl.sync.down.b32 %r220, %r221, %r222, %r263, %r264;
	// end inline asm
	mov.b64 	%rd137, {%r215, %r220};
	mov.b64 	%fd237, %rd137;
	setp.lt.s32 	%p35, %r214, %r263;
	add.f64 	%fd238, %fd366, %fd237;
	selp.f64 	%fd239, %fd238, %fd366, %p35;
	mov.b64 	%rd138, %fd239;
	mov.b64 	{%r226, %r231}, %rd138;
	mov.b32 	%r232, 2;
	// begin inline asm
	shfl.sync.down.b32 %r225, %r226, %r232, %r263, %r264;
	// end inline asm
	// begin inline asm
	shfl.sync.down.b32 %r230, %r231, %r232, %r263, %r264;
	// end inline asm
	mov.b64 	%rd139, {%r225, %r230};
	mov.b64 	%fd240, %rd139;
	add.s32 	%r269, %r214, 2;
	setp.gt.s32 	%p36, %r269, %r263;
	add.f64 	%fd241, %fd239, %fd240;
	selp.f64 	%fd242, %fd239, %fd241, %p36;
	mov.b64 	%rd140, %fd242;
	mov.b64 	{%r236, %r241}, %rd140;
	mov.b32 	%r242, 4;
	// begin inline asm
	shfl.sync.down.b32 %r235, %r236, %r242, %r263, %r264;
	// end inline asm
	// begin inline asm
	shfl.sync.down.b32 %r240, %r241, %r242, %r263, %r264;
	// end inline asm
	mov.b64 	%rd141, {%r235, %r240};
	mov.b64 	%fd243, %rd141;
	add.s32 	%r270, %r214, 4;
	setp.gt.s32 	%p37, %r270, %r263;
	add.f64 	%fd244, %fd242, %fd243;
	selp.f64 	%fd245, %fd242, %fd244, %p37;
	mov.b64 	%rd142, %fd245;
	mov.b64 	{%r246, %r251}, %rd142;
	mov.b32 	%r252, 8;
	// begin inline asm
	shfl.sync.down.b32 %r245, %r246, %r252, %r263, %r264;
	// end inline asm
	// begin inline asm
	shfl.sync.down.b32 %r250, %r251, %r252, %r263, %r264;
	// end inline asm
	mov.b64 	%rd143, {%r245, %r250};
	mov.b64 	%fd246, %rd143;
	add.s32 	%r271, %r214, 8;
	setp.gt.s32 	%p38, %r271, %r263;
	add.f64 	%fd247, %fd245, %fd246;
	selp.f64 	%fd248, %fd245, %fd247, %p38;
	mov.b64 	%rd144, %fd248;
	mov.b64 	{%r256, %r261}, %rd144;
	mov.b32 	%r262, 16;
	// begin inline asm
	shfl.sync.down.b32 %r255, %r256, %r262, %r263, %r264;
	// end inline asm
	// begin inline asm
	shfl.sync.down.b32 %r260, %r261, %r262, %r263, %r264;
	// end inline asm
	mov.b64 	%rd145, {%r255, %r260};
	mov.b64 	%fd249, %rd145;
	add.s32 	%r272, %r214, 16;
	setp.gt.s32 	%p39, %r272, %r263;
	add.f64 	%fd250, %fd248, %fd249;
	selp.f64 	%fd377, %fd248, %fd250, %p39;
	setp.ne.s32 	%p40, %r214, 0;
	@%p40 bra 	$L__BB2_24;
	shr.u32 	%r273, %r7, 2;
	and.b32  	%r274, %r273, 248;
	mov.u32 	%r275, _ZZN3cub18CUB_300001_SM_10006detail6reduce18DeviceReduceKernelINS2_10policy_hubIdjN4cuda3std3__44plusIdEEE10Policy1000EN6thrust24THRUST_300001_SM_1000_NS6detail15normal_iteratorINSD_10device_ptrIdEEEEjS9_d6squareEEvT0_PT3_T1_NS0_13GridEvenShareISN_EET2_T4_E12temp_storage;
	add.s32 	%r276, %r275, %r274;
	st.shared.f64 	[%r276+24], %fd377;
$L__BB2_24:
	bar.sync 	0;
	setp.ne.s32 	%p41, %r7, 0;
	@%p41 bra 	$L__BB2_48;
	setp.gt.u32 	%p42, %r6, 32;
	ld.shared.f64 	%fd251, [_ZZN3cub18CUB_300001_SM_10006detail6reduce18DeviceReduceKernelINS2_10policy_hubIdjN4cuda3std3__44plusIdEEE10Policy1000EN6thrust24THRUST_300001_SM_1000_NS6detail15normal_iteratorINSD_10device_ptrIdEEEEjS9_d6squareEEvT0_PT3_T1_NS0_13GridEvenShareISN_EET2_T4_E12temp_storage+32];
	add.f64 	%fd252, %fd377, %fd251;
	selp.f64 	%fd253, %fd252, %fd377, %p42;
	setp.gt.u32 	%p43, %r6, 64;
	ld.shared.f64 	%fd254, [_ZZN3cub18CUB_300001_SM_10006detail6reduce18DeviceReduceKernelINS2_10policy_hubIdjN4cuda3std3__44plusIdEEE10Policy1000EN6thrust24THRUST_300001_SM_1000_NS6detail15normal_iteratorINSD_10device_ptrIdEEEEjS9_d6squareEEvT0_PT3_T1_NS0_13GridEvenShareISN_EET2_T4_E12temp_storage+40];
	add.f64 	%fd255, %fd254, %fd253;
	selp.f64 	%fd256, %fd255, %fd253, %p43;
	setp.gt.u32 	%p44, %r6, 96;
	ld.shared.f64 	%fd257, [_ZZN3cub18CUB_300001_SM_10006detail6reduce18DeviceReduceKernelINS2_10policy_hubIdjN4cuda3std3__44plusIdEEE10Policy1000EN6thrust24THRUST_300001_SM_1000_NS6detail15normal_iteratorINSD_10device_ptrIdEEEEjS9_d6squareEEvT0_PT3_T1_NS0_13GridEvenShareISN_EET2_T4_E12temp_storage+48];
	add.f64 	%fd258, %fd257, %fd256;
	selp.f64 	%fd259, %fd258, %fd256, %p44;
	setp.gt.u32 	%p45, %r6, 128;
	ld.shared.f64 	%fd260, [_ZZN3cub18CUB_300001_SM_10006detail6reduce18DeviceReduceKernelINS2_10policy_hubIdjN4cuda3std3__44plusIdEEE10Policy1000EN6thrust24THRUST_300001_SM_1000_NS6detail15normal_iteratorINSD_10device_ptrIdEEEEjS9_d6squareEEvT0_PT3_T1_NS0_13GridEvenShareISN_EET2_T4_E12temp_storage+56];
	add.f64 	%fd261, %fd260, %fd259;
	selp.f64 	%fd262, %fd261, %fd259, %p45;
	setp.gt.u32 	%p46, %r6, 160;
	ld.shared.f64 	%fd263, [_ZZN3cub18CUB_300001_SM_10006detail6reduce18DeviceReduceKernelINS2_10policy_hubIdjN4cuda3std3__44plusIdEEE10Policy1000EN6thrust24THRUST_300001_SM_1000_NS6detail15normal_iteratorINSD_10device_ptrIdEEEEjS9_d6squareEEvT0_PT3_T1_NS0_13GridEvenShareISN_EET2_T4_E12temp_storage+64];
	add.f64 	%fd264, %fd263, %fd262;
	selp.f64 	%fd265, %fd264, %fd262, %p46;
	setp.gt.u32 	%p47, %r6, 192;
	ld.shared.f64 	%fd266, [_ZZN3cub18CUB_300001_SM_10006detail6reduce18DeviceReduceKernelINS2_10policy_hubIdjN4cuda3std3__44plusIdEEE10Policy1000EN6thrust24THRUST_300001_SM_1000_NS6detail15normal_iteratorINSD_10device_ptrIdEEEEjS9_d6squareEEvT0_PT3_T1_NS0_13GridEvenShareISN_EET2_T4_E12temp_storage+72];
	add.f64 	%fd267, %fd266, %fd265;
	selp.f64 	%fd268, %fd267, %fd265, %p47;
	setp.gt.u32 	%p48, %r6, 224;
	ld.shared.f64 	%fd269, [_ZZN3cub18CUB_300001_SM_10006detail6reduce18DeviceReduceKernelINS2_10policy_hubIdjN4cuda3std3__44plusIdEEE10Policy1000EN6thrust24THRUST_300001_SM_1000_NS6detail15normal_iteratorINSD_10device_ptrIdEEEEjS9_d6squareEEvT0_PT3_T1_NS0_13GridEvenShareISN_EET2_T4_E12temp_storage+80];
	add.f64 	%fd270, %fd269, %fd268;
	selp.f64 	%fd271, %fd270, %fd268, %p48;
	setp.gt.u32 	%p49, %r6, 256;
	ld.shared.f64 	%fd272, [_ZZN3cub18CUB_300001_SM_10006detail6reduce18DeviceReduceKernelINS2_10policy_hubIdjN4cuda3std3__44plusIdEEE10Policy1000EN6thrust24THRUST_300001_SM_1000_NS6detail15normal_iteratorINSD_10device_ptrIdEEEEjS9_d6squareEEvT0_PT3_T1_NS0_13GridEvenShareISN_EET2_T4_E12temp_storage+88];
	add.f64 	%fd273, %fd272, %fd271;
	selp.f64 	%fd274, %fd273, %fd271, %p49;
	setp.gt.u32 	%p50, %r6, 288;
	ld.shared.f64 	%fd275, [_ZZN3cub18CUB_300001_SM_10006detail6reduce18DeviceReduceKernelINS2_10policy_hubIdjN4cuda3std3__44plusIdEEE10Policy1000EN6thrust24THRUST_300001_SM_1000_NS6detail15normal_iteratorINSD_10device_ptrIdEEEEjS9_d6squareEEvT0_PT3_T1_NS0_13GridEvenShareISN_EET2_T4_E12temp_storage+96];
	add.f64 	%fd276, %fd275, %fd274;
	selp.f64 	%fd277, %fd276, %fd274, %p50;
	setp.gt.u32 	%p51, %r6, 320;
	ld.shared.f64 	%fd278, [_ZZN3cub18CUB_300001_SM_10006detail6reduce18DeviceReduceKernelINS2_10policy_hubIdjN4cuda3std3__44plusIdEEE10Policy1000EN6thrust24THRUST_300001_SM_1000_NS6detail15normal_iteratorINSD_10device_ptrIdEEEEjS9_d6squareEEvT0_PT3_T1_NS0_13GridEvenShareISN_EET2_T4_E12temp_storage+104];
	add.f64 	%fd279, %fd278, %fd277;
	selp.f64 	%fd280, %fd279, %fd277, %p51;
	setp.gt.u32 	%p52, %r6, 352;
	ld.shared.f64 	%fd281, [_ZZN3cub18CUB_300001_SM_10006detail6reduce18DeviceReduceKernelINS2_10policy_hubIdjN4cuda3std3__44plusIdEEE10Policy1000EN6thrust24THRUST_300001_SM_1000_NS6detail15normal_iteratorINSD_10device_ptrIdEEEEjS9_d6squareEEvT0_PT3_T1_NS0_13GridEvenShareISN_EET2_T4_E12temp_storage+112];
	add.f64 	%fd282, %fd281, %fd280;
	selp.f64 	%fd283, %fd282, %fd280, %p52;
	setp.gt.u32 	%p53, %r6, 384;
	ld.shared.f64 	%fd284, [_ZZN3cub18CUB_300001_SM_10006detail6reduce18DeviceReduceKernelINS2_10policy_hubIdjN4cuda3std3__44plusIdEEE10Policy1000EN6thrust24THRUST_300001_SM_1000_NS6detail15normal_iteratorINSD_10device_ptrIdEEEEjS9_d6squareEEvT0_PT3_T1_NS0_13GridEvenShareISN_EET2_T4_E12temp_storage+120];
	add.f64 	%fd285, %fd284, %fd283;
	selp.f64 	%fd286, %fd285, %fd283, %p53;
	setp.gt.u32 	%p54, %r6, 416;
	ld.shared.f64 	%fd287, [_ZZN3cub18CUB_300001_SM_10006detail6reduce18DeviceReduceKernelINS2_10policy_hubIdjN4cuda3std3__44plusIdEEE10Policy1000EN6thrust24THRUST_300001_SM_1000_NS6detail15normal_iteratorINSD_10device_ptrIdEEEEjS9_d6squareEEvT0_PT3_T1_NS0_13GridEvenShareISN_EET2_T4_E12temp_storage+128];
	add.f64 	%fd288, %fd287, %fd286;
	selp.f64 	%fd289, %fd288, %fd286, %p54;
	setp.gt.u32 	%p55, %r6, 448;
	ld.shared.f64 	%fd290, [_ZZN3cub18CUB_300001_SM_10006detail6reduce18DeviceReduceKernelINS2_10policy_hubIdjN4cuda3std3__44plusIdEEE10Policy1000EN6thrust24THRUST_300001_SM_1000_NS6detail15normal_iteratorINSD_10device_ptrIdEEEEjS9_d6squareEEvT0_PT3_T1_NS0_13GridEvenShareISN_EET2_T4_E12temp_storage+136];
	add.f64 	%fd291, %fd290, %fd289;
	selp.f64 	%fd292, %fd291, %fd289, %p55;
	setp.gt.u32 	%p56, %r6, 480;
	ld.shared.f64 	%fd293, [_ZZN3cub18CUB_300001_SM_10006detail6reduce18DeviceReduceKernelINS2_10policy_hubIdjN4cuda3std3__44plusIdEEE10Policy1000EN6thrust24THRUST_300001_SM_1000_NS6detail15normal_iteratorINSD_10device_ptrIdEEEEjS9_d6squareEEvT0_PT3_T1_NS0_13GridEvenShareISN_EET2_T4_E12temp_storage+144];
	add.f64 	%fd294, %fd293, %fd292;
	selp.f64 	%fd295, %fd294, %fd292, %p56;
	setp.gt.u32 	%p57, %r6, 512;
	ld.shared.f64 	%fd296, [_ZZN3cub18CUB_300001_SM_10006detail6reduce18DeviceReduceKernelINS2_10policy_hubIdjN4cuda3std3__44plusIdEEE10Policy1000EN6thrust24THRUST_300001_SM_1000_NS6detail15normal_iteratorINSD_10device_ptrIdEEEEjS9_d6squareEEvT0_PT3_T1_NS0_13GridEvenShareISN_EET2_T4_E12temp_storage+152];
	add.f64 	%fd297, %fd296, %fd295;
	selp.f64 	%fd298, %fd297, %fd295, %p57;
	setp.gt.u32 	%p58, %r6, 544;
	ld.shared.f64 	%fd299, [_ZZN3cub18CUB_300001_SM_10006detail6reduce18DeviceReduceKernelINS2_10policy_hubIdjN4cuda3std3__44plusIdEEE10Policy1000EN6thrust24THRUST_300001_SM_1000_NS6detail15normal_iteratorINSD_10device_ptrIdEEEEjS9_d6squareEEvT0_PT3_T1_NS0_13GridEvenShareISN_EET2_T4_E12temp_storage+160];
	add.f64 	%fd300, %fd299, %fd298;
	selp.f64 	%fd301, %fd300, %fd298, %p58;
	setp.gt.u32 	%p59, %r6, 576;
	ld.shared.f64 	%fd302, [_ZZN3cub18CUB_300001_SM_10006detail6reduce18DeviceReduceKernelINS2_10policy_hubIdjN4cuda3std3__44plusIdEEE10Policy1000EN6thrust24THRUST_300001_SM_1000_NS6detail15normal_iteratorINSD_10device_ptrIdEEEEjS9_d6squareEEvT0_PT3_T1_NS0_13GridEvenShareISN_EET2_T4_E12temp_storage+168];
	add.f64 	%fd303, %fd302, %fd301;
	selp.f64 	%fd304, %fd303, %fd301, %p59;
	setp.gt.u32 	%p60, %r6, 608;
	ld.shared.f64 	%fd305, [_ZZN3cub18CUB_300001_SM_10006detail6reduce18DeviceReduceKernelINS2_10policy_hubIdjN4cuda3std3__44plusIdEEE10Policy1000EN6thrust24THRUST_300001_SM_1000_NS6detail15normal_iteratorINSD_10device_ptrIdEEEEjS9_d6squareEEvT0_PT3_T1_NS0_13GridEvenShareISN_EET2_T4_E12temp_storage+176];
	add.f64 	%fd306, %fd305, %fd304;
	selp.f64 	%fd377, %fd306, %fd304, %p60;
	bra.uni 	$L__BB2_48;
$L__BB2_26:
	mov.u32 	%r35, %tid.x;
	add.s32 	%r73, %r346, %r35;
	mul.wide.u32 	%rd4, %r73, 8;
	add.s64 	%rd5, %rd1, %rd4;
	ld.global.f64 	%fd41, [%rd5];
	ld.global.f64 	%fd42, [%rd5+5120];
	mul.f64 	%fd43, %fd42, %fd42;
	ld.global.f64 	%fd44, [%rd5+10240];
	ld.global.f64 	%fd45, [%rd5+15360];
	ld.global.f64 	%fd46, [%rd5+20480];
	ld.global.f64 	%fd47, [%rd5+25600];
	ld.global.f64 	%fd48, [%rd5+30720];
	ld.global.f64 	%fd49, [%rd5+35840];
	fma.rn.f64 	%fd50, %fd41, %fd41, %fd43;
	fma.rn.f64 	%fd51, %fd44, %fd44, %fd50;
	fma.rn.f64 	%fd52, %fd45, %fd45, %fd51;
	fma.rn.f64 	%fd53, %fd46, %fd46, %fd52;
	fma.rn.f64 	%fd54, %fd47, %fd47, %fd53;
	fma.rn.f64 	%fd55, %fd48, %fd48, %fd54;
	fma.rn.f64 	%fd376, %fd49, %fd49, %fd55;
	setp.lt.u32 	%p2, %r6, %r4;
	@%p2 bra 	$L__BB2_44;
	add.s32 	%r36, %r1, -5120;
	add.s32 	%r37, %r4, %r346;
	not.b32 	%r75, %r35;
	add.s32 	%r76, %r75, %r1;
	sub.s32 	%r77, %r76, %r4;
	sub.s32 	%r343, %r77, %r346;
	add.s32 	%r78, %r37, %r35;
	add.s32 	%r342, %r78, 5120;
	mov.b32 	%r345, 0;
	mov.u32 	%r344, %r37;
$L__BB2_28:
	add.s32 	%r346, %r346, %r4;
	setp.gt.u32 	%p3, %r346, %r36;
	@%p3 bra 	$L__BB2_30;
	add.s32 	%r79, %r35, %r346;
	mul.wide.u32 	%rd6, %r79, 8;
	add.s64 	%rd7, %rd1, %rd6;
	ld.global.f64 	%fd56, [%rd7];
	ld.global.f64 	%fd57, [%rd7+5120];
	ld.global.f64 	%fd58, [%rd7+10240];
	ld.global.f64 	%fd59, [%rd7+15360];
	ld.global.f64 	%fd60, [%rd7+20480];
	ld.global.f64 	%fd61, [%rd7+25600];
	ld.global.f64 	%fd62, [%rd7+30720];
	ld.global.f64 	%fd63, [%rd7+35840];
	fma.rn.f64 	%fd64, %fd56, %fd56, %fd376;
	fma.rn.f64 	%fd65, %fd57, %fd57, %fd64;
	fma.rn.f64 	%fd66, %fd58, %fd58, %fd65;
	fma.rn.f64 	%fd67, %fd59, %fd59, %fd66;
	fma.rn.f64 	%fd68, %fd60, %fd60, %fd67;
	fma.rn.f64 	%fd69, %fd61, %fd61, %fd68;
	fma.rn.f64 	%fd70, %fd62, %fd62, %fd69;
	fma.rn.f64 	%fd376, %fd63, %fd63, %fd70;
	sub.s32 	%r80, %r1, %r346;
	setp.lt.u32 	%p4, %r80, %r4;
	add.s32 	%r345, %r345, 1;
	add.s32 	%r344, %r344, %r4;
	sub.s32 	%r343, %r343, %r4;
	add.s32 	%r342, %r342, %r4;
	@%p4 bra 	$L__BB2_44;
	bra.uni 	$L__BB2_28;
$L__BB2_30:
	setp.le.u32 	%p5, %r1, %r346;
	sub.s32 	%r81, %r1, %r346;
	setp.ge.s32 	%p6, %r35, %r81;
	or.pred  	%p7, %p5, %p6;
	@%p7 bra 	$L__BB2_44;
	not.b32 	%r83, %r35;
	add.s32 	%r84, %r1, %r83;
	sub.s32 	%r85, %r84, %r37;
	mul.lo.s32 	%r86, %r2, %r345;
	mad.lo.s32 	%r87, %r86, -5120, %r85;
	mul.hi.u32 	%r88, %r87, -858993459;
	shr.u32 	%r89, %r88, 9;
	add.s32 	%r50, %r89, 1;
	and.b32  	%r51, %r50, 15;
	setp.lt.u32 	%p8, %r87, 9600;
	mov.u32 	%r351, %r35;
	@%p8 bra 	$L__BB2_35;
	or.b32  	%r349, %r35, 5120;
	mul.hi.u32 	%r90, %r343, -858993459;
	shr.u32 	%r91, %r90, 9;
	add.s32 	%r92, %r91, 1;
	and.b32  	%r93, %r92, 16777200;
	neg.s32 	%r347, %r93;
$L__BB2_33:
	.pragma "nounroll";
	add.s32 	%r94, %r342, -5120;
	mul.wide.u32 	%rd8, %r94, 8;
	add.s64 	%rd9, %rd1, %rd8;
	ld.global.f64 	%fd72, [%rd9];
	fma.rn.f64 	%fd73, %fd72, %fd72, %fd376;
	add.s32 	%r95, %r342, -4480;
	mul.wide.u32 	%rd10, %r95, 8;
	add.s64 	%rd11, %rd1, %rd10;
	ld.global.f64 	%fd74, [%rd11];
	fma.rn.f64 	%fd75, %fd74, %fd74, %fd73;
	add.s32 	%r96, %r342, -3840;
	mul.wide.u32 	%rd12, %r96, 8;
	add.s64 	%rd13, %rd1, %rd12;
	ld.global.f64 	%fd76, [%rd13];
	fma.rn.f64 	%fd77, %fd76, %fd76, %fd75;
	add.s32 	%r97, %r342, -3200;
	mul.wide.u32 	%rd14, %r97, 8;
	add.s64 	%rd15, %rd1, %rd14;
	ld.global.f64 	%fd78, [%rd15];
	fma.rn.f64 	%fd79, %fd78, %fd78, %fd77;
	add.s32 	%r98, %r342, -2560;
	mul.wide.u32 	%rd16, %r98, 8;
	add.s64 	%rd17, %rd1, %rd16;
	ld.global.f64 	%fd80, [%rd17];
	fma.rn.f64 	%fd81, %fd80, %fd80, %fd79;
	add.s32 	%r99, %r342, -1920;
	mul.wide.u32 	%rd18, %r99, 8;
	add.s64 	%rd19, %rd1, %rd18;
	ld.global.f64 	%fd82, [%rd19];
	fma.rn.f64 	%fd83, %fd82, %fd82, %fd81;
	add.s32 	%r100, %r342, -1280;
	mul.wide.u32 	%rd20, %r100, 8;
	add.s64 	%rd21, %rd1, %rd20;
	ld.global.f64 	%fd84, [%rd21];
	fma.rn.f64 	%fd85, %fd84, %fd84, %fd83;
	add.s32 	%r101, %r342, 4480;
	add.s32 	%r102, %r342, -640;
	mul.wide.u32 	%rd22, %r102, 8;
	add.s64 	%rd23, %rd1, %rd22;
	ld.global.f64 	%fd86, [%rd23];
	fma.rn.f64 	%fd87, %fd86, %fd86, %fd85;
	mul.wide.u32 	%rd24, %r342, 8;
	add.s64 	%rd25, %rd1, %rd24;
	ld.global.f64 	%fd88, [%rd25];
	fma.rn.f64 	%fd89, %fd88, %fd88, %fd87;
	add.s32 	%r103, %r342, 640;
	mul.wide.u32 	%rd26, %r103, 8;
	add.s64 	%rd27, %rd1, %rd26;
	ld.global.f64 	%fd90, [%rd27];
	fma.rn.f64 	%fd91, %fd90, %fd90, %fd89;
	add.s32 	%r104, %r342, 1280;
	mul.wide.u32 	%rd28, %r104, 8;
	add.s64 	%rd29, %rd1, %rd28;
	ld.global.f64 	%fd92, [%rd29];
	fma.rn.f64 	%fd93, %fd92, %fd92, %fd91;
	add.s32 	%r105, %r342, 1920;
	mul.wide.u32 	%rd30, %r105, 8;
	add.s64 	%rd31, %rd1, %rd30;
	ld.global.f64 	%fd94, [%rd31];
	fma.rn.f64 	%fd95, %fd94, %fd94, %fd93;
	add.s32 	%r106, %r342, 2560;
	mul.wide.u32 	%rd32, %r106, 8;
	add.s64 	%rd33, %rd1, %rd32;
	ld.global.f64 	%fd96, [%rd33];
	fma.rn.f64 	%fd97, %fd96, %fd96, %fd95;
	add.s32 	%r107, %r342, 3200;
	mul.wide.u32 	%rd34, %r107, 8;
	add.s64 	%rd35, %rd1, %rd34;
	ld.global.f64 	%fd98, [%rd35];
	fma.rn.f64 	%fd99, %fd98, %fd98, %fd97;
	add.s32 	%r108, %r342, 3840;
	mul.wide.u32 	%rd36, %r108, 8;
	add.s64 	%rd37, %rd1, %rd36;
	ld.global.f64 	%fd100, [%rd37];
	fma.rn.f64 	%fd101, %fd100, %fd100, %fd99;
	mul.wide.u32 	%rd38, %r101, 8;
	add.s64 	%rd39, %rd1, %rd38;
	ld.global.f64 	%fd102, [%rd39];
	fma.rn.f64 	%fd376, %fd102, %fd102, %fd101;
	add.s32 	%r349, %r349, 10240;
	add.s32 	%r342, %r342, 10240;
	add.s32 	%r347, %r347, 16;
	setp.ne.s32 	%p9, %r347, 0;
	@%p9 bra 	$L__BB2_33;
	add.s32 	%r351, %r349, -5120;
$L__BB2_35:
	setp.eq.s32 	%p10, %r51, 0;
	@%p10 bra 	$L__BB2_44;
	and.b32  	%r62, %r50, 7;
	setp.lt.u32 	%p11, %r51, 8;
	@%p11 bra 	$L__BB2_38;
	add.s32 	%r109, %r351, %r346;
	mul.wide.u32 	%rd40, %r109, 8;
	add.s64 	%rd41, %rd1, %rd40;
	ld.global.f64 	%fd104, [%rd41];
	fma.rn.f64 	%fd105, %fd104, %fd104, %fd376;
	add.s32 	%r110, %r109, 640;
	mul.wide.u32 	%rd42, %r110, 8;
	add.s64 	%rd43, %rd1, %rd42;
	ld.global.f64 	%fd106, [%rd43];
	fma.rn.f64 	%fd107, %fd106, %fd106, %fd105;
	add.s32 	%r111, %r109, 1280;
	mul.wide.u32 	%rd44, %r111, 8;
	add.s64 	%rd45, %rd1, %rd44;
	ld.global.f64 	%fd108, [%rd45];
	fma.rn.f64 	%fd109, %fd108, %fd108, %fd107;
	add.s32 	%r112, %r109, 1920;
	mul.wide.u32 	%rd46, %r112, 8;
	add.s64 	%rd47, %rd1, %rd46;
	ld.global.f64 	%fd110, [%rd47];
	fma.rn.f64 	%fd111, %fd110, %fd110, %fd109;
	add.s32 	%r113, %r109, 2560;
	mul.wide.u32 	%rd48, %r113, 8;
	add.s64 	%rd49, %rd1, %rd48;
	ld.global.f64 	%fd112, [%rd49];
	fma.rn.f64 	%fd113, %fd112, %fd112, %fd111;
	add.s32 	%r114, %r109, 3200;
	mul.wide.u32 	%rd50, %r114, 8;
	add.s64 	%rd51, %rd1, %rd50;
	ld.global.f64 	%fd114, [%rd51];
	fma.rn.f64 	%fd115, %fd114, %fd114, %fd113;
	add.s32 	%r115, %r109, 3840;
	mul.wide.u32 	%rd52, %r115, 8;
	add.s64 	%rd53, %rd1, %rd52;
	ld.global.f64 	%fd116, [%rd53];
	fma.rn.f64 	%fd117, %fd116, %fd116, %fd115;
	add.s32 	%r116, %r109, 4480;
	mul.wide.u32 	%rd54, %r116, 8;
	add.s64 	%rd55, %rd1, %rd54;
	ld.global.f64 	%fd118, [%rd55];
	fma.rn.f64 	%fd376, %fd118, %fd118, %fd117;
	add.s32 	%r351, %r351, 5120;
$L__BB2_38:
	setp.eq.s32 	%p12, %r62, 0;
	@%p12 bra 	$L__BB2_44;
	setp.lt.u32 	%p13, %r62, 4;
	@%p13 bra 	$L__BB2_41;
	add.s32 	%r117, %r351, %r346;
	mul.wide.u32 	%rd56, %r117, 8;
	add.s64 	%rd57, %rd1, %rd56;
	ld.global.f64 	%fd120, [%rd57];
	fma.rn.f64 	%fd121, %fd120, %fd120, %fd376;
	add.s32 	%r118, %r117, 640;
	mul.wide.u32 	%rd58, %r118, 8;
	add.s64 	%rd59, %rd1, %rd58;
	ld.global.f64 	%fd122, [%rd59];
	fma.rn.f64 	%fd123, %fd122, %fd122, %fd121;
	add.s32 	%r119, %r117, 1280;
	mul.wide.u32 	%rd60, %r119, 8;
	add.s64 	%rd61, %rd1, %rd60;
	ld.global.f64 	%fd124, [%rd61];
	fma.rn.f64 	%fd125, %fd124, %fd124, %fd123;
	add.s32 	%r120, %r117, 1920;
	mul.wide.u32 	%rd62, %r120, 8;
	add.s64 	%rd63, %rd1, %rd62;
	ld.global.f64 	%fd126, [%rd63];
	fma.rn.f64 	%fd376, %fd126, %fd126, %fd125;
	add.s32 	%r351, %r351, 2560;
$L__BB2_41:
	and.b32  	%r121, %r50, 3;
	setp.eq.s32 	%p14, %r121, 0;
	@%p14 bra 	$L__BB2_44;
	add.s32 	%r354, %r351, %r344;
	mul.hi.u32 	%r122, %r343, -858993459;
	cvt.u16.u32 	%rs1, %r122;
	shr.u16 	%rs2, %rs1, 9;
	add.s16 	%rs3, %rs2, 1;
	cvt.u32.u16 	%r123, %rs3;
	and.b32  	%r124, %r123, 3;
	neg.s32 	%r353, %r124;
$L__BB2_43:
	.pragma "nounroll";
	mul.wide.u32 	%rd64, %r354, 8;
	add.s64 	%rd65, %rd1, %rd64;
	ld.global.f64 	%fd127, [%rd65];
	fma.rn.f64 	%fd376, %fd127, %fd127, %fd376;
	add.s32 	%r354, %r354, 640;
	add.s32 	%r353, %r353, 1;
	setp.ne.s32 	%p15, %r353, 0;
	@%p15 bra 	$L__BB2_43;
$L__BB2_44:
	// begin inline asm
	mov.u32 %r125, %laneid;
	// end inline asm
	mov.b64 	%rd66, %fd376;
	mov.b64 	{%r127, %r132}, %rd66;
	mov.b32 	%r133, 1;
	mov.b32 	%r174, 31;
	mov.b32 	%r175, -1;
	// begin inline asm
	shfl.sync.down.b32 %r126, %r127, %r133, %r174, %r175;
	// end inline asm
	// begin inline asm
	shfl.sync.down.b32 %r131, %r132, %r133, %r174, %r175;
	// end inline asm
	mov.b64 	%rd67, {%r126, %r131};
	mov.b64 	%fd128, %rd67;
	setp.gt.s32 	%p16, %r125, 30;
	add.f64 	%fd129, %fd376, %fd128;
	selp.f64 	%fd130, %fd376, %fd129, %p16;
	mov.b64 	%rd68, %fd130;
	mov.b64 	{%r137, %r142}, %rd68;
	mov.b32 	%r143, 2;
	// begin inline asm
	shfl.sync.down.b32 %r136, %r137, %r143, %r174, %r175;
	// end inline asm
	// begin inline asm
	shfl.sync.down.b32 %r141, %r142, %r143, %r174, %r175;
	// end inline asm
	mov.b64 	%rd69, {%r136, %r141};
	mov.b64 	%fd131, %rd69;
	setp.gt.s32 	%p17, %r125, 29;
	add.f64 	%fd132, %fd130, %fd131;
	selp.f64 	%fd133, %fd130, %fd132, %p17;
	mov.b64 	%rd70, %fd133;
	mov.b64 	{%r147, %r152}, %rd70;
	mov.b32 	%r153, 4;
	// begin inline asm
	shfl.sync.down.b32 %r146, %r147, %r153, %r174, %r175;
	// end inline asm
	// begin inline asm
	shfl.sync.down.b32 %r151, %r152, %r153, %r174, %r175;
	// end inline asm
	mov.b64 	%rd71, {%r146, %r151};
	mov.b64 	%fd134, %rd71;
	setp.gt.s32 	%p18, %r125, 27;
	add.f64 	%fd135, %fd133, %fd134;
	selp.f64 	%fd136, %fd133, %fd135, %p18;
	mov.b64 	%rd72, %fd136;
	mov.b64 	{%r157, %r162}, %rd72;
	mov.b32 	%r163, 8;
	// begin inline asm
	shfl.sync.down.b32 %r156, %r157, %r163, %r174, %r175;
	// end inline asm
	// begin inline asm
	shfl.sync.down.b32 %r161, %r162, %r163, %r174, %r175;
	// end inline asm
	mov.b64 	%rd73, {%r156, %r161};
	mov.b64 	%fd137, %rd73;
	setp.gt.s32 	%p19, %r125, 23;
	add.f64 	%fd138, %fd136, %fd137;
	selp.f64 	%fd139, %fd136, %fd138, %p19;
	mov.b64 	%rd74, %fd139;
	mov.b64 	{%r167, %r172}, %rd74;
	mov.b32 	%r173, 16;
	// begin inline asm
	shfl.sync.down.b32 %r166, %r167, %r173, %r174, %r175;
	// end inline asm
	// begin inline asm
	shfl.sync.down.b32 %r171, %r172, %r173, %r174, %r175;
	// end inline asm
	mov.b64 	%rd75, {%r166, %r171};
	mov.b64 	%fd140, %rd75;
	setp.gt.s32 	%p20, %r125, 15;
	add.f64 	%fd37, %fd139, %fd140;
	selp.f64 	%fd377, %fd139, %fd37, %p20;
	setp.ne.s32 	%p21, %r125, 0;
	@%p21 bra 	$L__BB2_46;
	shr.u32 	%r176, %r35, 2;
	and.b32  	%r177, %r176, 248;
	mov.u32 	%r178, _ZZN3cub18CUB_300001_SM_10006detail6reduce18DeviceReduceKernelINS2_10policy_hubIdjN4cuda3std3__44plusIdEEE10Policy1000EN6thrust24THRUST_300001_SM_1000_NS6detail15normal_iteratorINSD_10device_ptrIdEEEEjS9_d6squareEEvT0_PT3_T1_NS0_13GridEvenShareISN_EET2_T4_E12temp_storage;
	add.s32 	%r179, %r178, %r177;
	st.shared.f64 	[%r179+24], %fd37;
$L__BB2_46:
	bar.sync 	0;
	setp.ne.s32 	%p22, %r35, 0;
	@%p22 bra 	$L__BB2_48;
	ld.shared.f64 	%fd141, [_ZZN3cub18CUB_300001_SM_10006detail6reduce18DeviceReduceKernelINS2_10policy_hubIdjN4cuda3std3__44plusIdEEE10Policy1000EN6thrust24THRUST_300001_SM_1000_NS6detail15normal_iteratorINSD_10device_ptrIdEEEEjS9_d6squareEEvT0_PT3_T1_NS0_13GridEvenShareISN_EET2_T4_E12temp_storage+32];
	add.f64 	%fd142, %fd377, %fd141;
	ld.shared.f64 	%fd143, [_ZZN3cub18CUB_300001_SM_10006detail6reduce18DeviceReduceKernelINS2_10policy_hubIdjN4cuda3std3__44plusIdEEE10Policy1000EN6thrust24THRUST_300001_SM_1000_NS6detail15normal_iteratorINSD_10device_ptrIdEEEEjS9_d6squareEEvT0_PT3_T1_NS0_13GridEvenShareISN_EET2_T4_E12temp_storage+40];
	add.f64 	%fd144, %fd142, %fd143;
	ld.shared.f64 	%fd145, [_ZZN3cub18CUB_300001_SM_10006detail6reduce18DeviceReduceKernelINS2_10policy_hubIdjN4cuda3std3__44plusIdEEE10Policy1000EN6thrust24THRUST_300001_SM_1000_NS6detail15normal_iteratorINSD_10device_ptrIdEEEEjS9_d6squareEEvT0_PT3_T1_NS0_13GridEvenShareISN_EET2_T4_E12temp_storage+48];
	add.f64 	%fd146, %fd144, %fd145;
	ld.shared.f64 	%fd147, [_ZZN3cub18CUB_300001_SM_10006detail6reduce18DeviceReduceKernelINS2_10policy_hubIdjN4cuda3std3__44plusIdEEE10Policy1000EN6thrust24THRUST_300001_SM_1000_NS6detail15normal_iteratorINSD_10device_ptrIdEEEEjS9_d6squareEEvT0_PT3_T1_NS0_13GridEvenShareISN_EET2_T4_E12temp_storage+56];
	add.f64 	%fd148, %fd146, %fd147;
	ld.shared.f64 	%fd149, [_ZZN3cub18CUB_300001_SM_10006detail6reduce18DeviceReduceKernelINS2_10policy_hubIdjN4cuda3std3__44plusIdEEE10Policy1000EN6thrust24THRUST_300001_SM_1000_NS6detail15normal_iteratorINSD_10device_ptrIdEEEEjS9_d6squareEEvT0_PT3_T1_NS0_13GridEvenShareISN_EET2_T4_E12temp_storage+64];
	add.f64 	%fd150, %fd148, %fd149;
	ld.shared.f64 	%fd151, [_ZZN3cub18CUB_300001_SM_10006detail6reduce18DeviceReduceKernelINS2_10policy_hubIdjN4cuda3std3__44plusIdEEE10Policy1000EN6thrust24THRUST_300001_SM_1000_NS6detail15normal_iteratorINSD_10device_ptrIdEEEEjS9_d6squareEEvT0_PT3_T1_NS0_13GridEvenShareISN_EET2_T4_E12temp_storage+72];
	add.f64 	%fd152, %fd150, %fd151;
	ld.shared.f64 	%fd153, [_ZZN3cub18CUB_300001_SM_10006detail6reduce18DeviceReduceKernelINS2_10policy_hubIdjN4cuda3std3__44plusIdEEE10Policy1000EN6thrust24THRUST_300001_SM_1000_NS6detail15normal_iteratorINSD_10device_ptrIdEEEEjS9_d6squareEEvT0_PT3_T1_NS0_13GridEvenShareISN_EET2_T4_E12temp_storage+80];
	add.f64 	%fd154, %fd152, %fd153;
	ld.shared.f64 	%fd155, [_ZZN3cub18CUB_300001_SM_10006detail6reduce18DeviceReduceKernelINS2_10policy_hubIdjN4cuda3std3__44plusIdEEE10Policy1000EN6thrust24THRUST_300001_SM_1000_NS6detail15normal_iteratorINSD_10device_ptrIdEEEEjS9_d6squareEEvT0_PT3_T1_NS0_13GridEvenShareISN_EET2_T4_E12temp_storage+88];
	add.f64 	%fd156, %fd154, %fd155;
	ld.shared.f64 	%fd157, [_ZZN3cub18CUB_300001_SM_10006detail6reduce18DeviceReduceKernelINS2_10policy_hubIdjN4cuda3std3__44plusIdEEE10Policy1000EN6thrust24THRUST_300001_SM_1000_NS6detail15normal_iteratorINSD_10device_ptrIdEEEEjS9_d6squareEEvT0_PT3_T1_NS0_13GridEvenShareISN_EET2_T4_E12temp_storage+96];
	add.f64 	%fd158, %fd156, %fd157;
	ld.shared.f64 	%fd159, [_ZZN3cub18CUB_300001_SM_10006detail6reduce18DeviceReduceKernelINS2_10policy_hubIdjN4cuda3std3__44plusIdEEE10Policy1000EN6thrust24THRUST_300001_SM_1000_NS6detail15normal_iteratorINSD_10device_ptrIdEEEEjS9_d6squareEEvT0_PT3_T1_NS0_13GridEvenShareISN_EET2_T4_E12temp_storage+104];
	add.f64 	%fd160, %fd158, %fd159;
	ld.shared.f64 	%fd161, [_ZZN3cub18CUB_300001_SM_10006detail6reduce18DeviceReduceKernelINS2_10policy_hubIdjN4cuda3std3__44plusIdEEE10Policy1000EN6thrust24THRUST_300001_SM_1000_NS6detail15normal_iteratorINSD_10device_ptrIdEEEEjS9_d6squareEEvT0_PT3_T1_NS0_13GridEvenShareISN_EET2_T4_E12temp_storage+112];
	add.f64 	%fd162, %fd160, %fd161;
	ld.shared.f64 	%fd163, [_ZZN3cub18CUB_300001_SM_10006detail6reduce18DeviceReduceKernelINS2_10policy_hubIdjN4cuda3std3__44plusIdEEE10Policy1000EN6thrust24THRUST_300001_SM_1000_NS6detail15normal_iteratorINSD_10device_ptrIdEEEEjS9_d6squareEEvT0_PT3_T1_NS0_13GridEvenShareISN_EET2_T4_E12temp_storage+120];
	add.f64 	%fd164, %fd162, %fd163;
	ld.shared.f64 	%fd165, [_ZZN3cub18CUB_300001_SM_10006detail6reduce18DeviceReduceKernelINS2_10policy_hubIdjN4cuda3std3__44plusIdEEE10Policy1000EN6thrust24THRUST_300001_SM_1000_NS6detail15normal_iteratorINSD_10device_ptrIdEEEEjS9_d6squareEEvT0_PT3_T1_NS0_13GridEvenShareISN_EET2_T4_E12temp_storage+128];
	add.f64 	%fd166, %fd164, %fd165;
	ld.shared.f64 	%fd167, [_ZZN3cub18CUB_300001_SM_10006detail6reduce18DeviceReduceKernelINS2_10policy_hubIdjN4cuda3std3__44plusIdEEE10Policy1000EN6thrust24THRUST_300001_SM_1000_NS6detail15normal_iteratorINSD_10device_ptrIdEEEEjS9_d6squareEEvT0_PT3_T1_NS0_13GridEvenShareISN_EET2_T4_E12temp_storage+136];
	add.f64 	%fd168, %fd166, %fd167;
	ld.shared.f64 	%fd169, [_ZZN3cub18CUB_300001_SM_10006detail6reduce18DeviceReduceKernelINS2_10policy_hubIdjN4cuda3std3__44plusIdEEE10Policy1000EN6thrust24THRUST_300001_SM_1000_NS6detail15normal_iteratorINSD_10device_ptrIdEEEEjS9_d6squareEEvT0_PT3_T1_NS0_13GridEvenShareISN_EET2_T4_E12temp_storage+144];
	add.f64 	%fd170, %fd168, %fd169;
	ld.shared.f64 	%fd171, [_ZZN3cub18CUB_300001_SM_10006detail6reduce18DeviceReduceKernelINS2_10policy_hubIdjN4cuda3std3__44plusIdEEE10Policy1000EN6thrust24THRUST_300001_SM_1000_NS6detail15normal_iteratorINSD_10device_ptrIdEEEEjS9_d6squareEEvT0_PT3_T1_NS0_13GridEvenShareISN_EET2_T4_E12temp_storage+152];
	add.f64 	%fd172, %fd170, %fd171;
	ld.shared.f64 	%fd173, [_ZZN3cub18CUB_300001_SM_10006detail6reduce18DeviceReduceKernelINS2_10policy_hubIdjN4cuda3std3__44plusIdEEE10Policy1000EN6thrust24THRUST_300001_SM_1000_NS6detail15normal_iteratorINSD_10device_ptrIdEEEEjS9_d6squareEEvT0_PT3_T1_NS0_13GridEvenShareISN_EET2_T4_E12temp_storage+160];
	add.f64 	%fd174, %fd172, %fd173;
	ld.shared.f64 	%fd175, [_ZZN3cub18CUB_300001_SM_10006detail6reduce18DeviceReduceKernelINS2_10policy_hubIdjN4cuda3std3__44plusIdEEE10Policy1000EN6thrust24THRUST_300001_SM_1000_NS6detail15normal_iteratorINSD_10device_ptrIdEEEEjS9_d6squareEEvT0_PT3_T1_NS0_13GridEvenShareISN_EET2_T4_E12temp_storage+168];
	add.f64 	%fd176, %fd174, %fd175;
	ld.shared.f64 	%fd177, [_ZZN3cub18CUB_300001_SM_10006detail6reduce18DeviceReduceKernelINS2_10policy_hubIdjN4cuda3std3__44plusIdEEE10Policy1000EN6thrust24THRUST_300001_SM_1000_NS6detail15normal_iteratorINSD_10device_ptrIdEEEEjS9_d6squareEEvT0_PT3_T1_NS0_13GridEvenShareISN_EET2_T4_E12temp_storage+176];
	add.f64 	%fd377, %fd176, %fd177;
$L__BB2_48:
	mov.u32 	%r332, %tid.x;
	setp.ne.s32 	%p68, %r332, 0;
	@%p68 bra 	$L__BB2_50;
	cvta.to.global.u64 	%rd156, %rd2;
	mul.wide.u32 	%rd157, %r3, 8;
	add.s64 	%rd158, %rd156, %rd157;
	st.global.f64 	[%rd158], %fd377;
$L__BB2_50:
	ret;

}
	// .globl	_ZN3cub18CUB_300001_SM_10006detail6reduce28DeviceReduceSingleTileKernelINS2_10policy_hubIdjN4cuda3std3__44plusIdEEE10Policy1000EPdSC_iS9_ddNS7_10__identityEEEvT0_T1_T2_T3_T4_T6_
.visible .entry _ZN3cub18CUB_300001_SM_10006detail6reduce28DeviceReduceSingleTileKernelINS2_10policy_hubIdjN4cuda3std3__44plusIdEEE10Policy1000EPdSC_iS9_ddNS7_10__identityEEEvT0_T1_T2_T3_T4_T6_(
	.param .u64 .ptr .align 1 _ZN3cub18CUB_300001_SM_10006detail6reduce28DeviceReduceSingleTileKernelINS2_10policy_hubIdjN4cuda3std3__44plusIdEEE10Policy1000EPdSC_iS9_ddNS7_10__identityEEEvT0_T1_T2_T3_T4_T6__param_0,
	.param .u64 .ptr .align 1 _ZN3cub18CUB_300001_SM_10006detail6reduce28DeviceReduceSingleTileKernelINS2_10policy_hubIdjN4cuda3std3__44plusIdEEE10Policy1000EPdSC_iS9_ddNS7_10__identityEEEvT0_T1_T2_T3_T4_T6__param_1,
	.param .u32 _ZN3cub18CUB_300001_SM_10006detail6reduce28DeviceReduceSingleTileKernelINS2_10policy_hubIdjN4cuda3std3__44plusIdEEE10Policy1000EPdSC_iS9_ddNS7_10__identityEEEvT0_T1_T2_T3_T4_T6__param_2,
	.param .align 1 .b8 _ZN3cub18CUB_300001_SM_10006detail6reduce28DeviceReduceSingleTileKernelINS2_10policy_hubIdjN4cuda3std3__44plusIdEEE10Policy1000EPdSC_iS9_ddNS7_10__identityEEEvT0_T1_T2_T3_T4_T6__param_3[1],
	.param .f64 _ZN3cub18CUB_300001_SM_10006detail6reduce28DeviceReduceSingleTileKernelINS2_10policy_hubIdjN4cuda3std3__44plusIdEEE10Policy1000EPdSC_iS9_ddNS7_10__identityEEEvT0_T1_T2_T3_T4_T6__param_4,
	.param .align 1 .b8 _ZN3cub18CUB_300001_SM_10006detail6reduce28DeviceReduceSingleTileKernelINS2_10policy_hubIdjN4cuda3std3__44plusIdEEE10Policy1000EPdSC_iS9_ddNS7_10__identityEEEvT0_T1_T2_T3_T4_T6__param_5[1]
)
.maxntid 640
.minnctapersm 1
{
	.reg .pred 	%p<62>;
	.reg .b32 	%r<239>;
	.reg .b64 	%rd<109>;
	.reg .b64 	%fd<264>;
	// demoted variable
	.shared .align 8 .b8 _ZZN3cub18CUB_300001_SM_10006detail6reduce28DeviceReduceSingleTileKernelINS2_10policy_hubIdjN4cuda3std3__44plusIdEEE10Policy1000EPdSC_iS9_ddNS7_10__identityEEEvT0_T1_T2_T3_T4_T6_E12temp_storage[192];
	ld.param.u64 	%rd9, [_ZN3cub18CUB_300001_SM_10006detail6reduce28DeviceReduceSingleTileKernelINS2_10policy_hubIdjN4cuda3std3__44plusIdEEE10Policy1000EPdSC_iS9_ddNS7_10__identityEEEvT0_T1_T2_T3_T4_T6__param_0];
	ld.param.u64 	%rd10, [_ZN3cub18CUB_300001_SM_10006detail6reduce28DeviceReduceSingleTileKernelINS2_10policy_hubIdjN4cuda3std3__44plusIdEEE10Policy1000EPdSC_iS9_ddNS7_10__identityEEEvT0_T1_T2_T3_T4_T6__param_1];
	ld.param.u32 	%r36, [_ZN3cub18CUB_300001_SM_10006detail6reduce28DeviceReduceSingleTileKernelINS2_10policy_hubIdjN4cuda3std3__44plusIdEEE10Policy1000EPdSC_iS9_ddNS7_10__identityEEEvT0_T1_T2_T3_T4_T6__param_2];
	ld.param.f64 	%fd30, [_ZN3cub18CUB_300001_SM_10006detail6reduce28DeviceReduceSingleTileKernelINS2_10policy_hubIdjN4cuda3std3__44plusIdEEE10Policy1000EPdSC_iS9_ddNS7_10__identityEEEvT0_T1_T2_T3_T4_T6__param_4];
	cvta.to.global.u64 	%rd1, %rd10;
	setp.ne.s32 	%p1, %r36, 0;
	@%p1 bra 	$L__BB3_3;
	mov.u32 	%r225, %tid.x;
	setp.ne.s32 	%p61, %r225, 0;
	@%p61 bra 	$L__BB3_39;
	st.global.f64 	[%rd1], %fd30;
	bra.uni 	$L__BB3_39;
$L__BB3_3:
	setp.gt.s32 	%p2, %r36, 5119;
	@%p2 bra 	$L__BB3_21;
	mov.u32 	%r1, %tid.x;
	setp.ge.s32 	%p19, %r1, %r36;
	mov.f64 	%fd255, 0d0000000000000000;
	mov.u32 	%r229, %r1;
	@%p19 bra 	$L__BB3_6;
	mul.wide.u32 	%rd74, %r1, 8;
	add.s64 	%rd73, %rd9, %rd74;
	// begin inline asm
	ld.global.nc.u64 %rd72, [%rd73];
	// end inline asm
	mov.b64 	%fd255, %rd72;
	add.s32 	%r229, %r1, 640;
$L__BB3_6:
	setp.ge.s32 	%p20, %r229, %r36;
	@%p20 bra 	$L__BB3_12;
	not.b32 	%r101, %r229;
	add.s32 	%r4, %r36, %r101;
	mul.hi.u32 	%r102, %r4, -858993459;
	shr.u32 	%r103, %r102, 9;
	add.s32 	%r5, %r103, 1;
	and.b32  	%r104, %r103, 3;
	setp.eq.s32 	%p21, %r104, 3;
	@%p21 bra 	$L__BB3_10;
	mul.wide.u32 	%rd75, %r229, 8;
	add.s64 	%rd107, %rd9, %rd75;
	and.b32  	%r105, %r5, 3;
	neg.s32 	%r227, %r105;
$L__BB3_9:
	.pragma "nounroll";
	// begin inline asm
	ld.global.nc.u64 %rd76, [%rd107];
	// end inline asm
	mov.b64 	%fd121, %rd76;
	add.f64 	%fd255, %fd255, %fd121;
	add.s32 	%r229, %r229, 640;
	add.s64 	%rd107, %rd107, 5120;
	add.s32 	%r227, %r227, 1;
	setp.ne.s32 	%p22, %r227, 0;
	@%p22 bra 	$L__BB3_9;
$L__BB3_10:
	setp.lt.u32 	%p23, %r4, 1920;
	@%p23 bra 	$L__BB3_12;
$L__BB3_11:
	mul.wide.s32 	%rd86, %r229, 8;
	add.s64 	%rd79, %rd9, %rd86;
	// begin inline asm
	ld.global.nc.u64 %rd78, [%rd79];
	// end inline asm
	mov.b64 	%fd122, %rd78;
	add.f64 	%fd123, %fd255, %fd122;
	add.s64 	%rd81, %rd79, 5120;
	// begin inline asm
	ld.global.nc.u64 %rd80, [%rd81];
	// end inline asm
	mov.b64 	%fd124, %rd80;
	add.f64 	%fd125, %fd123, %fd124;
	add.s64 	%rd83, %rd79, 10240;
	// begin inline asm
	ld.global.nc.u64 %rd82, [%rd83];
	// end inline asm
	mov.b64 	%fd126, %rd82;
	add.f64 	%fd127, %fd125, %fd126;
	add.s64 	%rd85, %rd79, 15360;
	// begin inline asm
	ld.global.nc.u64 %rd84, [%rd85];
	// end inline asm
	mov.b64 	%fd128, %rd84;
	add.f64 	%fd255, %fd127, %fd128;
	add.s32 	%r229, %r229, 2560;
	setp.lt.s32 	%p24, %r229, %r36;
	@%p24 bra 	$L__BB3_11;
$L__BB3_12:
	setp.lt.s32 	%p25, %r36, 640;
	@%p25 bra 	$L__BB3_17;
	// begin inline asm
	mov.u32 %r169, %laneid;
	// end inline asm
	mov.b64 	%rd97, %fd255;
	mov.b64 	{%r171, %r176}, %rd97;
	mov.b32 	%r177, 1;
	mov.b32 	%r218, 31;
	mov.b32 	%r219, -1;
	// begin inline asm
	shfl.sync.down.b32 %r170, %r171, %r177, %r218, %r219;
	// end inline asm
	// begin inline asm
	shfl.sync.down.b32 %r175, %r176, %r177, %r218, %r219;
	// end inline asm
	mov.b64 	%rd98, {%r170, %r175};
	mov.b64 	%fd199, %rd98;
	setp.gt.s32 	%p53, %r169, 30;
	add.f64 	%fd200, %fd255, %fd199;
	selp.f64 	%fd201, %fd255, %fd200, %p53;
	mov.b64 	%rd99, %fd201;
	mov.b64 	{%r181, %r186}, %rd99;
	mov.b32 	%r187, 2;
	// begin inline asm
	shfl.sync.down.b32 %r180, %r181, %r187, %r218, %r219;
	// end inline asm
	// begin inline asm
	shfl.sync.down.b32 %r185, %r186, %r187, %r218, %r219;
	// end inline asm
	mov.b64 	%rd100, {%r180, %r185};
	mov.b64 	%fd202, %rd100;
	setp.gt.s32 	%p54, %r169, 29;
	add.f64 	%fd203, %fd201, %fd202;
	selp.f64 	%fd204, %fd201, %fd203, %p54;
	mov.b64 	%rd101, %fd204;
	mov.b64 	{%r191, %r196}, %rd101;
	mov.b32 	%r197, 4;
	// begin inline asm
	shfl.sync.down.b32 %r190, %r191, %r197, %r218, %r219;
	// end inline asm
	// begin inline asm
	shfl.sync.down.b32 %r195, %r196, %r197, %r218, %r219;
	// end inline asm
	mov.b64 	%rd102, {%r190, %r195};
	mov.b64 	%fd205, %rd102;
	setp.gt.s32 	%p55, %r169, 27;
	add.f64 	%fd206, %fd204, %fd205;
	selp.f64 	%fd207, %fd204, %fd206, %p55;
	mov.b64 	%rd103, %fd207;
	mov.b64 	{%r201, %r206}, %rd103;
	mov.b32 	%r207, 8;
	// begin inline asm
	shfl.sync.down.b32 %r200, %r201, %r207, %r218, %r219;
	// end inline asm
	// begin inline asm
	shfl.sync.down.b32 %r205, %r206, %r207, %r218, %r219;
	// end inline asm
	mov.b64 	%rd104, {%r200, %r205};
	mov.b64 	%fd208, %rd104;
	setp.gt.s32 	%p56, %r169, 23;
	add.f64 	%fd209, %fd207, %fd208;
	selp.f64 	%fd210, %fd207, %fd209, %p56;
	mov.b64 	%rd105, %fd210;
	mov.b64 	{%r211, %r216}, %rd105;
	mov.b32 	%r217, 16;
	// begin inline asm
	shfl.sync.down.b32 %r210, %r211, %r217, %r218, %r219;
	// end inline asm
	// begin inline asm
	shfl.sync.down.b32 %r215, %r216, %r217, %r218, %r219;
	// end inline asm
	mov.b64 	%rd106, {%r210, %r215};
	mov.b64 	%fd211, %rd106;
	setp.gt.s32 	%p57, %r169, 15;
	add.f64 	%fd10, %fd210, %fd211;
	selp.f64 	%fd263, %fd210, %fd10, %p57;
	setp.ne.s32 	%p58, %r169, 0;
	@%p58 bra 	$L__BB3_15;
	shr.u32 	%r220, %r1, 2;
	and.b32  	%r221, %r220, 248;
	mov.u32 	%r222, _ZZN3cub18CUB_300001_SM_10006detail6reduce28DeviceReduceSingleTileKernelINS2_10policy_hubIdjN4cuda3std3__44plusIdEEE10Policy1000EPdSC_iS9_ddNS7_10__identityEEEvT0_T1_T2_T3_T4_T6_E12temp_storage;
	add.s32 	%r223, %r222, %r221;
	st.shared.f64 	[%r223+24], %fd10;
$L__BB3_15:
	bar.sync 	0;
	setp.ne.s32 	%p59, %r1, 0;
	@%p59 bra 	$L__BB3_37;
	ld.shared.f64 	%fd212, [_ZZN3cub18CUB_300001_SM_10006detail6reduce28DeviceReduceSingleTileKernelINS2_10policy_hubIdjN4cuda3std3__44plusIdEEE10Policy1000EPdSC_iS9_ddNS7_10__identityEEEvT0_T1_T2_T3_T4_T6_E12temp_storage+32];
	add.f64 	%fd213, %fd263, %fd212;
	ld.shared.f64 	%fd214, [_ZZN3cub18CUB_300001_SM_10006detail6reduce28DeviceReduceSingleTileKernelINS2_10policy_hubIdjN4cuda3std3__44plusIdEEE10Policy1000EPdSC_iS9_ddNS7_10__identityEEEvT0_T1_T2_T3_T4_T6_E12temp_storage+40];
	add.f64 	%fd215, %fd213, %fd214;
	ld.shared.f64 	%fd216, [_ZZN3cub18CUB_300001_SM_10006detail6reduce28DeviceReduceSingleTileKernelINS2_10policy_hubIdjN4cuda3std3__44plusIdEEE10Policy1000EPdSC_iS9_ddNS7_10__identityEEEvT0_T1_T2_T3_T4_T6_E12temp_storage+48];
	add.f64 	%fd217, %fd215, %fd216;
	ld.shared.f64 	%fd218, [_ZZN3cub18CUB_300001_SM_10006detail6reduce28DeviceReduceSingleTileKernelINS2_10policy_hubIdjN4cuda3std3__44plusIdEEE10Policy1000EPdSC_iS9_ddNS7_10__identityEEEvT0_T1_T2_T3_T4_T6_E12temp_storage+56];
	add.f64 	%fd219, %fd217, %fd218;
	ld.shared.f64 	%fd220, [_ZZN3cub18CUB_300001_SM_10006detail6reduce28DeviceReduceSingleTileKernelINS2_10policy_hubIdjN4cuda3std3__44plusIdEEE10Policy1000EPdSC_iS9_ddNS7_10__identityEEEvT0_T1_T2_T3_T4_T6_E12temp_storage+64];
	add.f64 	%fd221, %fd219, %fd220;
	ld.shared.f64 	%fd222, [_ZZN3cub18CUB_300001_SM_10006detail6reduce28DeviceReduceSingleTileKernelINS2_10policy_hubIdjN4cuda3std3__44plusIdEEE10Policy1000EPdSC_iS9_ddNS7_10__identityEEEvT0_T1_T2_T3_T4_T6_E12temp_storage+72];
	add.f64 	%fd223, %fd221, %fd222;
	ld.shared.f64 	%fd224, [_ZZN3cub18CUB_300001_SM_10006detail6reduce28DeviceReduceSingleTileKernelINS2_10policy_hubIdjN4cuda3std3__44plusIdEEE10Policy1000EPdSC_iS9_ddNS7_10__identityEEEvT0_T1_T2_T3_T4_T6_E12temp_storage+80];
	add.f64 	%fd225, %fd223, %fd224;
	ld.shared.f64 	%fd226, [_ZZN3cub18CUB_300001_SM_10006detail6reduce28DeviceReduceSingleTileKernelINS2_10policy_hubIdjN4cuda3std3__44plusIdEEE10Policy1000EPdSC_iS9_ddNS7_10__identityEEEvT0_T1_T2_T3_T4_T6_E12temp_storage+88];
	add.f64 	%fd227, %fd225, %fd226;
	ld.shared.f64 	%fd228, [_ZZN3cub18CUB_300001_SM_10006detail6reduce28DeviceReduceSingleTileKernelINS2_10policy_hubIdjN4cuda3std3__44plusIdEEE10Policy1000EPdSC_iS9_ddNS7_10__identityEEEvT0_T1_T2_T3_T4_T6_E12temp_storage+96];
	add.f64 	%fd229, %fd227, %fd228;
	ld.shared.f64 	%fd230, [_ZZN3cub18CUB_300001_SM_10006detail6reduce28DeviceReduceSingleTileKernelINS2_10policy_hubIdjN4cuda3std3__44plusIdEEE10Policy1000EPdSC_iS9_ddNS7_10__identityEEEvT0_T1_T2_T3_T4_T6_E12temp_storage+104];
	add.f64 	%fd231, %fd229, %fd230;
	ld.shared.f64 	%fd232, [_ZZN3cub18CUB_300001_SM_10006detail6reduce28DeviceReduceSingleTileKernelINS2_10policy_hubIdjN4cuda3std3__44plusIdEEE10Policy1000EPdSC_iS9_ddNS7_10__identityEEEvT0_T1_T2_T3_T4_T6_E12temp_storage+112];
	add.f64 	%fd233, %fd231, %fd232;
	ld.shared.f64 	%fd234, [_ZZN3cub18CUB_300001_SM_10006detail6reduce28DeviceReduceSingleTileKernelINS2_10policy_hubIdjN4cuda3std3__44plusIdEEE10Policy1000EPdSC_iS9_ddNS7_10__identityEEEvT0_T1_T2_T3_T4_T6_E12temp_storage+120];
	add.f64 	%fd235, %fd233, %fd234;
	ld.shared.f64 	%fd236, [_ZZN3cub18CUB_300001_SM_10006detail6reduce28DeviceReduceSingleTileKernelINS2_10policy_hubIdjN4cuda3std3__44plusIdEEE10Policy1000EPdSC_iS9_ddNS7_10__identityEEEvT0_T1_T2_T3_T4_T6_E12temp_storage+128];
	add.f64 	%fd237, %fd235, %fd236;
	ld.shared.f64 	%fd238, [_ZZN3cub18CUB_300001_SM_10006detail6reduce28DeviceReduceSingleTileKernelINS2_10policy_hubIdjN4cuda3std3__44plusIdEEE10Policy1000EPdSC_iS9_ddNS7_10__identityEEEvT0_T1_T2_T3_T4_T6_E12temp_storage+136];
	add.f64 	%fd239, %fd237, %fd238;
	ld.shared.f64 	%fd240, [_ZZN3cub18CUB_300001_SM_10006detail6reduce28DeviceReduceSingleTileKernelINS2_10policy_hubIdjN4cuda3std3__44plusIdEEE10Policy1000EPdSC_iS9_ddNS7_10__identityEEEvT0_T1_T2_T3_T4_T6_E12temp_storage+144];
	add.f64 	%fd241, %fd239, %fd240;
	ld.shared.f64 	%fd242, [_ZZN3cub18CUB_300001_SM_10006detail6reduce28DeviceReduceSingleTileKernelINS2_10policy_hubIdjN4cuda3std3__44plusIdEEE10Policy1000EPdSC_iS9_ddNS7_10__identityEEEvT0_T1_T2_T3_T4_T6_E12temp_storage+152];
	add.f64 	%fd243, %fd241, %fd242;
	ld.shared.f64 	%fd244, [_ZZN3cub18CUB_300001_SM_10006detail6reduce28DeviceReduceSingleTileKernelINS2_10policy_hubIdjN4cuda3std3__44plusIdEEE10Policy1000EPdSC_iS9_ddNS7_10__identityEEEvT0_T1_T2_T3_T4_T6_E12temp_storage+160];
	add.f64 	%fd245, %fd243, %fd244;
	ld.shared.f64 	%fd246, [_ZZN3cub18CUB_300001_SM_10006detail6reduce28DeviceReduceSingleTileKernelINS2_10policy_hubIdjN4cuda3std3__44plusIdEEE10Policy1000EPdSC_iS9_ddNS7_10__identityEEEvT0_T1_T2_T3_T4_T6_E12temp_storage+168];
	add.f64 	%fd247, %fd245, %fd246;
	ld.shared.f64 	%fd248, [_ZZN3cub18CUB_300001_SM_10006detail6reduce28DeviceReduceSingleTileKernelINS2_10policy_hubIdjN4cuda3std3__44plusIdEEE10Policy1000EPdSC_iS9_ddNS7_10__identityEEEvT0_T1_T2_T3_T4_T6_E12temp_storage+176];
	add.f64 	%fd263, %fd247, %fd248;
	bra.uni 	$L__BB3_37;
$L__BB3_17:
	// begin inline asm
	mov.u32 %r106, %laneid;
	// end inline asm
	and.b32  	%r157, %r1, 992;
	add.s32 	%r158, %r157, 32;
	setp.gt.s32 	%p26, %r158, %r36;
	not.b32 	%r159, %r157;
	add.s32 	%r160, %r36, %r159;
	selp.b32 	%r155, %r160, 31, %p26;
	mov.b64 	%rd87, %fd255;
	mov.b64 	{%r108, %r113}, %rd87;
	mov.b32 	%r114, 1;
	mov.b32 	%r156, -1;
	// begin inline asm
	shfl.sync.down.b32 %r107, %r108, %r114, %r155, %r156;
	// end inline asm
	// begin inline asm
	shfl.sync.down.b32 %r112, %r113, %r114, %r155, %r156;
	// end inline asm
	mov.b64 	%rd88, {%r107, %r112};
	mov.b64 	%fd129, %rd88;
	setp.lt.s32 	%p27, %r106, %r155;
	add.f64 	%fd130, %fd255, %fd129;
	selp.f64 	%fd131, %fd130, %fd255, %p27;
	mov.b64 	%rd89, %fd131;
	mov.b64 	{%r118, %r123}, %rd89;
	mov.b32 	%r124, 2;
	// begin inline asm
	shfl.sync.down.b32 %r117, %r118, %r124, %r155, %r156;
	// end inline asm
	// begin inline asm
	shfl.sync.down.b32 %r122, %r123, %r124, %r155, %r156;
	// end inline asm
	mov.b64 	%rd90, {%r117, %r122};
	mov.b64 	%fd132, %rd90;
	add.s32 	%r161, %r106, 2;
	setp.gt.s32 	%p28, %r161, %r155;
	add.f64 	%fd133, %fd131, %fd132;
	selp.f64 	%fd134, %fd131, %fd133, %p28;
	mov.b64 	%rd91, %fd134;
	mov.b64 	{%r128, %r133}, %rd91;
	mov.b32 	%r134, 4;
	// begin inline asm
	shfl.sync.down.b32 %r127, %r128, %r134, %r155, %r156;
	// end inline asm
	// begin inline asm
	shfl.sync.down.b32 %r132, %r133, %r134, %r155, %r156;
	// end inline asm
	mov.b64 	%rd92, {%r127, %r132};
	mov.b64 	%fd135, %rd92;
	add.s32 	%r162, %r106, 4;
	setp.gt.s32 	%p29, %r162, %r155;
	add.f64 	%fd136, %fd134, %fd135;
	selp.f64 	%fd137, %fd134, %fd136, %p29;
	mov.b64 	%rd93, %fd137;
	mov.b64 	{%r138, %r143}, %rd93;
	mov.b32 	%r144, 8;
	// begin inline asm
	shfl.sync.down.b32 %r137, %r138, %r144, %r155, %r156;
	// end inline asm
	// begin inline asm
	shfl.sync.down.b32 %r142, %r143, %r144, %r155, %r156;
	// end inline asm
	mov.b64 	%rd94, {%r137, %r142};
	mov.b64 	%fd138, %rd94;
	add.s32 	%r163, %r106, 8;
	setp.gt.s32 	%p30, %r163, %r155;
	add.f64 	%fd139, %fd137, %fd138;
	selp.f64 	%fd140, %fd137, %fd139, %p30;
	mov.b64 	%rd95, %fd140;
	mov.b64 	{%r148, %r153}, %rd95;
	mov.b32 	%r154, 16;
	// begin inline asm
	shfl.sync.down.b32 %r147, %r148, %r154, %r155, %r156;
	// end inline asm
	// begin inline asm
	shfl.sync.down.b32 %r152, %r153, %r154, %r155, %r156;
	// end inline asm
	mov.b64 	%rd96, {%r147, %r152};
	mov.b64 	%fd141, %rd96;
	add.s32 	%r164, %r106, 16;
	setp.gt.s32 	%p31, %r164, %r155;
	add.f64 	%fd142, %fd140, %fd141;
	selp.f64 	%fd263, %fd140, %fd142, %p31;
	setp.ne.s32 	%p32, %r106, 0;
	@%p32 bra 	$L__BB3_19;
	shr.u32 	%r165, %r1, 2;
	and.b32  	%r166, %r165, 248;
	mov.u32 	%r167, _ZZN3cub18CUB_300001_SM_10006detail6reduce28DeviceReduceSingleTileKernelINS2_10policy_hubIdjN4cuda3std3__44plusIdEEE10Policy1000EPdSC_iS9_ddNS7_10__identityEEEvT0_T1_T2_T3_T4_T6_E12temp_storage;
	add.s32 	%r168, %r167, %r166;
	st.shared.f64 	[%r168+24], %fd263;
$L__BB3_19:
	bar.sync 	0;
	setp.ne.s32 	%p33, %r1, 0;
	@%p33 bra 	$L__BB3_37;
	setp.gt.s32 	%p34, %r36, 32;
	ld.shared.f64 	%fd143, [_ZZN3cub18CUB_300001_SM_10006detail6reduce28DeviceReduceSingleTileKernelINS2_10policy_hubIdjN4cuda3std3__44plusIdEEE10Policy1000EPdSC_iS9_ddNS7_10__identityEEEvT0_T1_T2_T3_T4_T6_E12temp_storage+32];
	add.f64 	%fd144, %fd263, %fd143;
	selp.f64 	%fd145, %fd144, %fd263, %p34;
	setp.gt.s32 	%p35, %r36, 64;
	ld.shared.f64 	%fd146, [_ZZN3cub18CUB_300001_SM_10006detail6reduce28DeviceReduceSingleTileKernelINS2_10policy_hubIdjN4cuda3std3__44plusIdEEE10Policy1000EPdSC_iS9_ddNS7_10__identityEEEvT0_T1_T2_T3_T4_T6_E12temp_storage+40];
	add.f64 	%fd147, %fd146, %fd145;
	selp.f64 	%fd148, %fd147, %fd145, %p35;
	setp.gt.s32 	%p36, %r36, 96;
	ld.shared.f64 	%fd149, [_ZZN3cub18CUB_300001_SM_10006detail6reduce28DeviceReduceSingleTileKernelINS2_10policy_hubIdjN4cuda3std3__44plusIdEEE10Policy1000EPdSC_iS9_ddNS7_10__identityEEEvT0_T1_T2_T3_T4_T6_E12temp_storage+48];
	add.f64 	%fd150, %fd149, %fd148;
	selp.f64 	%fd151, %fd150, %fd148, %p36;
	setp.gt.s32 	%p37, %r36, 128;
	ld.shared.f64 	%fd152, [_ZZN3cub18CUB_300001_SM_10006detail6reduce28DeviceReduceSingleTileKernelINS2_10policy_hubIdjN4cuda3std3__44plusIdEEE10Policy1000EPdSC_iS9_ddNS7_10__identityEEEvT0_T1_T2_T3_T4_T6_E12temp_storage+56];
	add.f64 	%fd153, %fd152, %fd151;
	selp.f64 	%fd154, %fd153, %fd151, %p37;
	setp.gt.s32 	%p38, %r36, 160;
	ld.shared.f64 	%fd155, [_ZZN3cub18CUB_300001_SM_10006detail6reduce28DeviceReduceSingleTileKernelINS2_10policy_hubIdjN4cuda3std3__44plusIdEEE10Policy1000EPdSC_iS9_ddNS7_10__identityEEEvT0_T1_T2_T3_T4_T6_E12temp_storage+64];
	add.f64 	%fd156, %fd155, %fd154;
	selp.f64 	%fd157, %fd156, %fd154, %p38;
	setp.gt.s32 	%p39, %r36, 192;
	ld.shared.f64 	%fd158, [_ZZN3cub18CUB_300001_SM_10006detail6reduce28DeviceReduceSingleTileKernelINS2_10policy_hubIdjN4cuda3std3__44plusIdEEE10Policy1000EPdSC_iS9_ddNS7_10__identityEEEvT0_T1_T2_T3_T4_T6_E12temp_storage+72];
	add.f64 	%fd159, %fd158, %fd157;
	selp.f64 	%fd160, %fd159, %fd157, %p39;
	setp.gt.s32 	%p40, %r36, 224;
	ld.shared.f64 	%fd161, [_ZZN3cub18CUB_300001_SM_10006detail6reduce28DeviceReduceSingleTileKernelINS2_10policy_hubIdjN4cuda3std3__44plusIdEEE10Policy1000EPdSC_iS9_ddNS7_10__identityEEEvT0_T1_T2_T3_T4_T6_E12temp_storage+80];
	add.f64 	%fd162, %fd161, %fd160;
	selp.f64 	%fd163, %fd162, %fd160, %p40;
	setp.gt.s32 	%p41, %r36, 256;
	ld.shared.f64 	%fd164, [_ZZN3cub18CUB_300001_SM_10006detail6reduce28DeviceReduceSingleTileKernelINS2_10policy_hubIdjN4cuda3std3__44plusIdEEE10Policy1000EPdSC_iS9_ddNS7_10__identityEEEvT0_T1_T2_T3_T4_T6_E12temp_storage+88];
	add.f64 	%fd165, %fd164, %fd163;
	selp.f64 	%fd166, %fd165, %fd163, %p41;
	setp.gt.s32 	%p42, %r36, 288;
	ld.shared.f64 	%fd167, [_ZZN3cub18CUB_300001_SM_10006detail6reduce28DeviceReduceSingleTileKernelINS2_10policy_hubIdjN4cuda3std3__44plusIdEEE10Policy1000EPdSC_iS9_ddNS7_10__identityEEEvT0_T1_T2_T3_T4_T6_E12temp_storage+96];
	add.f64 	%fd168, %fd167, %fd166;
	selp.f64 	%fd169, %fd168, %fd166, %p42;
	setp.gt.s32 	%p43, %r36, 320;
	ld.shared.f64 	%fd170, [_ZZN3cub18CUB_300001_SM_10006detail6reduce28DeviceReduceSingleTileKernelINS2_10policy_hubIdjN4cuda3std3__44plusIdEEE10Policy1000EPdSC_iS9_ddNS7_10__identityEEEvT0_T1_T2_T3_T4_T6_E12temp_storage+104];
	add.f64 	%fd171, %fd170, %fd169;
	selp.f64 	%fd172, %fd171, %fd169, %p43;
	setp.gt.s32 	%p44, %r36, 352;
	ld.shared.f64 	%fd173, [_ZZN3cub18CUB_300001_SM_10006detail6reduce28DeviceReduceSingleTileKernelINS2_10policy_hubIdjN4cuda3std3__44plusIdEEE10Policy1000EPdSC_iS9_ddNS7_10__identityEEEvT0_T1_T2_T3_T4_T6_E12temp_storage+112];
	add.f64 	%fd174, %fd173, %fd172;
	selp.f64 	%fd175, %fd174, %fd172, %p44;
	setp.gt.s32 	%p45, %r36, 384;
	ld.shared.f64 	%fd176, [_ZZN3cub18CUB_300001_SM_10006detail6reduce28DeviceReduceSingleTileKernelINS2_10policy_hubIdjN4cuda3std3__44plusIdEEE10Policy1000EPdSC_iS9_ddNS7_10__identityEEEvT0_T1_T2_T3_T4_T6_E12temp_storage+120];
	add.f64 	%fd177, %fd176, %fd175;
	selp.f64 	%fd178, %fd177, %fd175, %p45;
	setp.gt.s32 	%p46, %r36, 416;
	ld.shared.f64 	%fd179, [_ZZN3cub18CUB_300001_SM_10006detail6reduce28DeviceReduceSingleTileKernelINS2_10policy_hubIdjN4cuda3std3__44plusIdEEE10Policy1000EPdSC_iS9_ddNS7_10__identityEEEvT0_T1_T2_T3_T4_T6_E12temp_storage+128];
	add.f64 	%fd180, %fd179, %fd178;
	selp.f64 	%fd181, %fd180, %fd178, %p46;
	setp.gt.s32 	%p47, %r36, 448;
	ld.shared.f64 	%fd182, [_ZZN3cub18CUB_300001_SM_10006detail6reduce28DeviceReduceSingleTileKernelINS2_10policy_hubIdjN4cuda3std3__44plusIdEEE10Policy1000EPdSC_iS9_ddNS7_10__identityEEEvT0_T1_T2_T3_T4_T6_E12temp_storage+136];
	add.f64 	%fd183, %fd182, %fd181;
	selp.f64 	%fd184, %fd183, %fd181, %p47;
	setp.gt.s32 	%p48, %r36, 480;
	ld.shared.f64 	%fd185, [_ZZN3cub18CUB_300001_SM_10006detail6reduce28DeviceReduceSingleTileKernelINS2_10policy_hubIdjN4cuda3std3__44plusIdEEE10Policy1000EPdSC_iS9_ddNS7_10__identityEEEvT0_T1_T2_T3_T4_T6_E12temp_storage+144];
	add.f64 	%fd186, %fd185, %fd184;
	selp.f64 	%fd187, %fd186, %fd184, %p48;
	setp.gt.s32 	%p49, %r36, 512;
	ld.shared.f64 	%fd188, [_ZZN3cub18CUB_300001_SM_10006detail6reduce28DeviceReduceSingleTileKernelINS2_10policy_hubIdjN4cuda3std3__44plusIdEEE10Policy1000EPdSC_iS9_ddNS7_10__identityEEEvT0_T1_T2_T3_T4_T6_E12temp_storage+152];
	add.f64 	%fd189, %fd188, %fd187;
	selp.f64 	%fd190, %fd189, %fd187, %p49;
	setp.gt.s32 	%p50, %r36, 544;
	ld.shared.f64 	%fd191, [_ZZN3cub18CUB_300001_SM_10006detail6reduce28DeviceReduceSingleTileKernelINS2_10policy_hubIdjN4cuda3std3__44plusIdEEE10Policy1000EPdSC_iS9_ddNS7_10__identityEEEvT0_T1_T2_T3_T4_T6_E12temp_storage+160];
	add.f64 	%fd192, %fd191, %fd190;
	selp.f64 	%fd193, %fd192, %fd190, %p50;
	setp.gt.s32 	%p51, %r36, 576;
	ld.shared.f64 	%fd194, [_ZZN3cub18CUB_300001_SM_10006detail6reduce28DeviceReduceSingleTileKernelINS2_10policy_hubIdjN4cuda3std3__44plusIdEEE10Policy1000EPdSC_iS9_ddNS7_10__identityEEEvT0_T1_T2_T3_T4_T6_E12temp_storage+168];
	add.f64 	%fd195, %fd194, %fd193;
	selp.f64 	%fd196, %fd195, %fd193, %p51;
	setp.gt.s32 	%p52, %r36, 608;
	ld.shared.f64 	%fd197, [_ZZN3cub18CUB_300001_SM_10006detail6reduce28DeviceReduceSingleTileKernelINS2_10policy_hubIdjN4cuda3std3__44plusIdEEE10Policy1000EPdSC_iS9_ddNS7_10__identityEEEvT0_T1_T2_T3_T4_T6_E12temp_storage+176];
	add.f64 	%fd198, %fd197, %fd196;
	selp.f64 	%fd263, %fd198, %fd196, %p52;
	bra.uni 	$L__BB3_37;
$L__BB3_21:
	mov.u32 	%r14, %tid.x;
	mul.wide.u32 	%rd27, %r14, 8;
	add.s64 	%rd12, %rd9, %rd27;
	// begin inline asm
	ld.global.nc.u64 %rd11, [%rd12];
	// end inline asm
	mov.b64 	%fd31, %rd11;
	add.s64 	%rd14, %rd12, 5120;
	// begin inline asm
	ld.global.nc.u64 %rd13, [%rd14];
	// end inline asm
	mov.b64 	%fd32, %rd13;
	add.s64 	%rd16, %rd12, 10240;
	// begin inline asm
	ld.global.nc.u64 %rd15, [%rd16];
	// end inline asm
	mov.b64 	%fd33, %rd15;
	add.s64 	%rd18, %rd12, 15360;
	// begin inline asm
	ld.global.nc.u64 %rd17, [%rd18];
	// end inline asm
	mov.b64 	%fd34, %rd17;
	add.s64 	%rd20, %rd12, 20480;
	// begin inline asm
	ld.global.nc.u64 %rd19, [%rd20];
	// end inline asm
	mov.b64 	%fd35, %rd19;
	add.s64 	%rd22, %rd12, 25600;
	// begin inline asm
	ld.global.nc.u64 %rd21, [%rd22];
	// end inline asm
	mov.b64 	%fd36, %rd21;
	add.s64 	%rd24, %rd12, 30720;
	// begin inline asm
	ld.global.nc.u64 %rd23, [%rd24];
	// end inline asm
	mov.b64 	%fd37, %rd23;
	add.s64 	%rd26, %rd12, 35840;
	// begin inline asm
	ld.global.nc.u64 %rd25, [%rd26];
	// end inline asm
	mov.b64 	%fd38, %rd25;
	add.f64 	%fd39, %fd31, %fd32;
	add.f64 	%fd40, %fd39, %fd33;
	add.f64 	%fd41, %fd40, %fd34;
	add.f64 	%fd42, %fd41, %fd35;
	add.f64 	%fd43, %fd42, %fd36;
	add.f64 	%fd44, %fd43, %fd37;
	add.f64 	%fd262, %fd44, %fd38;
	setp.lt.u32 	%p3, %r36, 10240;
	mov.b32 	%r232, 5120;
	@%p3 bra 	$L__BB3_25;
	add.s32 	%r15, %r36, -5120;
	mov.b32 	%r232, 5120;
$L__BB3_23:
	mul.wide.s32 	%rd44, %r232, 8;
	add.s64 	%rd29, %rd12, %rd44;
	// begin inline asm
	ld.global.nc.u64 %rd28, [%rd29];
	// end inline asm
	mov.b64 	%fd45, %rd28;
	add.s64 	%rd31, %rd29, 5120;
	// begin inline asm
	ld.global.nc.u64 %rd30, [%rd31];
	// end inline asm
	mov.b64 	%fd46, %rd30;
	add.s64 	%rd33, %rd29, 10240;
	// begin inline asm
	ld.global.nc.u64 %rd32, [%rd33];
	// end inline asm
	mov.b64 	%fd47, %rd32;
	add.s64 	%rd35, %rd29, 15360;
	// begin inline asm
	ld.global.nc.u64 %rd34, [%rd35];
	// end inline asm
	mov.b64 	%fd48, %rd34;
	add.s64 	%rd37, %rd29, 20480;
	// begin inline asm
	ld.global.nc.u64 %rd36, [%rd37];
	// end inline asm
	mov.b64 	%fd49, %rd36;
	add.s64 	%rd39, %rd29, 25600;
	// begin inline asm
	ld.global.nc.u64 %rd38, [%rd39];
	// end inline asm
	mov.b64 	%fd50, %rd38;
	add.s64 	%rd41, %rd29, 30720;
	// begin inline asm
	ld.global.nc.u64 %rd40, [%rd41];
	// end inline asm
	mov.b64 	%fd51, %rd40;
	add.s64 	%rd43, %rd29, 35840;
	// begin inline asm
	ld.global.nc.u64 %rd42, [%rd43];
	// end inline asm
	mov.b64 	%fd52, %rd42;
	add.f64 	%fd53, %fd262, %fd45;
	add.f64 	%fd54, %fd53, %fd46;
	add.f64 	%fd55, %fd54, %fd47;
	add.f64 	%fd56, %fd55, %fd48;
	add.f64 	%fd57, %fd56, %fd49;
	add.f64 	%fd58, %fd57, %fd50;
	add.f64 	%fd59, %fd58, %fd51;
	add.f64 	%fd262, %fd59, %fd52;
	sub.s32 	%r39, %r36, %r232;
	setp.lt.s32 	%p4, %r39, 5120;
	@%p4 bra 	$L__BB3_33;
	add.s32 	%r232, %r232, 5120;
	setp.le.s32 	%p5, %r232, %r15;
	@%p5 bra 	$L__BB3_23;
$L__BB3_25:
	setp.le.s32 	%p6, %r36, %r232;
	@%p6 bra 	$L__BB3_33;
	sub.s32 	%r19, %r36, %r232;
	setp.ge.s32 	%p7, %r14, %r19;
	@%p7 bra 	$L__BB3_33;
	not.b32 	%r40, %r14;
	add.s32 	%r41, %r36, %r40;
	sub.s32 	%r20, %r41, %r232;
	mul.hi.u32 	%r42, %r20, -858993459;
	shr.u32 	%r43, %r42, 9;
	add.s32 	%r21, %r43, 1;
	and.b32  	%r44, %r43, 3;
	setp.eq.s32 	%p8, %r44, 3;
	mov.u32 	%r236, %r14;
	@%p8 bra 	$L__BB3_30;
	add.s32 	%r234, %r14, %r232;
	and.b32  	%r45, %r21, 3;
	neg.s32 	%r233, %r45;
	mov.u32 	%r236, %r14;
$L__BB3_29:
	.pragma "nounroll";
	mul.wide.u32 	%rd47, %r234, 8;
	add.s64 	%rd46, %rd9, %rd47;
	// begin inline asm
	ld.global.nc.u64 %rd45, [%rd46];
	// end inline asm
	mov.b64 	%fd61, %rd45;
	add.f64 	%fd262, %fd262, %fd61;
	add.s32 	%r236, %r236, 640;
	add.s32 	%r234, %r234, 640;
	add.s32 	%r233, %r233, 1;
	setp.ne.s32 	%p9, %r233, 0;
	@%p9 bra 	$L__BB3_29;
$L__BB3_30:
	setp.lt.u32 	%p10, %r20, 1920;
	@%p10 bra 	$L__BB3_33;
	cvt.u64.u32 	%rd48, %r236;
	cvt.u64.u32 	%rd49, %r232;
	add.s64 	%rd50, %rd48, %rd49;
	shl.b64 	%rd51, %rd50, 3;
	add.s64 	%rd52, %rd51, %rd9;
	add.s64 	%rd108, %rd52, 10240;
	add.s32 	%r237, %r236, %r232;
$L__BB3_32:
	mul.wide.u32 	%rd61, %r237, 8;
	add.s64 	%rd54, %rd9, %rd61;
	// begin inline asm
	ld.global.nc.u64 %rd53, [%rd54];
	// end inline asm
	mov.b64 	%fd62, %rd53;
	add.f64 	%fd63, %fd262, %fd62;
	add.s64 	%rd56, %rd108, -5120;
	// begin inline asm
	ld.global.nc.u64 %rd55, [%rd56];
	// end inline asm
	mov.b64 	%fd64, %rd55;
	add.f64 	%fd65, %fd63, %fd64;
	// begin inline asm
	ld.global.nc.u64 %rd57, [%rd108];
	// end inline asm
	mov.b64 	%fd66, %rd57;
	add.f64 	%fd67, %fd65, %fd66;
	add.s64 	%rd60, %rd108, 5120;
	// begin inline asm
	ld.global.nc.u64 %rd59, [%rd60];
	// end inline asm
	mov.b64 	%fd68, %rd59;
	add.f64 	%fd262, %fd67, %fd68;
	add.s32 	%r236, %r236, 2560;
	add.s64 	%rd108, %rd108, 20480;
	add.s32 	%r237, %r237, 2560;
	setp.lt.s32 	%p11, %r236, %r19;
	@%p11 bra 	$L__BB3_32;
$L__BB3_33:
	// begin inline asm
	mov.u32 %r46, %laneid;
	// end inline asm
	mov.b64 	%rd62, %fd262;
	mov.b64 	{%r48, %r53}, %rd62;
	mov.b32 	%r54, 1;
	mov.b32 	%r95, 31;
	mov.b32 	%r96, -1;
	// begin inline asm
	shfl.sync.down.b32 %r47, %r48, %r54, %r95, %r96;
	// end inline asm
	// begin inline asm
	shfl.sync.down.b32 %r52, %r53, %r54, %r95, %r96;
	// end inline asm
	mov.b64 	%rd63, {%r47, %r52};
	mov.b64 	%fd69, %rd63;
	setp.gt.s32 	%p12, %r46, 30;
	add.f64 	%fd70, %fd262, %fd69;
	selp.f64 	%fd71, %fd262, %fd70, %p12;
	mov.b64 	%rd64, %fd71;
	mov.b64 	{%r58, %r63}, %rd64;
	mov.b32 	%r64, 2;
	// begin inline asm
	shfl.sync.down.b32 %r57, %r58, %r64, %r95, %r96;
	// end inline asm
	// begin inline asm
	shfl.sync.down.b32 %r62, %r63, %r64, %r95, %r96;
	// end inline asm
	mov.b64 	%rd65, {%r57, %r62};
	mov.b64 	%fd72, %rd65;
	setp.gt.s32 	%p13, %r46, 29;
	add.f64 	%fd73, %fd71, %fd72;
	selp.f64 	%fd74, %fd71, %fd73, %p13;
	mov.b64 	%rd66, %fd74;
	mov.b64 	{%r68, %r73}, %rd66;
	mov.b32 	%r74, 4;
	// begin inline asm
	shfl.sync.down.b32 %r67, %r68, %r74, %r95, %r96;
	// end inline asm
	// begin inline asm
	shfl.sync.down.b32 %r72, %r73, %r74, %r95, %r96;
	// end inline asm
	mov.b64 	%rd67, {%r67, %r72};
	mov.b64 	%fd75, %rd67;
	setp.gt.s32 	%p14, %r46, 27;
	add.f64 	%fd76, %fd74, %fd75;
	selp.f64 	%fd77, %fd74, %fd76, %p14;
	mov.b64 	%rd68, %fd77;
	mov.b64 	{%r78, %r83}, %rd68;
	mov.b32 	%r84, 8;
	// begin inline asm
	shfl.sync.down.b32 %r77, %r78, %r84, %r95, %r96;
	// end inline asm
	// begin inline asm
	shfl.sync.down.b32 %r82, %r83, %r84, %r95, %r96;
	// end inline asm
	mov.b64 	%rd69, {%r77, %r82};
	mov.b64 	%fd78, %rd69;
	setp.gt.s32 	%p15, %r46, 23;
	add.f64 	%fd79, %fd77, %fd78;
	selp.f64 	%fd80, %fd77, %fd79, %p15;
	mov.b64 	%rd70, %fd80;
	mov.b64 	{%r88, %r93}, %rd70;
	mov.b32 	%r94, 16;
	// begin inline asm
	shfl.sync.down.b32 %r87, %r88, %r94, %r95, %r96;
	// end inline asm
	// begin inline asm
	shfl.sync.down.b32 %r92, %r93, %r94, %r95, %r96;
	// end inline asm
	mov.b64 	%rd71, {%r87, %r92};
	mov.b64 	%fd81, %rd71;
	setp.gt.s32 	%p16, %r46, 15;
	add.f64 	%fd26, %fd80, %fd81;
	selp.f64 	%fd263, %fd80, %fd26, %p16;
	setp.ne.s32 	%p17, %r46, 0;
	@%p17 bra 	$L__BB3_35;
	shr.u32 	%r97, %r14, 2;
	and.b32  	%r98, %r97, 248;
	mov.u32 	%r99, _ZZN3cub18CUB_300001_SM_10006detail6reduce28DeviceReduceSingleTileKernelINS2_10policy_hubIdjN4cuda3std3__44plusIdEEE10Policy1000EPdSC_iS9_ddNS7_10__identityEEEvT0_T1_T2_T3_T4_T6_E12temp_storage;
	add.s32 	%r100, %r99, %r98;
	st.shared.f64 	[%r100+24], %fd26;
$L__BB3_35:
	bar.sync 	0;
	setp.ne.s32 	%p18, %r14, 0;
	@%p18 bra 	$L__BB3_37;
	ld.shared.f64 	%fd82, [_ZZN3cub18CUB_300001_SM_10006detail6reduce28DeviceReduceSingleTileKernelINS2_10policy_hubIdjN4cuda3std3__44plusIdEEE10Policy1000EPdSC_iS9_ddNS7_10__identityEEEvT0_T1_T2_T3_T4_T6_E12temp_storage+32];
	add.f64 	%fd83, %fd263, %fd82;
	ld.shared.f64 	%fd84, [_ZZN3cub18CUB_300001_SM_10006detail6reduce28DeviceReduceSingleTileKernelINS2_10policy_hubIdjN4cuda3std3__44plusIdEEE10Policy1000EPdSC_iS9_ddNS7_10__identityEEEvT0_T1_T2_T3_T4_T6_E12temp_storage+40];
	add.f64 	%fd85, %fd83, %fd84;
	ld.shared.f64 	%fd86, [_ZZN3cub18CUB_300001_SM_10006detail6reduce28DeviceReduceSingleTileKernelINS2_10policy_hubIdjN4cuda3std3__44plusIdEEE10Policy1000EPdSC_iS9_ddNS7_10__identityEEEvT0_T1_T2_T3_T4_T6_E12temp_storage+48];
	add.f64 	%fd87, %fd85, %fd86;
	ld.shared.f64 	%fd88, [_ZZN3cub18CUB_300001_SM_10006detail6reduce28DeviceReduceSingleTileKernelINS2_10policy_hubIdjN4cuda3std3__44plusIdEEE10Policy1000EPdSC_iS9_ddNS7_10__identityEEEvT0_T1_T2_T3_T4_T6_E12temp_storage+56];
	add.f64 	%fd89, %fd87, %fd88;
	ld.shared.f64 	%fd90, [_ZZN3cub18CUB_300001_SM_10006detail6reduce28DeviceReduceSingleTileKernelINS2_10policy_hubIdjN4cuda3std3__44plusIdEEE10Policy1000EPdSC_iS9_ddNS7_10__identityEEEvT0_T1_T2_T3_T4_T6_E12temp_storage+64];
	add.f64 	%fd91, %fd89, %fd90;
	ld.shared.f64 	%fd92, [_ZZN3cub18CUB_300001_SM_10006detail6reduce28DeviceReduceSingleTileKernelINS2_10policy_hubIdjN4cuda3std3__44plusIdEEE10Policy1000EPdSC_iS9_ddNS7_10__identityEEEvT0_T1_T2_T3_T4_T6_E12temp_storage+72];
	add.f64 	%fd93, %fd91, %fd92;
	ld.shared.f64 	%fd94, [_ZZN3cub18CUB_300001_SM_10006detail6reduce28DeviceReduceSingleTileKernelINS2_10policy_hubIdjN4cuda3std3__44plusIdEEE10Policy1000EPdSC_iS9_ddNS7_10__identityEEEvT0_T1_T2_T3_T4_T6_E12temp_storage+80];
	add.f64 	%fd95, %fd93, %fd94;
	ld.shared.f64 	%fd96, [_ZZN3cub18CUB_300001_SM_10006detail6reduce28DeviceReduceSingleTileKernelINS2_10policy_hubIdjN4cuda3std3__44plusIdEEE10Policy1000EPdSC_iS9_ddNS7_10__identityEEEvT0_T1_T2_T3_T4_T6_E12temp_storage+88];
	add.f64 	%fd97, %fd95, %fd96;
	ld.shared.f64 	%fd98, [_ZZN3cub18CUB_300001_SM_10006detail6reduce28DeviceReduceSingleTileKernelINS2_10policy_hubIdjN4cuda3std3__44plusIdEEE10Policy1000EPdSC_iS9_ddNS7_10__identityEEEvT0_T1_T2_T3_T4_T6_E12temp_storage+96];
	add.f64 	%fd99, %fd97, %fd98;
	ld.shared.f64 	%fd100, [_ZZN3cub18CUB_300001_SM_10006detail6reduce28DeviceReduceSingleTileKernelINS2_10policy_hubIdjN4cuda3std3__44plusIdEEE10Policy1000EPdSC_iS9_ddNS7_10__identityEEEvT0_T1_T2_T3_T4_T6_E12temp_storage+104];
	add.f64 	%fd101, %fd99, %fd100;
	ld.shared.f64 	%fd102, [_ZZN3cub18CUB_300001_SM_10006detail6reduce28DeviceReduceSingleTileKernelINS2_10policy_hubIdjN4cuda3std3__44plusIdEEE10Policy1000EPdSC_iS9_ddNS7_10__identityEEEvT0_T1_T2_T3_T4_T6_E12temp_storage+112];
	add.f64 	%fd103, %fd101, %fd102;
	ld.shared.f64 	%fd104, [_ZZN3cub18CUB_300001_SM_10006detail6reduce28DeviceReduceSingleTileKernelINS2_10policy_hubIdjN4cuda3std3__44plusIdEEE10Policy1000EPdSC_iS9_ddNS7_10__identityEEEvT0_T1_T2_T3_T4_T6_E12temp_storage+120];
	add.f64 	%fd105, %fd103, %fd104;
	ld.shared.f64 	%fd106, [_ZZN3cub18CUB_300001_SM_10006detail6reduce28DeviceReduceSingleTileKernelINS2_10policy_hubIdjN4cuda3std3__44plusIdEEE10Policy1000EPdSC_iS9_ddNS7_10__identityEEEvT0_T1_T2_T3_T4_T6_E12temp_storage+128];
	add.f64 	%fd107, %fd105, %fd106;
	ld.shared.f64 	%fd108, [_ZZN3cub18CUB_300001_SM_10006detail6reduce28DeviceReduceSingleTileKernelINS2_10policy_hubIdjN4cuda3std3__44plusIdEEE10Policy1000EPdSC_iS9_ddNS7_10__identityEEEvT0_T1_T2_T3_T4_T6_E12temp_storage+136];
	add.f64 	%fd109, %fd107, %fd108;
	ld.shared.f64 	%fd110, [_ZZN3cub18CUB_300001_SM_10006detail6reduce28DeviceReduceSingleTileKernelINS2_10policy_hubIdjN4cuda3std3__44plusIdEEE10Policy1000EPdSC_iS9_ddNS7_10__identityEEEvT0_T1_T2_T3_T4_T6_E12temp_storage+144];
	add.f64 	%fd111, %fd109, %fd110;
	ld.shared.f64 	%fd112, [_ZZN3cub18CUB_300001_SM_10006detail6reduce28DeviceReduceSingleTileKernelINS2_10policy_hubIdjN4cuda3std3__44plusIdEEE10Policy1000EPdSC_iS9_ddNS7_10__identityEEEvT0_T1_T2_T3_T4_T6_E12temp_storage+152];
	add.f64 	%fd113, %fd111, %fd112;
	ld.shared.f64 	%fd114, [_ZZN3cub18CUB_300001_SM_10006detail6reduce28DeviceReduceSingleTileKernelINS2_10policy_hubIdjN4cuda3std3__44plusIdEEE10Policy1000EPdSC_iS9_ddNS7_10__identityEEEvT0_T1_T2_T3_T4_T6_E12temp_storage+160];
	add.f64 	%fd115, %fd113, %fd114;
	ld.shared.f64 	%fd116, [_ZZN3cub18CUB_300001_SM_10006detail6reduce28DeviceReduceSingleTileKernelINS2_10policy_hubIdjN4cuda3std3__44plusIdEEE10Policy1000EPdSC_iS9_ddNS7_10__identityEEEvT0_T1_T2_T3_T4_T6_E12temp_storage+168];
	add.f64 	%fd117, %fd115, %fd116;
	ld.shared.f64 	%fd118, [_ZZN3cub18CUB_300001_SM_10006detail6reduce28DeviceReduceSingleTileKernelINS2_10policy_hubIdjN4cuda3std3__44plusIdEEE10Policy1000EPdSC_iS9_ddNS7_10__identityEEEvT0_T1_T2_T3_T4_T6_E12temp_storage+176];
	add.f64 	%fd263, %fd117, %fd118;
$L__BB3_37:
	mov.u32 	%r224, %tid.x;
	setp.ne.s32 	%p60, %r224, 0;
	@%p60 bra 	$L__BB3_39;
	add.f64 	%fd249, %fd30, %fd263;
	st.global.f64 	[%rd1], %fd249;
$L__BB3_39:
	ret;

}
	// .globl	_ZN3cub18CUB_300001_SM_10006detail6reduce28DeviceReduceSingleTileKernelINS2_10policy_hubIdyN4cuda3std3__44plusIdEEE10Policy1000EN6thrust24THRUST_300001_SM_1000_NS6detail15normal_iteratorINSD_10device_ptrIdEEEEPdyS9_dd6squareEEvT0_T1_T2_T3_T4_T6_
.visible .entry _ZN3cub18CUB_300001_SM_10006detail6reduce28DeviceReduceSingleTileKernelINS2_10policy_hubIdyN4cuda3std3__44plusIdEEE10Policy1000EN6thrust24THRUST_300001_SM_1000_NS6detail15normal_iteratorINSD_10device_ptrIdEEEEPdyS9_dd6squareEEvT0_T1_T2_T3_T4_T6_(
	.param .align 8 .b8 _ZN3cub18CUB_300001_SM_10006detail6reduce28DeviceReduceSingleTileKernelINS2_10policy_hubIdyN4cuda3std3__44plusIdEEE10Policy1000EN6thrust24THRUST_300001_SM_1000_NS6detail15normal_iteratorINSD_10device_ptrIdEEEEPdyS9_dd6squareEEvT0_T1_T2_T3_T4_T6__param_0[8],
	.param .u64 .ptr .align 1 _ZN3cub18CUB_300001_SM_10006detail6reduce28DeviceReduceSingleTileKernelINS2_10policy_hubIdyN4cuda3std3__44plusIdEEE10Policy1000EN6thrust24THRUST_300001_SM_1000_NS6detail15normal_iteratorINSD_10device_ptrIdEEEEPdyS9_dd6squareEEvT0_T1_T2_T3_T4_T6__param_1,
	.param .u64 _ZN3cub18CUB_300001_SM_10006detail6reduce28DeviceReduceSingleTileKernelINS2_10policy_hubIdyN4cuda3std3__44plusIdEEE10Policy1000EN6thrust24THRUST_300001_SM_1000_NS6detail15normal_iteratorINSD_10device_ptrIdEEEEPdyS9_dd6squareEEvT0_T1_T2_T3_T4_T6__param_2,
	.param .align 1 .b8 _ZN3cub18CUB_300001_SM_10006detail6reduce28DeviceReduceSingleTileKernelINS2_10policy_hubIdyN4cuda3std3__44plusIdEEE10Policy1000EN6thrust24THRUST_300001_SM_1000_NS6detail15normal_iteratorINSD_10device_ptrIdEEEEPdyS9_dd6squareEEvT0_T1_T2_T3_T4_T6__param_3[1],
	.param .f64 _ZN3cub18CUB_300001_SM_10006detail6reduce28DeviceReduceSingleTileKernelINS2_10policy_hubIdyN4cuda3std3__44plusIdEEE10Policy1000EN6thrust24THRUST_300001_SM_1000_NS6detail15normal_iteratorINSD_10device_ptrIdEEEEPdyS9_dd6squareEEvT0_T1_T2_T3_T4_T6__param_4,
	.param .align 1 .b8 _ZN3cub18CUB_300001_SM_10006detail6reduce28DeviceReduceSingleTileKernelINS2_10policy_hubIdyN4cuda3std3__44plusIdEEE10Policy1000EN6thrust24THRUST_300001_SM_1000_NS6detail15normal_iteratorINSD_10device_ptrIdEEEEPdyS9_dd6squareEEvT0_T1_T2_T3_T4_T6__param_5[1]
)
.maxntid 512
.minnctapersm 1
{
	.reg .pred 	%p<67>;
	.reg .b32 	%r<246>;
	.reg .b64 	%rd<86>;
	.reg .b64 	%fd<350>;
	// demoted variable
	.shared .align 8 .b8 _ZZN3cub18CUB_300001_SM_10006detail6reduce28DeviceReduceSingleTileKernelINS2_10policy_hubIdyN4cuda3std3__44plusIdEEE10Policy1000EN6thrust24THRUST_300001_SM_1000_NS6detail15normal_iteratorINSD_10device_ptrIdEEEEPdyS9_dd6squareEEvT0_T1_T2_T3_T4_T6_E12temp_storage[152];
	ld.param.u64 	%rd18, [_ZN3cub18CUB_300001_SM_10006detail6reduce28DeviceReduceSingleTileKernelINS2_10policy_hubIdyN4cuda3std3__44plusIdEEE10Policy1000EN6thrust24THRUST_300001_SM_1000_NS6detail15normal_iteratorINSD_10device_ptrIdEEEEPdyS9_dd6squareEEvT0_T1_T2_T3_T4_T6__param_0];
	ld.param.u64 	%rd20, [_ZN3cub18CUB_300001_SM_10006detail6reduce28DeviceReduceSingleTileKernelINS2_10policy_hubIdyN4cuda3std3__44plusIdEEE10Policy1000EN6thrust24THRUST_300001_SM_1000_NS6detail15normal_iteratorINSD_10device_ptrIdEEEEPdyS9_dd6squareEEvT0_T1_T2_T3_T4_T6__param_1];
	ld.param.u64 	%rd19, [_ZN3cub18CUB_300001_SM_10006detail6reduce28DeviceReduceSingleTileKernelINS2_10policy_hubIdyN4cuda3std3__44plusIdEEE10Policy1000EN6thrust24THRUST_300001_SM_1000_NS6detail15normal_iteratorINSD_10device_ptrIdEEEEPdyS9_dd6squareEEvT0_T1_T2_T3_T4_T6__param_2];
	ld.param.f64 	%fd42, [_ZN3cub18CUB_300001_SM_10006detail6reduce28DeviceReduceSingleTileKernelINS2_10policy_hubIdyN4cuda3std3__44plusIdEEE10Policy1000EN6thrust24THRUST_300001_SM_1000_NS6detail15normal_iteratorINSD_10device_ptrIdEEEEPdyS9_dd6squareEEvT0_T1_T2_T3_T4_T6__param_4];
	cvta.to.global.u64 	%rd1, %rd20;
	setp.ne.s64 	%p1, %rd19, 0;
	@%p1 bra 	$L__BB4_3;
	mov.u32 	%r231, %tid.x;
	setp.ne.s32 	%p66, %r231, 0;
	@%p66 bra 	$L__BB4_51;
	st.global.f64 	[%rd1], %fd42;
	bra.uni 	$L__BB4_51;
$L__BB4_3:
	cvta.to.global.u64 	%rd2, %rd18;
	setp.gt.u64 	%p2, %rd19, 3583;
	@%p2 bra 	$L__BB4_28;
	cvt.u32.u64 	%r1, %rd19;
	mov.u32 	%r2, %tid.x;
	setp.ge.u32 	%p24, %r2, %r1;
	mov.f64 	%fd337, 0d0000000000000000;
	mov.u32 	%r235, %r2;
	@%p24 bra 	$L__BB4_6;
	mul.wide.u32 	%rd51, %r2, 8;
	add.s64 	%rd52, %rd2, %rd51;
	ld.global.f64 	%fd169, [%rd52];
	mul.f64 	%fd337, %fd169, %fd169;
	add.s32 	%r235, %r2, 512;
$L__BB4_6:
	setp.ge.u32 	%p25, %r235, %r1;
	@%p25 bra 	$L__BB4_19;
	not.b32 	%r108, %r235;
	add.s32 	%r109, %r108, %r1;
	shr.u32 	%r110, %r109, 9;
	add.s32 	%r5, %r110, 1;
	and.b32  	%r6, %r5, 15;
	setp.lt.u32 	%p26, %r109, 7680;
	@%p26 bra 	$L__BB4_10;
	and.b32  	%r111, %r5, 16777200;
	neg.s32 	%r233, %r111;
	mul.wide.u32 	%rd53, %r235, 8;
	add.s64 	%rd54, %rd53, %rd2;
	add.s64 	%rd81, %rd54, 32768;
$L__BB4_9:
	.pragma "nounroll";
	ld.global.f64 	%fd171, [%rd81+-32768];
	fma.rn.f64 	%fd172, %fd171, %fd171, %fd337;
	ld.global.f64 	%fd173, [%rd81+-28672];
	fma.rn.f64 	%fd174, %fd173, %fd173, %fd172;
	ld.global.f64 	%fd175, [%rd81+-24576];
	fma.rn.f64 	%fd176, %fd175, %fd175, %fd174;
	ld.global.f64 	%fd177, [%rd81+-20480];
	fma.rn.f64 	%fd178, %fd177, %fd177, %fd176;
	ld.global.f64 	%fd179, [%rd81+-16384];
	fma.rn.f64 	%fd180, %fd179, %fd179, %fd178;
	ld.global.f64 	%fd181, [%rd81+-12288];
	fma.rn.f64 	%fd182, %fd181, %fd181, %fd180;
	ld.global.f64 	%fd183, [%rd81+-8192];
	fma.rn.f64 	%fd184, %fd183, %fd183, %fd182;
	ld.global.f64 	%fd185, [%rd81+-4096];
	fma.rn.f64 	%fd186, %fd185, %fd185, %fd184;
	ld.global.f64 	%fd187, [%rd81];
	fma.rn.f64 	%fd188, %fd187, %fd187, %fd186;
	ld.global.f64 	%fd189, [%rd81+4096];
	fma.rn.f64 	%fd190, %fd189, %fd189, %fd188;
	ld.global.f64 	%fd191, [%rd81+8192];
	fma.rn.f64 	%fd192, %fd191, %fd191, %fd190;
	ld.global.f64 	%fd193, [%rd81+12288];
	fma.rn.f64 	%fd194, %fd193, %fd193, %fd192;
	ld.global.f64 	%fd195, [%rd81+16384];
	fma.rn.f64 	%fd196, %fd195, %fd195, %fd194;
	ld.global.f64 	%fd197, [%rd81+20480];
	fma.rn.f64 	%fd198, %fd197, %fd197, %fd196;
	ld.global.f64 	%fd199, [%rd81+24576];
	fma.rn.f64 	%fd200, %fd199, %fd199, %fd198;
	ld.global.f64 	%fd201, [%rd81+28672];
	fma.rn.f64 	%fd337, %fd201, %fd201, %fd200;
	add.s32 	%r235, %r235, 8192;
	add.s32 	%r233, %r233, 16;
	add.s64 	%rd81, %rd81, 65536;
	setp.ne.s32 	%p27, %r233, 0;
	@%p27 bra 	$L__BB4_9;
$L__BB4_10:
	setp.eq.s32 	%p28, %r6, 0;
	@%p28 bra 	$L__BB4_19;
	and.b32  	%r13, %r5, 7;
	setp.lt.u32 	%p29, %r6, 8;
	@%p29 bra 	$L__BB4_13;
	mul.wide.s32 	%rd55, %r235, 8;
	add.s64 	%rd56, %rd2, %rd55;
	ld.global.f64 	%fd203, [%rd56];
	fma.rn.f64 	%fd204, %fd203, %fd203, %fd337;
	ld.global.f64 	%fd205, [%rd56+4096];
	fma.rn.f64 	%fd206, %fd205, %fd205, %fd204;
	ld.global.f64 	%fd207, [%rd56+8192];
	fma.rn.f64 	%fd208, %fd207, %fd207, %fd206;
	ld.global.f64 	%fd209, [%rd56+12288];
	fma.rn.f64 	%fd210, %fd209, %fd209, %fd208;
	ld.global.f64 	%fd211, [%rd56+16384];
	fma.rn.f64 	%fd212, %fd211, %fd211, %fd210;
	ld.global.f64 	%fd213, [%rd56+20480];
	fma.rn.f64 	%fd214, %fd213, %fd213, %fd212;
	ld.global.f64 	%fd215, [%rd56+24576];
	fma.rn.f64 	%fd216, %fd215, %fd215, %fd214;
	ld.global.f64 	%fd217, [%rd56+28672];
	fma.rn.f64 	%fd337, %fd217, %fd217, %fd216;
	add.s32 	%r235, %r235, 4096;
$L__BB4_13:
	setp.eq.s32 	%p30, %r13, 0;
	@%p30 bra 	$L__BB4_19;
	and.b32  	%r16, %r5, 3;
	setp.lt.u32 	%p31, %r13, 4;
	@%p31 bra 	$L__BB4_16;
	mul.wide.s32 	%rd57, %r235, 8;
	add.s64 	%rd58, %rd2, %rd57;
	ld.global.f64 	%fd219, [%rd58];
	fma.rn.f64 	%fd220, %fd219, %fd219, %fd337;
	ld.global.f64 	%fd221, [%rd58+4096];
	fma.rn.f64 	%fd222, %fd221, %fd221, %fd220;
	ld.global.f64 	%fd223, [%rd58+8192];
	fma.rn.f64 	%fd224, %fd223, %fd223, %fd222;
	ld.global.f64 	%fd225, [%rd58+12288];
	fma.rn.f64 	%fd337, %fd225, %fd225, %fd224;
	add.s32 	%r235, %r235, 2048;
$L__BB4_16:
	setp.eq.s32 	%p32, %r16, 0;
	@%p32 bra 	$L__BB4_19;
	neg.s32 	%r238, %r16;
$L__BB4_18:
	.pragma "nounroll";
	mul.wide.s32 	%rd59, %r235, 8;
	add.s64 	%rd60, %rd2, %rd59;
	ld.global.f64 	%fd226, [%rd60];
	fma.rn.f64 	%fd337, %fd226, %fd226, %fd337;
	add.s32 	%r235, %r235, 512;
	add.s32 	%r238, %r238, 1;
	setp.ne.s32 	%p33, %r238, 0;
	@%p33 bra 	$L__BB4_18;
$L__BB4_19:
	setp.lt.u64 	%p34, %rd19, 512;
	@%p34 bra 	$L__BB4_24;
	// begin inline asm
	mov.u32 %r175, %laneid;
	// end inline asm
	mov.b64 	%rd71, %fd337;
	mov.b64 	{%r177, %r182}, %rd71;
	mov.b32 	%r183, 1;
	mov.b32 	%r224, 31;
	mov.b32 	%r225, -1;
	// begin inline asm
	shfl.sync.down.b32 %r176, %r177, %r183, %r224, %r225;
	// end inline asm
	// begin inline asm
	shfl.sync.down.b32 %r181, %r182, %r183, %r224, %r225;
	// end inline asm
	mov.b64 	%rd72, {%r176, %r181};
	mov.b64 	%fd285, %rd72;
	setp.gt.s32 	%p58, %r175, 30;
	add.f64 	%fd286, %fd337, %fd285;
	selp.f64 	%fd287, %fd337, %fd286, %p58;
	mov.b64 	%rd73, %fd287;
	mov.b64 	{%r187, %r192}, %rd73;
	mov.b32 	%r193, 2;
	// begin inline asm
	shfl.sync.down.b32 %r186, %r187, %r193, %r224, %r225;
	// end inline asm
	// begin inline asm
	shfl.sync.down.b32 %r191, %r192, %r193, %r224, %r225;
	// end inline asm
	mov.b64 	%rd74, {%r186, %r191};
	mov.b64 	%fd288, %rd74;
	setp.gt.s32 	%p59, %r175, 29;
	add.f64 	%fd289, %fd287, %fd288;
	selp.f64 	%fd290, %fd287, %fd289, %p59;
	mov.b64 	%rd75, %fd290;
	mov.b64 	{%r197, %r202}, %rd75;
	mov.b32 	%r203, 4;
	// begin inline asm
	shfl.sync.down.b32 %r196, %r197, %r203, %r224, %r225;
	// end inline asm
	// begin inline asm
	shfl.sync.down.b32 %r201, %r202, %r203, %r224, %r225;
	// end inline asm
	mov.b64 	%rd76, {%r196, %r201};
	mov.b64 	%fd291, %rd76;
	setp.gt.s32 	%p60, %r175, 27;
	add.f64 	%fd292, %fd290, %fd291;
	selp.f64 	%fd293, %fd290, %fd292, %p60;
	mov.b64 	%rd77, %fd293;
	mov.b64 	{%r207, %r212}, %rd77;
	mov.b32 	%r213, 8;
	// begin inline asm
	shfl.sync.down.b32 %r206, %r207, %r213, %r224, %r225;
	// end inline asm
	// begin inline asm
	shfl.sync.down.b32 %r211, %r212, %r213, %r224, %r225;
	// end inline asm
	mov.b64 	%rd78, {%r206, %r211};
	mov.b64 	%fd294, %rd78;
	setp.gt.s32 	%p61, %r175, 23;
	add.f64 	%fd295, %fd293, %fd294;
	selp.f64 	%fd296, %fd293, %fd295, %p61;
	mov.b64 	%rd79, %fd296;
	mov.b64 	{%r217, %r222}, %rd79;
	mov.b32 	%r223, 16;
	// begin inline asm
	shfl.sync.down.b32 %r216, %r217, %r223, %r224, %r225;
	// end inline asm
	// begin inline asm
	shfl.sync.down.b32 %r221, %r222, %r223, %r224, %r225;
	// end inline asm
	mov.b64 	%rd80, {%r216, %r221};
	mov.b64 	%fd297, %rd80;
	setp.gt.s32 	%p62, %r175, 15;
	add.f64 	%fd16, %fd296, %fd297;
	selp.f64 	%fd349, %fd296, %fd16, %p62;
	setp.ne.s32 	%p63, %r175, 0;
	@%p63 bra 	$L__BB4_22;
	shr.u32 	%r226, %r2, 2;
	and.b32  	%r227, %r226, 248;
	mov.u32 	%r228, _ZZN3cub18CUB_300001_SM_10006detail6reduce28DeviceReduceSingleTileKernelINS2_10policy_hubIdyN4cuda3std3__44plusIdEEE10Policy1000EN6thrust24THRUST_300001_SM_1000_NS6detail15normal_iteratorINSD_10device_ptrIdEEEEPdyS9_dd6squareEEvT0_T1_T2_T3_T4_T6_E12temp_storage;
	add.s32 	%r229, %r228, %r227;
	st.shared.f64 	[%r229+16], %fd16;
$L__BB4_22:
	bar.sync 	0;
	setp.ne.s32 	%p64, %r2, 0;
	@%p64 bra 	$L__BB4_49;
	ld.shared.f64 	%fd298, [_ZZN3cub18CUB_300001_SM_10006detail6reduce28DeviceReduceSingleTileKernelINS2_10policy_hubIdyN4cuda3std3__44plusIdEEE10Policy1000EN6thrust24THRUST_300001_SM_1000_NS6detail15normal_iteratorINSD_10device_ptrIdEEEEPdyS9_dd6squareEEvT0_T1_T2_T3_T4_T6_E12temp_storage+24];
	add.f64 	%fd299, %fd349, %fd298;
	ld.shared.f64 	%fd300, [_ZZN3cub18CUB_300001_SM_10006detail6reduce28DeviceReduceSingleTileKernelINS2_10policy_hubIdyN4cuda3std3__44plusIdEEE10Policy1000EN6thrust24THRUST_300001_SM_1000_NS6detail15normal_iteratorINSD_10device_ptrIdEEEEPdyS9_dd6squareEEvT0_T1_T2_T3_T4_T6_E12temp_storage+32];
	add.f64 	%fd301, %fd299, %fd300;
	ld.shared.f64 	%fd302, [_ZZN3cub18CUB_300001_SM_10006detail6reduce28DeviceReduceSingleTileKernelINS2_10policy_hubIdyN4cuda3std3__44plusIdEEE10Policy1000EN6thrust24THRUST_300001_SM_1000_NS6detail15normal_iteratorINSD_10device_ptrIdEEEEPdyS9_dd6squareEEvT0_T1_T2_T3_T4_T6_E12temp_storage+40];
	add.f64 	%fd303, %fd301, %fd302;
	ld.shared.f64 	%fd304, [_ZZN3cub18CUB_300001_SM_10006detail6reduce28DeviceReduceSingleTileKernelINS2_10policy_hubIdyN4cuda3std3__44plusIdEEE10Policy1000EN6thrust24THRUST_300001_SM_1000_NS6detail15normal_iteratorINSD_10device_ptrIdEEEEPdyS9_dd6squareEEvT0_T1_T2_T3_T4_T6_E12temp_storage+48];
	add.f64 	%fd305, %fd303, %fd304;
	ld.shared.f64 	%fd306, [_ZZN3cub18CUB_300001_SM_10006detail6reduce28DeviceReduceSingleTileKernelINS2_10policy_hubIdyN4cuda3std3__44plusIdEEE10Policy1000EN6thrust24THRUST_300001_SM_1000_NS6detail15normal_iteratorINSD_10device_ptrIdEEEEPdyS9_dd6squareEEvT0_T1_T2_T3_T4_T6_E12temp_storage+56];
	add.f64 	%fd307, %fd305, %fd306;
	ld.shared.f64 	%fd308, [_ZZN3cub18CUB_300001_SM_10006detail6reduce28DeviceReduceSingleTileKernelINS2_10policy_hubIdyN4cuda3std3__44plusIdEEE10Policy1000EN6thrust24THRUST_300001_SM_1000_NS6detail15normal_iteratorINSD_10device_ptrIdEEEEPdyS9_dd6squareEEvT0_T1_T2_T3_T4_T6_E12temp_storage+64];
	add.f64 	%fd309, %fd307, %fd308;
	ld.shared.f64 	%fd310, [_ZZN3cub18CUB_300001_SM_10006detail6reduce28DeviceReduceSingleTileKernelINS2_10policy_hubIdyN4cuda3std3__44plusIdEEE10Policy1000EN6thrust24THRUST_300001_SM_1000_NS6detail15normal_iteratorINSD_10device_ptrIdEEEEPdyS9_dd6squareEEvT0_T1_T2_T3_T4_T6_E12temp_storage+72];
	add.f64 	%fd311, %fd309, %fd310;
	ld.shared.f64 	%fd312, [_ZZN3cub18CUB_300001_SM_10006detail6reduce28DeviceReduceSingleTileKernelINS2_10policy_hubIdyN4cuda3std3__44plusIdEEE10Policy1000EN6thrust24THRUST_300001_SM_1000_NS6detail15normal_iteratorINSD_10device_ptrIdEEEEPdyS9_dd6squareEEvT0_T1_T2_T3_T4_T6_E12temp_storage+80];
	add.f64 	%fd313, %fd311, %fd312;
	ld.shared.f64 	%fd314, [_ZZN3cub18CUB_300001_SM_10006detail6reduce28DeviceReduceSingleTileKernelINS2_10policy_hubIdyN4cuda3std3__44plusIdEEE10Policy1000EN6thrust24THRUST_300001_SM_1000_NS6detail15normal_iteratorINSD_10device_ptrIdEEEEPdyS9_dd6squareEEvT0_T1_T2_T3_T4_T6_E12temp_storage+88];
	add.f64 	%fd315, %fd313, %fd314;
	ld.shared.f64 	%fd316, [_ZZN3cub18CUB_300001_SM_10006detail6reduce28DeviceReduceSingleTileKernelINS2_10policy_hubIdyN4cuda3std3__44plusIdEEE10Policy1000EN6thrust24THRUST_300001_SM_1000_NS6detail15normal_iteratorINSD_10device_ptrIdEEEEPdyS9_dd6squareEEvT0_T1_T2_T3_T4_T6_E12temp_storage+96];
	add.f64 	%fd317, %fd315, %fd316;
	ld.shared.f64 	%fd318, [_ZZN3cub18CUB_300001_SM_10006detail6reduce28DeviceReduceSingleTileKernelINS2_10policy_hubIdyN4cuda3std3__44plusIdEEE10Policy1000EN6thrust24THRUST_300001_SM_1000_NS6detail15normal_iteratorINSD_10device_ptrIdEEEEPdyS9_dd6squareEEvT0_T1_T2_T3_T4_T6_E12temp_storage+104];
	add.f64 	%fd319, %fd317, %fd318;
	ld.shared.f64 	%fd320, [_ZZN3cub18CUB_300001_SM_10006detail6reduce28DeviceReduceSingleTileKernelINS2_10policy_hubIdyN4cuda3std3__44plusIdEEE10Policy1000EN6thrust24THRUST_300001_SM_1000_NS6detail15normal_iteratorINSD_10device_ptrIdEEEEPdyS9_dd6squareEEvT0_T1_T2_T3_T4_T6_E12temp_storage+112];
	add.f64 	%fd321, %fd319, %fd320;
	ld.shared.f64 	%fd322, [_ZZN3cub18CUB_300001_SM_10006detail6reduce28DeviceReduceSingleTileKernelINS2_10policy_hubIdyN4cuda3std3__44plusIdEEE10Policy1000EN6thrust24THRUST_300001_SM_1000_NS6detail15normal_iteratorINSD_10device_ptrIdEEEEPdyS9_dd6squareEEvT0_T1_T2_T3_T4_T6_E12temp_storage+120];
	add.f64 	%fd323, %fd321, %fd322;
	ld.shared.f64 	%fd324, [_ZZN3cub18CUB_300001_SM_10006detail6reduce28DeviceReduceSingleTileKernelINS2_10policy_hubIdyN4cuda3std3__44plusIdEEE10Policy1000EN6thrust24THRUST_300001_SM_1000_NS6detail15normal_iteratorINSD_10device_ptrIdEEEEPdyS9_dd6squareEEvT0_T1_T2_T3_T4_T6_E12temp_storage+128];
	add.f64 	%fd325, %fd323, %fd324;
	ld.shared.f64 	%fd326, [_ZZN3cub18CUB_300001_SM_10006detail6reduce28DeviceReduceSingleTileKernelINS2_10policy_hubIdyN4cuda3std3__44plusIdEEE10Policy1000EN6thrust24THRUST_300001_SM_1000_NS6detail15normal_iteratorINSD_10device_ptrIdEEEEPdyS9_dd6squareEEvT0_T1_T2_T3_T4_T6_E12temp_storage+136];
	add.f64 	%fd349, %fd325, %fd326;
	bra.uni 	$L__BB4_49;
$L__BB4_24:
	// begin inline asm
	mov.u32 %r112, %laneid;
	// end inline asm
	and.b32  	%r163, %r2, 992;
	add.s32 	%r164, %r163, 32;
	setp.gt.u32 	%p35, %r164, %r1;
	not.b32 	%r165, %r163;
	add.s32 	%r166, %r1, %r165;
	selp.b32 	%r161, %r166, 31, %p35;
	mov.b64 	%rd61, %fd337;
	mov.b64 	{%r114, %r119}, %rd61;
	mov.b32 	%r120, 1;
	mov.b32 	%r162, -1;
	// begin inline asm
	shfl.sync.down.b32 %r113, %r114, %r120, %r161, %r162;
	// end inline asm
	// begin inline asm
	shfl.sync.down.b32 %r118, %r119, %r120, %r161, %r162;
	// end inline asm
	mov.b64 	%rd62, {%r113, %r118};
	mov.b64 	%fd227, %rd62;
	setp.lt.s32 	%p36, %r112, %r161;
	add.f64 	%fd228, %fd337, %fd227;
	selp.f64 	%fd229, %fd228, %fd337, %p36;
	mov.b64 	%rd63, %fd229;
	mov.b64 	{%r124, %r129}, %rd63;
	mov.b32 	%r130, 2;
	// begin inline asm
	shfl.sync.down.b32 %r123, %r124, %r130, %r161, %r162;
	// end inline asm
	// begin inline asm
	shfl.sync.down.b32 %r128, %r129, %r130, %r161, %r162;
	// end inline asm
	mov.b64 	%rd64, {%r123, %r128};
	mov.b64 	%fd230, %rd64;
	add.s32 	%r167, %r112, 2;
	setp.gt.s32 	%p37, %r167, %r161;
	add.f64 	%fd231, %fd229, %fd230;
	selp.f64 	%fd232, %fd229, %fd231, %p37;
	mov.b64 	%rd65, %fd232;
	mov.b64 	{%r134, %r139}, %rd65;
	mov.b32 	%r140, 4;
	// begin inline asm
	shfl.sync.down.b32 %r133, %r134, %r140, %r161, %r162;
	// end inline asm
	// begin inline asm
	shfl.sync.down.b32 %r138, %r139, %r140, %r161, %r162;
	// end inline asm
	mov.b64 	%rd66, {%r133, %r138};
	mov.b64 	%fd233, %rd66;
	add.s32 	%r168, %r112, 4;
	setp.gt.s32 	%p38, %r168, %r161;
	add.f64 	%fd234, %fd232, %fd233;
	selp.f64 	%fd235, %fd232, %fd234, %p38;
	mov.b64 	%rd67, %fd235;
	mov.b64 	{%r144, %r149}, %rd67;
	mov.b32 	%r150, 8;
	// begin inline asm
	shfl.sync.down.b32 %r143, %r144, %r150, %r161, %r162;
	// end inline asm
	// begin inline asm
	shfl.sync.down.b32 %r148, %r149, %r150, %r161, %r162;
	// end inline asm
	mov.b64 	%rd68, {%r143, %r148};
	mov.b64 	%fd236, %rd68;
	add.s32 	%r169, %r112, 8;
	setp.gt.s32 	%p39, %r169, %r161;
	add.f64 	%fd237, %fd235, %fd236;
	selp.f64 	%fd238, %fd235, %fd237, %p39;
	mov.b64 	%rd69, %fd238;
	mov.b64 	{%r154, %r159}, %rd69;
	mov.b32 	%r160, 16;
	// begin inline asm
	shfl.sync.down.b32 %r153, %r154, %r160, %r161, %r162;
	// end inline asm
	// begin inline asm
	shfl.sync.down.b32 %r158, %r159, %r160, %r161, %r162;
	// end inline asm
	mov.b64 	%rd70, {%r153, %r158};
	mov.b64 	%fd239, %rd70;
	add.s32 	%r170, %r112, 16;
	setp.gt.s32 	%p40, %r170, %r161;
	add.f64 	%fd240, %fd238, %fd239;
	selp.f64 	%fd349, %fd238, %fd240, %p40;
	setp.ne.s32 	%p41, %r112, 0;
	@%p41 bra 	$L__BB4_26;
	shr.u32 	%r171, %r2, 2;
	and.b32  	%r172, %r171, 248;
	mov.u32 	%r173, _ZZN3cub18CUB_300001_SM_10006detail6reduce28DeviceReduceSingleTileKernelINS2_10policy_hubIdyN4cuda3std3__44plusIdEEE10Policy1000EN6thrust24THRUST_300001_SM_1000_NS6detail15normal_iteratorINSD_10device_ptrIdEEEEPdyS9_dd6squareEEvT0_T1_T2_T3_T4_T6_E12temp_storage;
	add.s32 	%r174, %r173, %r172;
	st.shared.f64 	[%r174+16], %fd349;
$L__BB4_26:
	bar.sync 	0;
	setp.ne.s32 	%p42, %r2, 0;
	@%p42 bra 	$L__BB4_49;
	setp.gt.u64 	%p43, %rd19, 32;
	ld.shared.f64 	%fd241, [_ZZN3cub18CUB_300001_SM_10006detail6reduce28DeviceReduceSingleTileKernelINS2_10policy_hubIdyN4cuda3std3__44plusIdEEE10Policy1000EN6thrust24THRUST_300001_SM_1000_NS6detail15normal_iteratorINSD_10device_ptrIdEEEEPdyS9_dd6squareEEvT0_T1_T2_T3_T4_T6_E12temp_storage+24];
	add.f64 	%fd242, %fd349, %fd241;
	selp.f64 	%fd243, %fd242, %fd349, %p43;
	setp.gt.u64 	%p44, %rd19, 64;
	ld.shared.f64 	%fd244, [_ZZN3cub18CUB_300001_SM_10006detail6reduce28DeviceReduceSingleTileKernelINS2_10policy_hubIdyN4cuda3std3__44plusIdEEE10Policy1000EN6thrust24THRUST_300001_SM_1000_NS6detail15normal_iteratorINSD_10device_ptrIdEEEEPdyS9_dd6squareEEvT0_T1_T2_T3_T4_T6_E12temp_storage+32];
	add.f64 	%fd245, %fd244, %fd243;
	selp.f64 	%fd246, %fd245, %fd243, %p44;
	setp.gt.u64 	%p45, %rd19, 96;
	ld.shared.f64 	%fd247, [_ZZN3cub18CUB_300001_SM_10006detail6reduce28DeviceReduceSingleTileKernelINS2_10policy_hubIdyN4cuda3std3__44plusIdEEE10Policy1000EN6thrust24THRUST_300001_SM_1000_NS6detail15normal_iteratorINSD_10device_ptrIdEEEEPdyS9_dd6squareEEvT0_T1_T2_T3_T4_T6_E12temp_storage+40];
	add.f64 	%fd248, %fd247, %fd246;
	selp.f64 	%fd249, %fd248, %fd246, %p45;
	setp.gt.u64 	%p46, %rd19, 128;
	ld.shared.f64 	%fd250, [_ZZN3cub18CUB_300001_SM_10006detail6reduce28DeviceReduceSingleTileKernelINS2_10policy_hubIdyN4cuda3std3__44plusIdEEE10Policy1000EN6thrust24THRUST_300001_SM_1000_NS6detail15normal_iteratorINSD_10device_ptrIdEEEEPdyS9_dd6squareEEvT0_T1_T2_T3_T4_T6_E12temp_storage+48];
	add.f64 	%fd251, %fd250, %fd249;
	selp.f64 	%fd252, %fd251, %fd249, %p46;
	setp.gt.u64 	%p47, %rd19, 160;
	ld.shared.f64 	%fd253, [_ZZN3cub18CUB_300001_SM_10006detail6reduce28DeviceReduceSingleTileKernelINS2_10policy_hubIdyN4cuda3std3__44plusIdEEE10Policy1000EN6thrust24THRUST_300001_SM_1000_NS6detail15normal_iteratorINSD_10device_ptrIdEEEEPdyS9_dd6squareEEvT0_T1_T2_T3_T4_T6_E12temp_storage+56];
	add.f64 	%fd254, %fd253, %fd252;
	selp.f64 	%fd255, %fd254, %fd252, %p47;
	setp.gt.u64 	%p48, %rd19, 192;
	ld.shared.f64 	%fd256, [_ZZN3cub18CUB_300001_SM_10006detail6reduce28DeviceReduceSingleTileKernelINS2_10policy_hubIdyN4cuda3std3__44plusIdEEE10Policy1000EN6thrust24THRUST_300001_SM_1000_NS6detail15normal_iteratorINSD_10device_ptrIdEEEEPdyS9_dd6squareEEvT0_T1_T2_T3_T4_T6_E12temp_storage+64];
	add.f64 	%fd257, %fd256, %fd255;
	selp.f64 	%fd258, %fd257, %fd255, %p48;
	setp.gt.u64 	%p49, %rd19, 224;
	ld.shared.f64 	%fd259, [_ZZN3cub18CUB_300001_SM_10006detail6reduce28DeviceReduceSingleTileKernelINS2_10policy_hubIdyN4cuda3std3__44plusIdEEE10Policy1000EN6thrust24THRUST_300001_SM_1000_NS6detail15normal_iteratorINSD_10device_ptrIdEEEEPdyS9_dd6squareEEvT0_T1_T2_T3_T4_T6_E12temp_storage+72];
	add.f64 	%fd260, %fd259, %fd258;
	selp.f64 	%fd261, %fd260, %fd258, %p49;
	setp.gt.u64 	%p50, %rd19, 256;
	ld.shared.f64 	%fd262, [_ZZN3cub18CUB_300001_SM_10006detail6reduce28DeviceReduceSingleTileKernelINS2_10policy_hubIdyN4cuda3std3__44plusIdEEE10Policy1000EN6thrust24THRUST_300001_SM_1000_NS6detail15normal_iteratorINSD_10device_ptrIdEEEEPdyS9_dd6squareEEvT0_T1_T2_T3_T4_T6_E12temp_storage+80];
	add.f64 	%fd263, %fd262, %fd261;
	selp.f64 	%fd264, %fd263, %fd261, %p50;
	setp.gt.u64 	%p51, %rd19, 288;
	ld.shared.f64 	%fd265, [_ZZN3cub18CUB_300001_SM_10006detail6reduce28DeviceReduceSingleTileKernelINS2_10policy_hubIdyN4cuda3std3__44plusIdEEE10Policy1000EN6thrust24THRUST_300001_SM_1000_NS6detail15normal_iteratorINSD_10device_ptrIdEEEEPdyS9_dd6squareEEvT0_T1_T2_T3_T4_T6_E12temp_storage+88];
	add.f64 	%fd266, %fd265, %fd264;
	selp.f64 	%fd267, %fd266, %fd264, %p51;
	setp.gt.u64 	%p52, %rd19, 320;
	ld.shared.f64 	%fd268, [_ZZN3cub18CUB_300001_SM_10006detail6reduce28DeviceReduceSingleTileKernelINS2_10policy_hubIdyN4cuda3std3__44plusIdEEE10Policy1000EN6thrust24THRUST_300001_SM_1000_NS6detail15normal_iteratorINSD_10device_ptrIdEEEEPdyS9_dd6squareEEvT0_T1_T2_T3_T4_T6_E12temp_storage+96];
	add.f64 	%fd269, %fd268, %fd267;
	selp.f64 	%fd270, %fd269, %fd267, %p52;
	setp.gt.u64 	%p53, %rd19, 352;
	ld.shared.f64 	%fd271, [_ZZN3cub18CUB_300001_SM_10006detail6reduce28DeviceReduceSingleTileKernelINS2_10policy_hubIdyN4cuda3std3__44plusIdEEE10Policy1000EN6thrust24THRUST_300001_SM_1000_NS6detail15normal_iteratorINSD_10device_ptrIdEEEEPdyS9_dd6squareEEvT0_T1_T2_T3_T4_T6_E12temp_storage+104];
	add.f64 	%fd272, %fd271, %fd270;
	selp.f64 	%fd273, %fd272, %fd270, %p53;
	setp.gt.u64 	%p54, %rd19, 384;
	ld.shared.f64 	%fd274, [_ZZN3cub18CUB_300001_SM_10006detail6reduce28DeviceReduceSingleTileKernelINS2_10policy_hubIdyN4cuda3std3__44plusIdEEE10Policy1000EN6thrust24THRUST_300001_SM_1000_NS6detail15normal_iteratorINSD_10device_ptrIdEEEEPdyS9_dd6squareEEvT0_T1_T2_T3_T4_T6_E12temp_storage+112];
	add.f64 	%fd275, %fd274, %fd273;
	selp.f64 	%fd276, %fd275, %fd273, %p54;
	setp.gt.u64 	%p55, %rd19, 416;
	ld.shared.f64 	%fd277, [_ZZN3cub18CUB_300001_SM_10006detail6reduce28DeviceReduceSingleTileKernelINS2_10policy_hubIdyN4cuda3std3__44plusIdEEE10Policy1000EN6thrust24THRUST_300001_SM_1000_NS6detail15normal_iteratorINSD_10device_ptrIdEEEEPdyS9_dd6squareEEvT0_T1_T2_T3_T4_T6_E12temp_storage+120];
	add.f64 	%fd278, %fd277, %fd276;
	selp.f64 	%fd279, %fd278, %fd276, %p55;
	setp.gt.u64 	%p56, %rd19, 448;
	ld.shared.f64 	%fd280, [_ZZN3cub18CUB_300001_SM_10006detail6reduce28DeviceReduceSingleTileKernelINS2_10policy_hubIdyN4cuda3std3__44plusIdEEE10Policy1000EN6thrust24THRUST_300001_SM_1000_NS6detail15normal_iteratorINSD_10device_ptrIdEEEEPdyS9_dd6squareEEvT0_T1_T2_T3_T4_T6_E12temp_storage+128];
	add.f64 	%fd281, %fd280, %fd279;
	selp.f64 	%fd282, %fd281, %fd279, %p56;
	setp.gt.u64 	%p57, %rd19, 480;
	ld.shared.f64 	%fd283, [_ZZN3cub18CUB_300001_SM_10006detail6reduce28DeviceReduceSingleTileKernelINS2_10policy_hubIdyN4cuda3std3__44plusIdEEE10Policy1000EN6thrust24THRUST_300001_SM_1000_NS6detail15normal_iteratorINSD_10device_ptrIdEEEEPdyS9_dd6squareEEvT0_T1_T2_T3_T4_T6_E12temp_storage+136];
	add.f64 	%fd284, %fd283, %fd282;
	selp.f64 	%fd349, %fd284, %fd282, %p57;
	bra.uni 	$L__BB4_49;
$L__BB4_28:
	mov.u32 	%r24, %tid.x;
	cvt.u64.u32 	%rd6, %r24;
	mul.wide.u32 	%rd22, %r24, 8;
	add.s64 	%rd7, %rd2, %rd22;
	ld.global.f64 	%fd43, [%rd7];
	ld.global.f64 	%fd44, [%rd7+4096];
	mul.f64 	%fd45, %fd44, %fd44;
	ld.global.f64 	%fd46, [%rd7+8192];
	ld.global.f64 	%fd47, [%rd7+12288];
	ld.global.f64 	%fd48, [%rd7+16384];
	ld.global.f64 	%fd49, [%rd7+20480];
	ld.global.f64 	%fd50, [%rd7+24576];
	fma.rn.f64 	%fd51, %fd43, %fd43, %fd45;
	fma.rn.f64 	%fd52, %fd46, %fd46, %fd51;
	fma.rn.f64 	%fd53, %fd47, %fd47, %fd52;
	fma.rn.f64 	%fd54, %fd48, %fd48, %fd53;
	fma.rn.f64 	%fd55, %fd49, %fd49, %fd54;
	fma.rn.f64 	%fd348, %fd50, %fd50, %fd55;
	add.s64 	%rd8, %rd19, -3584;
	setp.lt.u64 	%p3, %rd8, 3584;
	mov.b64 	%rd83, 3584;
	@%p3 bra 	$L__BB4_32;
	mov.b64 	%rd83, 3584;
$L__BB4_30:
	shl.b64 	%rd24, %rd83, 3;
	add.s64 	%rd25, %rd7, %rd24;
	ld.global.f64 	%fd56, [%rd25];
	ld.global.f64 	%fd57, [%rd25+4096];
	ld.global.f64 	%fd58, [%rd25+8192];
	ld.global.f64 	%fd59, [%rd25+12288];
	ld.global.f64 	%fd60, [%rd25+16384];
	ld.global.f64 	%fd61, [%rd25+20480];
	ld.global.f64 	%fd62, [%rd25+24576];
	fma.rn.f64 	%fd63, %fd56, %fd56, %fd348;
	fma.rn.f64 	%fd64, %fd57, %fd57, %fd63;
	fma.rn.f64 	%fd65, %fd58, %fd58, %fd64;
	fma.rn.f64 	%fd66, %fd59, %fd59, %fd65;
	fma.rn.f64 	%fd67, %fd60, %fd60, %fd66;
	fma.rn.f64 	%fd68, %fd61, %fd61, %fd67;
	fma.rn.f64 	%fd348, %fd62, %fd62, %fd68;
	sub.s64 	%rd26, %rd19, %rd83;
	setp.lt.u64 	%p4, %rd26, 3584;
	@%p4 bra 	$L__BB4_45;
	add.s64 	%rd83, %rd83, 3584;
	setp.le.u64 	%p5, %rd83, %rd8;
	@%p5 bra 	$L__BB4_30;
$L__BB4_32:
	setp.le.u64 	%p6, %rd19, %rd83;
	cvt.u32.u64 	%r42, %rd83;
	cvt.u32.u64 	%r43, %rd19;
	sub.s32 	%r44, %r43, %r42;
	setp.ge.s32 	%p7, %r24, %r44;
	or.pred  	%p8, %p6, %p7;
	@%p8 bra 	$L__BB4_45;
	not.b32 	%r47, %r24;
	add.s32 	%r48, %r47, %r43;
	sub.s32 	%r50, %r48, %r42;
	shr.u32 	%r51, %r50, 9;
	add.s32 	%r25, %r51, 1;
	and.b32  	%r26, %r25, 15;
	setp.lt.u32 	%p9, %r50, 7680;
	mov.u32 	%r242, %r24;
	@%p9 bra 	$L__BB4_36;
	and.b32  	%r52, %r25, 16777200;
	neg.s32 	%r240, %r52;
	add.s64 	%rd27, %rd83, %rd6;
	shl.b64 	%rd28, %rd27, 3;
	add.s64 	%rd29, %rd28, %rd2;
	add.s64 	%rd84, %rd29, 32768;
	mov.u32 	%r242, %r24;
$L__BB4_35:
	.pragma "nounroll";
	ld.global.f64 	%fd70, [%rd84+-32768];
	fma.rn.f64 	%fd71, %fd70, %fd70, %fd348;
	ld.global.f64 	%fd72, [%rd84+-28672];
	fma.rn.f64 	%fd73, %fd72, %fd72, %fd71;
	ld.global.f64 	%fd74, [%rd84+-24576];
	fma.rn.f64 	%fd75, %fd74, %fd74, %fd73;
	ld.global.f64 	%fd76, [%rd84+-20480];
	fma.rn.f64 	%fd77, %fd76, %fd76, %fd75;
	ld.global.f64 	%fd78, [%rd84+-16384];
	fma.rn.f64 	%fd79, %fd78, %fd78, %fd77;
	ld.global.f64 	%fd80, [%rd84+-12288];
	fma.rn.f64 	%fd81, %fd80, %fd80, %fd79;
	ld.global.f64 	%fd82, [%rd84+-8192];
	fma.rn.f64 	%fd83, %fd82, %fd82, %fd81;
	ld.global.f64 	%fd84, [%rd84+-4096];
	fma.rn.f64 	%fd85, %fd84, %fd84, %fd83;
	ld.global.f64 	%fd86, [%rd84];
	fma.rn.f64 	%fd87, %fd86, %fd86, %fd85;
	ld.global.f64 	%fd88, [%rd84+4096];
	fma.rn.f64 	%fd89, %fd88, %fd88, %fd87;
	ld.global.f64 	%fd90, [%rd84+8192];
	fma.rn.f64 	%fd91, %fd90, %fd90, %fd89;
	ld.global.f64 	%fd92, [%rd84+12288];
	fma.rn.f64 	%fd93, %fd92, %fd92, %fd91;
	ld.global.f64 	%fd94, [%rd84+16384];
	fma.rn.f64 	%fd95, %fd94, %fd94, %fd93;
	ld.global.f64 	%fd96, [%rd84+20480];
	fma.rn.f64 	%fd97, %fd96, %fd96, %fd95;
	ld.global.f64 	%fd98, [%rd84+24576];
	fma.rn.f64 	%fd99, %fd98, %fd98, %fd97;
	ld.global.f64 	%fd100, [%rd84+28672];
	fma.rn.f64 	%fd348, %fd100, %fd100, %fd99;
	add.s32 	%r242, %r242, 8192;
	add.s32 	%r240, %r240, 16;
	add.s64 	%rd84, %rd84, 65536;
	setp.ne.s32 	%p10, %r240, 0;
	@%p10 bra 	$L__BB4_35;
$L__BB4_36:
	setp.eq.s32 	%p11, %r26, 0;
	@%p11 bra 	$L__BB4_45;
	and.b32  	%r33, %r25, 7;
	setp.lt.u32 	%p12, %r26, 8;
	@%p12 bra 	$L__BB4_39;
	cvt.u64.u32 	%rd30, %r242;
	add.s64 	%rd31, %rd83, %rd30;
	shl.b64 	%rd32, %rd31, 3;
	add.s64 	%rd33, %rd2, %rd32;
	ld.global.f64 	%fd102, [%rd33];
	fma.rn.f64 	%fd103, %fd102, %fd102, %fd348;
	ld.global.f64 	%fd104, [%rd33+4096];
	fma.rn.f64 	%fd105, %fd104, %fd104, %fd103;
	ld.global.f64 	%fd106, [%rd33+8192];
	fma.rn.f64 	%fd107, %fd106, %fd106, %fd105;
	ld.global.f64 	%fd108, [%rd33+12288];
	fma.rn.f64 	%fd109, %fd108, %fd108, %fd107;
	ld.global.f64 	%fd110, [%rd33+16384];
	fma.rn.f64 	%fd111, %fd110, %fd110, %fd109;
	ld.global.f64 	%fd112, [%rd33+20480];
	fma.rn.f64 	%fd113, %fd112, %fd112, %fd111;
	ld.global.f64 	%fd114, [%rd33+24576];
	fma.rn.f64 	%fd115, %fd114, %fd114, %fd113;
	ld.global.f64 	%fd116, [%rd33+28672];
	fma.rn.f64 	%fd348, %fd116, %fd116, %fd115;
	add.s32 	%r242, %r242, 4096;
$L__BB4_39:
	setp.eq.s32 	%p13, %r33, 0;
	@%p13 bra 	$L__BB4_45;
	and.b32  	%r36, %r25, 3;
	setp.lt.u32 	%p14, %r33, 4;
	@%p14 bra 	$L__BB4_42;
	cvt.u64.u32 	%rd34, %r242;
	add.s64 	%rd35, %rd83, %rd34;
	shl.b64 	%rd36, %rd35, 3;
	add.s64 	%rd37, %rd2, %rd36;
	ld.global.f64 	%fd118, [%rd37];
	fma.rn.f64 	%fd119, %fd118, %fd118, %fd348;
	ld.global.f64 	%fd120, [%rd37+4096];
	fma.rn.f64 	%fd121, %fd120, %fd120, %fd119;
	ld.global.f64 	%fd122, [%rd37+8192];
	fma.rn.f64 	%fd123, %fd122, %fd122, %fd121;
	ld.global.f64 	%fd124, [%rd37+12288];
	fma.rn.f64 	%fd348, %fd124, %fd124, %fd123;
	add.s32 	%r242, %r242, 2048;
$L__BB4_42:
	setp.eq.s32 	%p15, %r36, 0;
	@%p15 bra 	$L__BB4_45;
	cvt.u64.u32 	%rd38, %r242;
	add.s64 	%rd39, %rd83, %rd38;
	shl.b64 	%rd40, %rd39, 3;
	add.s64 	%rd85, %rd2, %rd40;
	neg.s32 	%r245, %r36;
$L__BB4_44:
	.pragma "nounroll";
	ld.global.f64 	%fd125, [%rd85];
	fma.rn.f64 	%fd348, %fd125, %fd125, %fd348;
	add.s64 	%rd85, %rd85, 4096;
	add.s32 	%r245, %r245, 1;
	setp.ne.s32 	%p16, %r245, 0;
	@%p16 bra 	$L__BB4_44;
$L__BB4_45:
	// begin inline asm
	mov.u32 %r53, %laneid;
	// end inline asm
	mov.b64 	%rd41, %fd348;
	mov.b64 	{%r55, %r60}, %rd41;
	mov.b32 	%r61, 1;
	mov.b32 	%r102, 31;
	mov.b32 	%r103, -1;
	// begin inline asm
	shfl.sync.down.b32 %r54, %r55, %r61, %r102, %r103;
	// end inline asm
	// begin inline asm
	shfl.sync.down.b32 %r59, %r60, %r61, %r102, %r103;
	// end inline asm
	mov.b64 	%rd42, {%r54, %r59};
	mov.b64 	%fd126, %rd42;
	setp.gt.s32 	%p17, %r53, 30;
	add.f64 	%fd127, %fd348, %fd126;
	selp.f64 	%fd128, %fd348, %fd127, %p17;
	mov.b64 	%rd43, %fd128;
	mov.b64 	{%r65, %r70}, %rd43;
	mov.b32 	%r71, 2;
	// begin inline asm
	shfl.sync.down.b32 %r64, %r65, %r71, %r102, %r103;
	// end inline asm
	// begin inline asm
	shfl.sync.down.b32 %r69, %r70, %r71, %r102, %r103;
	// end inline asm
	mov.b64 	%rd44, {%r64, %r69};
	mov.b64 	%fd129, %rd44;
	setp.gt.s32 	%p18, %r53, 29;
	add.f64 	%fd130, %fd128, %fd129;
	selp.f64 	%fd131, %fd128, %fd130, %p18;
	mov.b64 	%rd45, %fd131;
	mov.b64 	{%r75, %r80}, %rd45;
	mov.b32 	%r81, 4;
	// begin inline asm
	shfl.sync.down.b32 %r74, %r75, %r81, %r102, %r103;
	// end inline asm
	// begin inline asm
	shfl.sync.down.b32 %r79, %r80, %r81, %r102, %r103;
	// end inline asm
	mov.b64 	%rd46, {%r74, %r79};
	mov.b64 	%fd132, %rd46;
	setp.gt.s32 	%p19, %r53, 27;
	add.f64 	%fd133, %fd131, %fd132;
	selp.f64 	%fd134, %fd131, %fd133, %p19;
	mov.b64 	%rd47, %fd134;
	mov.b64 	{%r85, %r90}, %rd47;
	mov.b32 	%r91, 8;
	// begin inline asm
	shfl.sync.down.b32 %r84, %r85, %r91, %r102, %r103;
	// end inline asm
	// begin inline asm
	shfl.sync.down.b32 %r89, %r90, %r91, %r102, %r103;
	// end inline asm
	mov.b64 	%rd48, {%r84, %r89};
	mov.b64 	%fd135, %rd48;
	setp.gt.s32 	%p20, %r53, 23;
	add.f64 	%fd136, %fd134, %fd135;
	selp.f64 	%fd137, %fd134, %fd136, %p20;
	mov.b64 	%rd49, %fd137;
	mov.b64 	{%r95, %r100}, %rd49;
	mov.b32 	%r101, 16;
	// begin inline asm
	shfl.sync.down.b32 %r94, %r95, %r101, %r102, %r103;
	// end inline asm
	// begin inline asm
	shfl.sync.down.b32 %r99, %r100, %r101, %r102, %r103;
	// end inline asm
	mov.b64 	%rd50, {%r94, %r99};
	mov.b64 	%fd138, %rd50;
	setp.gt.s32 	%p21, %r53, 15;
	add.f64 	%fd38, %fd137, %fd138;
	selp.f64 	%fd349, %fd137, %fd38, %p21;
	setp.ne.s32 	%p22, %r53, 0;
	@%p22 bra 	$L__BB4_47;
	shr.u32 	%r104, %r24, 2;
	and.b32  	%r105, %r104, 248;
	mov.u32 	%r106, _ZZN3cub18CUB_300001_SM_10006detail6reduce28DeviceReduceSingleTileKernelINS2_10policy_hubIdyN4cuda3std3__44plusIdEEE10Policy1000EN6thrust24THRUST_300001_SM_1000_NS6detail15normal_iteratorINSD_10device_ptrIdEEEEPdyS9_dd6squareEEvT0_T1_T2_T3_T4_T6_E12temp_storage;
	add.s32 	%r107, %r106, %r105;
	st.shared.f64 	[%r107+16], %fd38;
$L__BB4_47:
	bar.sync 	0;
	setp.ne.s32 	%p23, %r24, 0;
	@%p23 bra 	$L__BB4_49;
	ld.shared.f64 	%fd139, [_ZZN3cub18CUB_300001_SM_10006detail6reduce28DeviceReduceSingleTileKernelINS2_10policy_hubIdyN4cuda3std3__44plusIdEEE10Policy1000EN6thrust24THRUST_300001_SM_1000_NS6detail15normal_iteratorINSD_10device_ptrIdEEEEPdyS9_dd6squareEEvT0_T1_T2_T3_T4_T6_E12temp_storage+24];
	add.f64 	%fd140, %fd349, %fd139;
	ld.shared.f64 	%fd141, [_ZZN3cub18CUB_300001_SM_10006detail6reduce28DeviceReduceSingleTileKernelINS2_10policy_hubIdyN4cuda3std3__44plusIdEEE10Policy1000EN6thrust24THRUST_300001_SM_1000_NS6detail15normal_iteratorINSD_10device_ptrIdEEEEPdyS9_dd6squareEEvT0_T1_T2_T3_T4_T6_E12temp_storage+32];
	add.f64 	%fd142, %fd140, %fd141;
	ld.shared.f64 	%fd143, [_ZZN3cub18CUB_300001_SM_10006detail6reduce28DeviceReduceSingleTileKernelINS2_10policy_hubIdyN4cuda3std3__44plusIdEEE10Policy1000EN6thrust24THRUST_300001_SM_1000_NS6detail15normal_iteratorINSD_10device_ptrIdEEEEPdyS9_dd6squareEEvT0_T1_T2_T3_T4_T6_E12temp_storage+40];
	add.f64 	%fd144, %fd142, %fd143;
	ld.shared.f64 	%fd145, [_ZZN3cub18CUB_300001_SM_10006detail6reduce28DeviceReduceSingleTileKernelINS2_10policy_hubIdyN4cuda3std3__44plusIdEEE10Policy1000EN6thrust24THRUST_300001_SM_1000_NS6detail15normal_iteratorINSD_10device_ptrIdEEEEPdyS9_dd6squareEEvT0_T1_T2_T3_T4_T6_E12temp_storage+48];
	add.f64 	%fd146, %fd144, %fd145;
	ld.shared.f64 	%fd147, [_ZZN3cub18CUB_300001_SM_10006detail6reduce28DeviceReduceSingleTileKernelINS2_10policy_hubIdyN4cuda3std3__44plusIdEEE10Policy1000EN6thrust24THRUST_300001_SM_1000_NS6detail15normal_iteratorINSD_10device_ptrIdEEEEPdyS9_dd6squareEEvT0_T1_T2_T3_T4_T6_E12temp_storage+56];
	add.f64 	%fd148, %fd146, %fd147;
	ld.shared.f64 	%fd149, [_ZZN3cub18CUB_300001_SM_10006detail6reduce28DeviceReduceSingleTileKernelINS2_10policy_hubIdyN4cuda3std3__44plusIdEEE10Policy1000EN6thrust24THRUST_300001_SM_1000_NS6detail15normal_iteratorINSD_10device_ptrIdEEEEPdyS9_dd6squareEEvT0_T1_T2_T3_T4_T6_E12temp_storage+64];
	add.f64 	%fd150, %fd148, %fd149;
	ld.shared.f64 	%fd151, [_ZZN3cub18CUB_300001_SM_10006detail6reduce28DeviceReduceSingleTileKernelINS2_10policy_hubIdyN4cuda3std3__44plusIdEEE10Policy1000EN6thrust24THRUST_300001_SM_1000_NS6detail15normal_iteratorINSD_10device_ptrIdEEEEPdyS9_dd6squareEEvT0_T1_T2_T3_T4_T6_E12temp_storage+72];
	add.f64 	%fd152, %fd150, %fd151;
	ld.shared.f64 	%fd153, [_ZZN3cub18CUB_300001_SM_10006detail6reduce28DeviceReduceSingleTileKernelINS2_10policy_hubIdyN4cuda3std3__44plusIdEEE10Policy1000EN6thrust24THRUST_300001_SM_1000_NS6detail15normal_iteratorINSD_10device_ptrIdEEEEPdyS9_dd6squareEEvT0_T1_T2_T3_T4_T6_E12temp_storage+80];
	add.f64 	%fd154, %fd152, %fd153;
	ld.shared.f64 	%fd155, [_ZZN3cub18CUB_300001_SM_10006detail6reduce28DeviceReduceSingleTileKernelINS2_10policy_hubIdyN4cuda3std3__44plusIdEEE10Policy1000EN6thrust24THRUST_300001_SM_1000_NS6detail15normal_iteratorINSD_10device_ptrIdEEEEPdyS9_dd6squareEEvT0_T1_T2_T3_T4_T6_E12temp_storage+88];
	add.f64 	%fd156, %fd154, %fd155;
	ld.shared.f64 	%fd157, [_ZZN3cub18CUB_300001_SM_10006detail6reduce28DeviceReduceSingleTileKernelINS2_10policy_hubIdyN4cuda3std3__44plusIdEEE10Policy1000EN6thrust24THRUST_300001_SM_1000_NS6detail15normal_iteratorINSD_10device_ptrIdEEEEPdyS9_dd6squareEEvT0_T1_T2_T3_T4_T6_E12temp_storage+96];
	add.f64 	%fd158, %fd156, %fd157;
	ld.shared.f64 	%fd159, [_ZZN3cub18CUB_300001_SM_10006detail6reduce28DeviceReduceSingleTileKernelINS2_10policy_hubIdyN4cuda3std3__44plusIdEEE10Policy1000EN6thrust24THRUST_300001_SM_1000_NS6detail15normal_iteratorINSD_10device_ptrIdEEEEPdyS9_dd6squareEEvT0_T1_T2_T3_T4_T6_E12temp_storage+104];
	add.f64 	%fd160, %fd158, %fd159;
	ld.shared.f64 	%fd161, [_ZZN3cub18CUB_300001_SM_10006detail6reduce28DeviceReduceSingleTileKernelINS2_10policy_hubIdyN4cuda3std3__44plusIdEEE10Policy1000EN6thrust24THRUST_300001_SM_1000_NS6detail15normal_iteratorINSD_10device_ptrIdEEEEPdyS9_dd6squareEEvT0_T1_T2_T3_T4_T6_E12temp_storage+112];
	add.f64 	%fd162, %fd160, %fd161;
	ld.shared.f64 	%fd163, [_ZZN3cub18CUB_300001_SM_10006detail6reduce28DeviceReduceSingleTileKernelINS2_10policy_hubIdyN4cuda3std3__44plusIdEEE10Policy1000EN6thrust24THRUST_300001_SM_1000_NS6detail15normal_iteratorINSD_10device_ptrIdEEEEPdyS9_dd6squareEEvT0_T1_T2_T3_T4_T6_E12temp_storage+120];
	add.f64 	%fd164, %fd162, %fd163;
	ld.shared.f64 	%fd165, [_ZZN3cub18CUB_300001_SM_10006detail6reduce28DeviceReduceSingleTileKernelINS2_10policy_hubIdyN4cuda3std3__44plusIdEEE10Policy1000EN6thrust24THRUST_300001_SM_1000_NS6detail15normal_iteratorINSD_10device_ptrIdEEEEPdyS9_dd6squareEEvT0_T1_T2_T3_T4_T6_E12temp_storage+128];
	add.f64 	%fd166, %fd164, %fd165;
	ld.shared.f64 	%fd167, [_ZZN3cub18CUB_300001_SM_10006detail6reduce28DeviceReduceSingleTileKernelINS2_10policy_hubIdyN4cuda3std3__44plusIdEEE10Policy1000EN6thrust24THRUST_300001_SM_1000_NS6detail15normal_iteratorINSD_10device_ptrIdEEEEPdyS9_dd6squareEEvT0_T1_T2_T3_T4_T6_E12temp_storage+136];
	add.f64 	%fd349, %fd166, %fd167;
$L__BB4_49:
	mov.u32 	%r230, %tid.x;
	setp.ne.s32 	%p65, %r230, 0;
	@%p65 bra 	$L__BB4_51;
	add.f64 	%fd327, %fd42, %fd349;
	st.global.f64 	[%rd1], %fd327;
$L__BB4_51:
	ret;

}
	// .globl	_ZN3cub18CUB_300001_SM_10006detail6reduce18DeviceReduceKernelINS2_10policy_hubIdyN4cuda3std3__44plusIdEEE10Policy1000EN6thrust24THRUST_300001_SM_1000_NS6detail15normal_iteratorINSD_10device_ptrIdEEEEyS9_d6squareEEvT0_PT3_T1_NS0_13GridEvenShareISN_EET2_T4_
.visible .entry _ZN3cub18CUB_300001_SM_10006detail6reduce18DeviceReduceKernelINS2_10policy_hubIdyN4cuda3std3__44plusIdEEE10Policy1000EN6thrust24THRUST_300001_SM_1000_NS6detail15normal_iteratorINSD_10device_ptrIdEEEEyS9_d6squareEEvT0_PT3_T1_NS0_13GridEvenShareISN_EET2_T4_(
	.param .align 8 .b8 _ZN3cub18CUB_300001_SM_10006detail6reduce18DeviceReduceKernelINS2_10policy_hubIdyN4cuda3std3__44plusIdEEE10Policy1000EN6thrust24THRUST_300001_SM_1000_NS6detail15normal_iteratorINSD_10device_ptrIdEEEEyS9_d6squareEEvT0_PT3_T1_NS0_13GridEvenShareISN_EET2_T4__param_0[8],
	.param .u64 .ptr .align 1 _ZN3cub18CUB_300001_SM_10006detail6reduce18DeviceReduceKernelINS2_10policy_hubIdyN4cuda3std3__44plusIdEEE10Policy1000EN6thrust24THRUST_300001_SM_1000_NS6detail15normal_iteratorINSD_10device_ptrIdEEEEyS9_d6squareEEvT0_PT3_T1_NS0_13GridEvenShareISN_EET2_T4__param_1,
	.param .u64 _ZN3cub18CUB_300001_SM_10006detail6reduce18DeviceReduceKernelINS2_10policy_hubIdyN4cuda3std3__44plusIdEEE10Policy1000EN6thrust24THRUST_300001_SM_1000_NS6detail15normal_iteratorINSD_10device_ptrIdEEEEyS9_d6squareEEvT0_PT3_T1_NS0_13GridEvenShareISN_EET2_T4__param_2,
	.param .align 8 .b8 _ZN3cub18CUB_300001_SM_10006detail6reduce18DeviceReduceKernelINS2_10policy_hubIdyN4cuda3std3__44plusIdEEE10Policy1000EN6thrust24THRUST_300001_SM_1000_NS6detail15normal_iteratorINSD_10device_ptrIdEEEEyS9_d6squareEEvT0_PT3_T1_NS0_13GridEvenShareISN_EET2_T4__param_3[72],
	.param .align 1 .b8 _ZN3cub18CUB_300001_SM_10006detail6reduce18DeviceReduceKernelINS2_10policy_hubIdyN4cuda3std3__44plusIdEEE10Policy1000EN6thrust24THRUST_300001_SM_1000_NS6detail15normal_iteratorINSD_10device_ptrIdEEEEyS9_d6squareEEvT0_PT3_T1_NS0_13GridEvenShareISN_EET2_T4__param_4[1],
	.param .align 1 .b8 _ZN3cub18CUB_300001_SM_10006detail6reduce18DeviceReduceKernelINS2_10policy_hubIdyN4cuda3std3__44plusIdEEE10Policy1000EN6thrust24THRUST_300001_SM_1000_NS6detail15normal_iteratorINSD_10device_ptrIdEEEEyS9_d6squareEEvT0_PT3_T1_NS0_13GridEvenShareISN_EET2_T4__param_5[1]
)
.maxntid 512
{
	.reg .pred 	%p<65>;
	.reg .b16 	%rs<4>;
	.reg .b32 	%r<279>;
	.reg .b64 	%rd<105>;
	.reg .b64 	%fd<346>;
	// demoted variable
	.shared .align 8 .b8 _ZZN3cub18CUB_300001_SM_10006detail6reduce18DeviceReduceKernelINS2_10policy_hubIdyN4cuda3std3__44plusIdEEE10Policy1000EN6thrust24THRUST_300001_SM_1000_NS6detail15normal_iteratorINSD_10device_ptrIdEEEEyS9_d6squareEEvT0_PT3_T1_NS0_13GridEvenShareISN_EET2_T4_E12temp_storage[152];
	ld.param.u64 	%rd1, [_ZN3cub18CUB_300001_SM_10006detail6reduce18DeviceReduceKernelINS2_10policy_hubIdyN4cuda3std3__44plusIdEEE10Policy1000EN6thrust24THRUST_300001_SM_1000_NS6detail15normal_iteratorINSD_10device_ptrIdEEEEyS9_d6squareEEvT0_PT3_T1_NS0_13GridEvenShareISN_EET2_T4__param_3+32];
	ld.param.u32 	%r1, [_ZN3cub18CUB_300001_SM_10006detail6reduce18DeviceReduceKernelINS2_10policy_hubIdyN4cuda3std3__44plusIdEEE10Policy1000EN6thrust24THRUST_300001_SM_1000_NS6detail15normal_iteratorINSD_10device_ptrIdEEEEyS9_d6squareEEvT0_PT3_T1_NS0_13GridEvenShareISN_EET2_T4__param_3+40];
	ld.param.u64 	%rd25, [_ZN3cub18CUB_300001_SM_10006detail6reduce18DeviceReduceKernelINS2_10policy_hubIdyN4cuda3std3__44plusIdEEE10Policy1000EN6thrust24THRUST_300001_SM_1000_NS6detail15normal_iteratorINSD_10device_ptrIdEEEEyS9_d6squareEEvT0_PT3_T1_NS0_13GridEvenShareISN_EET2_T4__param_0];
	cvta.to.global.u64 	%rd2, %rd25;
	mov.u32 	%r2, %ctaid.x;
	mul.lo.s32 	%r50, %r1, 3584;
	cvt.s64.s32 	%rd3, %r50;
	mul.lo.s32 	%r51, %r2, 3584;
	cvt.u64.u32 	%rd4, %r51;
	sub.s64 	%rd5, %rd1, %rd4;
	setp.gt.u64 	%p1, %rd5, 3583;
	@%p1 bra 	$L__BB5_25;
	cvt.u32.u64 	%r135, %rd4;
	cvt.u32.u64 	%r3, %rd1;
	sub.s32 	%r4, %r3, %r135;
	mov.u32 	%r5, %tid.x;
	setp.ge.s32 	%p23, %r5, %r4;
	mov.f64 	%fd334, 0d0000000000000000;
	mov.u32 	%r266, %r5;
	@%p23 bra 	$L__BB5_3;
	add.s32 	%r137, %r135, %r5;
	mul.wide.u32 	%rd58, %r137, 8;
	add.s64 	%rd59, %rd2, %rd58;
	ld.global.f64 	%fd167, [%rd59];
	mul.f64 	%fd334, %fd167, %fd167;
	add.s32 	%r266, %r5, 512;
$L__BB5_3:
	setp.ge.s32 	%p24, %r266, %r4;
	@%p24 bra 	$L__BB5_16;
	not.b32 	%r139, %r266;
	add.s32 	%r140, %r139, %r3;
	sub.s32 	%r141, %r140, %r135;
	shr.u32 	%r142, %r141, 9;
	add.s32 	%r8, %r142, 1;
	and.b32  	%r9, %r8, 15;
	setp.lt.u32 	%p25, %r141, 7680;
	@%p25 bra 	$L__BB5_7;
	and.b32  	%r143, %r8, 16777200;
	neg.s32 	%r264, %r143;
	mul.wide.u32 	%rd60, %r2, 28672;
	mul.wide.u32 	%rd61, %r266, 8;
	add.s64 	%rd62, %rd60, %rd61;
	add.s64 	%rd63, %rd62, %rd2;
	add.s64 	%rd99, %rd63, 32768;
$L__BB5_6:
	.pragma "nounroll";
	ld.global.f64 	%fd169, [%rd99+-32768];
	fma.rn.f64 	%fd170, %fd169, %fd169, %fd334;
	ld.global.f64 	%fd171, [%rd99+-28672];
	fma.rn.f64 	%fd172, %fd171, %fd171, %fd170;
	ld.global.f64 	%fd173, [%rd99+-24576];
	fma.rn.f64 	%fd174, %fd173, %fd173, %fd172;
	ld.global.f64 	%fd175, [%rd99+-20480];
	fma.rn.f64 	%fd176, %fd175, %fd175, %fd174;
	ld.global.f64 	%fd177, [%rd99+-16384];
	fma.rn.f64 	%fd178, %fd177, %fd177, %fd176;
	ld.global.f64 	%fd179, [%rd99+-12288];
	fma.rn.f64 	%fd180, %fd179, %fd179, %fd178;
	ld.global.f64 	%fd181, [%rd99+-8192];
	fma.rn.f64 	%fd182, %fd181, %fd181, %fd180;
	ld.global.f64 	%fd183, [%rd99+-4096];
	fma.rn.f64 	%fd184, %fd183, %fd183, %fd182;
	ld.global.f64 	%fd185, [%rd99];
	fma.rn.f64 	%fd186, %fd185, %fd185, %fd184;
	ld.global.f64 	%fd187, [%rd99+4096];
	fma.rn.f64 	%fd188, %fd187, %fd187, %fd186;
	ld.global.f64 	%fd189, [%rd99+8192];
	fma.rn.f64 	%fd190, %fd189, %fd189, %fd188;
	ld.global.f64 	%fd191, [%rd99+12288];
	fma.rn.f64 	%fd192, %fd191, %fd191, %fd190;
	ld.global.f64 	%fd193, [%rd99+16384];
	fma.rn.f64 	%fd194, %fd193, %fd193, %fd192;
	ld.global.f64 	%fd195, [%rd99+20480];
	fma.rn.f64 	%fd196, %fd195, %fd195, %fd194;
	ld.global.f64 	%fd197, [%rd99+24576];
	fma.rn.f64 	%fd198, %fd197, %fd197, %fd196;
	ld.global.f64 	%fd199, [%rd99+28672];
	fma.rn.f64 	%fd334, %fd199, %fd199, %fd198;
	add.s32 	%r266, %r266, 8192;
	add.s32 	%r264, %r264, 16;
	add.s64 	%rd99, %rd99, 65536;
	setp.ne.s32 	%p26, %r264, 0;
	@%p26 bra 	$L__BB5_6;
$L__BB5_7:
	setp.eq.s32 	%p27, %r9, 0;
	@%p27 bra 	$L__BB5_16;
	and.b32  	%r16, %r8, 7;
	setp.lt.u32 	%p28, %r9, 8;
	@%p28 bra 	$L__BB5_10;
	cvt.s64.s32 	%rd64, %r266;
	add.s64 	%rd65, %rd64, %rd4;
	shl.b64 	%rd66, %rd65, 3;
	add.s64 	%rd67, %rd2, %rd66;
	ld.global.f64 	%fd201, [%rd67];
	fma.rn.f64 	%fd202, %fd201, %fd201, %fd334;
	ld.global.f64 	%fd203, [%rd67+4096];
	fma.rn.f64 	%fd204, %fd203, %fd203, %fd202;
	ld.global.f64 	%fd205, [%rd67+8192];
	fma.rn.f64 	%fd206, %fd205, %fd205, %fd204;
	ld.global.f64 	%fd207, [%rd67+12288];
	fma.rn.f64 	%fd208, %fd207, %fd207, %fd206;
	ld.global.f64 	%fd209, [%rd67+16384];
	fma.rn.f64 	%fd210, %fd209, %fd209, %fd208;
	ld.global.f64 	%fd211, [%rd67+20480];
	fma.rn.f64 	%fd212, %fd211, %fd211, %fd210;
	ld.global.f64 	%fd213, [%rd67+24576];
	fma.rn.f64 	%fd214, %fd213, %fd213, %fd212;
	ld.global.f64 	%fd215, [%rd67+28672];
	fma.rn.f64 	%fd334, %fd215, %fd215, %fd214;
	add.s32 	%r266, %r266, 4096;
$L__BB5_10:
	setp.eq.s32 	%p29, %r16, 0;
	@%p29 bra 	$L__BB5_16;
	and.b32  	%r19, %r8, 3;
	setp.lt.u32 	%p30, %r16, 4;
	@%p30 bra 	$L__BB5_13;
	cvt.s64.s32 	%rd68, %r266;
	add.s64 	%rd69, %rd68, %rd4;
	shl.b64 	%rd70, %rd69, 3;
	add.s64 	%rd71, %rd2, %rd70;
	ld.global.f64 	%fd217, [%rd71];
	fma.rn.f64 	%fd218, %fd217, %fd217, %fd334;
	ld.global.f64 	%fd219, [%rd71+4096];
	fma.rn.f64 	%fd220, %fd219, %fd219, %fd218;
	ld.global.f64 	%fd221, [%rd71+8192];
	fma.rn.f64 	%fd222, %fd221, %fd221, %fd220;
	ld.global.f64 	%fd223, [%rd71+12288];
	fma.rn.f64 	%fd334, %fd223, %fd223, %fd222;
	add.s32 	%r266, %r266, 2048;
$L__BB5_13:
	setp.eq.s32 	%p31, %r19, 0;
	@%p31 bra 	$L__BB5_16;
	mul.wide.u32 	%rd72, %r2, 28672;
	add.s64 	%rd9, %rd2, %rd72;
	neg.s32 	%r269, %r19;
$L__BB5_15:
	.pragma "nounroll";
	mul.wide.s32 	%rd73, %r266, 8;
	add.s64 	%rd74, %rd9, %rd73;
	ld.global.f64 	%fd224, [%rd74];
	fma.rn.f64 	%fd334, %fd224, %fd224, %fd334;
	add.s32 	%r266, %r266, 512;
	add.s32 	%r269, %r269, 1;
	setp.ne.s32 	%p32, %r269, 0;
	@%p32 bra 	$L__BB5_15;
$L__BB5_16:
	setp.lt.s32 	%p33, %r4, 512;
	@%p33 bra 	$L__BB5_21;
	// begin inline asm
	mov.u32 %r207, %laneid;
	// end inline asm
	mov.b64 	%rd85, %fd334;
	mov.b64 	{%r209, %r214}, %rd85;
	mov.b32 	%r215, 1;
	mov.b32 	%r256, 31;
	mov.b32 	%r257, -1;
	// begin inline asm
	shfl.sync.down.b32 %r208, %r209, %r215, %r256, %r257;
	// end inline asm
	// begin inline asm
	shfl.sync.down.b32 %r213, %r214, %r215, %r256, %r257;
	// end inline asm
	mov.b64 	%rd86, {%r208, %r213};
	mov.b64 	%fd283, %rd86;
	setp.gt.s32 	%p57, %r207, 30;
	add.f64 	%fd284, %fd334, %fd283;
	selp.f64 	%fd285, %fd334, %fd284, %p57;
	mov.b64 	%rd87, %fd285;
	mov.b64 	{%r219, %r224}, %rd87;
	mov.b32 	%r225, 2;
	// begin inline asm
	shfl.sync.down.b32 %r218, %r219, %r225, %r256, %r257;
	// end inline asm
	// begin inline asm
	shfl.sync.down.b32 %r223, %r224, %r225, %r256, %r257;
	// end inline asm
	mov.b64 	%rd88, {%r218, %r223};
	mov.b64 	%fd286, %rd88;
	setp.gt.s32 	%p58, %r207, 29;
	add.f64 	%fd287, %fd285, %fd286;
	selp.f64 	%fd288, %fd285, %fd287, %p58;
	mov.b64 	%rd89, %fd288;
	mov.b64 	{%r229, %r234}, %rd89;
	mov.b32 	%r235, 4;
	// begin inline asm
	shfl.sync.down.b32 %r228, %r229, %r235, %r256, %r257;
	// end inline asm
	// begin inline asm
	shfl.sync.down.b32 %r233, %r234, %r235, %r256, %r257;
	// end inline asm
	mov.b64 	%rd90, {%r228, %r233};
	mov.b64 	%fd289, %rd90;
	setp.gt.s32 	%p59, %r207, 27;
	add.f64 	%fd290, %fd288, %fd289;
	selp.f64 	%fd291, %fd288, %fd290, %p59;
	mov.b64 	%rd91, %fd291;
	mov.b64 	{%r239, %r244}, %rd91;
	mov.b32 	%r245, 8;
	// begin inline asm
	shfl.sync.down.b32 %r238, %r239, %r245, %r256, %r257;
	// end inline asm
	// begin inline asm
	shfl.sync.down.b32 %r243, %r244, %r245, %r256, %r257;
	// end inline asm
	mov.b64 	%rd92, {%r238, %r243};
	mov.b64 	%fd292, %rd92;
	setp.gt.s32 	%p60, %r207, 23;
	add.f64 	%fd293, %fd291, %fd292;
	selp.f64 	%fd294, %fd291, %fd293, %p60;
	mov.b64 	%rd93, %fd294;
	mov.b64 	{%r249, %r254}, %rd93;
	mov.b32 	%r255, 16;
	// begin inline asm
	shfl.sync.down.b32 %r248, %r249, %r255, %r256, %r257;
	// end inline asm
	// begin inline asm
	shfl.sync.down.b32 %r253, %r254, %r255, %r256, %r257;
	// end inline asm
	mov.b64 	%rd94, {%r248, %r253};
	mov.b64 	%fd295, %rd94;
	setp.gt.s32 	%p61, %r207, 15;
	add.f64 	%fd16, %fd294, %fd295;
	selp.f64 	%fd345, %fd294, %fd16, %p61;
	setp.ne.s32 	%p62, %r207, 0;
	@%p62 bra 	$L__BB5_19;
	shr.u32 	%r258, %r5, 2;
	and.b32  	%r259, %r258, 248;
	mov.u32 	%r260, _ZZN3cub18CUB_300001_SM_10006detail6reduce18DeviceReduceKernelINS2_10policy_hubIdyN4cuda3std3__44plusIdEEE10Policy1000EN6thrust24THRUST_300001_SM_1000_NS6detail15normal_iteratorINSD_10device_ptrIdEEEEyS9_d6squareEEvT0_PT3_T1_NS0_13GridEvenShareISN_EET2_T4_E12temp_storage;
	add.s32 	%r261, %r260, %r259;
	st.shared.f64 	[%r261+16], %fd16;
$L__BB5_19:
	bar.sync 	0;
	setp.ne.s32 	%p63, %r5, 0;
	@%p63 bra 	$L__BB5_46;
	ld.shared.f64 	%fd296, [_ZZN3cub18CUB_300001_SM_10006detail6reduce18DeviceReduceKernelINS2_10policy_hubIdyN4cuda3std3__44plusIdEEE10Policy1000EN6thrust24THRUST_300001_SM_1000_NS6detail15normal_iteratorINSD_10device_ptrIdEEEEyS9_d6squareEEvT0_PT3_T1_NS0_13GridEvenShareISN_EET2_T4_E12temp_storage+24];
	add.f64 	%fd297, %fd345, %fd296;
	ld.shared.f64 	%fd298, [_ZZN3cub18CUB_300001_SM_10006detail6reduce18DeviceReduceKernelINS2_10policy_hubIdyN4cuda3std3__44plusIdEEE10Policy1000EN6thrust24THRUST_300001_SM_1000_NS6detail15normal_iteratorINSD_10device_ptrIdEEEEyS9_d6squareEEvT0_PT3_T1_NS0_13GridEvenShareISN_EET2_T4_E12temp_storage+32];
	add.f64 	%fd299, %fd297, %fd298;
	ld.shared.f64 	%fd300, [_ZZN3cub18CUB_300001_SM_10006detail6reduce18DeviceReduceKernelINS2_10policy_hubIdyN4cuda3std3__44plusIdEEE10Policy1000EN6thrust24THRUST_300001_SM_1000_NS6detail15normal_iteratorINSD_10device_ptrIdEEEEyS9_d6squareEEvT0_PT3_T1_NS0_13GridEvenShareISN_EET2_T4_E12temp_storage+40];
	add.f64 	%fd301, %fd299, %fd300;
	ld.shared.f64 	%fd302, [_ZZN3cub18CUB_300001_SM_10006detail6reduce18DeviceReduceKernelINS2_10policy_hubIdyN4cuda3std3__44plusIdEEE10Policy1000EN6thrust24THRUST_300001_SM_1000_NS6detail15normal_iteratorINSD_10device_ptrIdEEEEyS9_d6squareEEvT0_PT3_T1_NS0_13GridEvenShareISN_EET2_T4_E12temp_storage+48];
	add.f64 	%fd303, %fd301, %fd302;
	ld.shared.f64 	%fd304, [_ZZN3cub18CUB_300001_SM_10006detail6reduce18DeviceReduceKernelINS2_10policy_hubIdyN4cuda3std3__44plusIdEEE10Policy1000EN6thrust24THRUST_300001_SM_1000_NS6detail15normal_iteratorINSD_10device_ptrIdEEEEyS9_d6squareEEvT0_PT3_T1_NS0_13GridEvenShareISN_EET2_T4_E12temp_storage+56];
	add.f64 	%fd305, %fd303, %fd304;
	ld.shared.f64 	%fd306, [_ZZN3cub18CUB_300001_SM_10006detail6reduce18DeviceReduceKernelINS2_10policy_hubIdyN4cuda3std3__44plusIdEEE10Policy1000EN6thrust24THRUST_300001_SM_1000_NS6detail15normal_iteratorINSD_10device_ptrIdEEEEyS9_d6squareEEvT0_PT3_T1_NS0_13GridEvenShareISN_EET2_T4_E12temp_storage+64];
	add.f64 	%fd307, %fd305, %fd306;
	ld.shared.f64 	%fd308, [_ZZN3cub18CUB_300001_SM_10006detail6reduce18DeviceReduceKernelINS2_10policy_hubIdyN4cuda3std3__44plusIdEEE10Policy1000EN6thrust24THRUST_300001_SM_1000_NS6detail15normal_iteratorINSD_10device_ptrIdEEEEyS9_d6squareEEvT0_PT3_T1_NS0_13GridEvenShareISN_EET2_T4_E12temp_storage+72];
	add.f64 	%fd309, %fd307, %fd308;
	ld.shared.f64 	%fd310, [_ZZN3cub18CUB_300001_SM_10006detail6reduce18DeviceReduceKernelINS2_10policy_hubIdyN4cuda3std3__44plusIdEEE10Policy1000EN6thrust24THRUST_300001_SM_1000_NS6detail15normal_iteratorINSD_10device_ptrIdEEEEyS9_d6squareEEvT0_PT3_T1_NS0_13GridEvenShareISN_EET2_T4_E12temp_storage+80];
	add.f64 	%fd311, %fd309, %fd310;
	ld.shared.f64 	%fd312, [_ZZN3cub18CUB_300001_SM_10006detail6reduce18DeviceReduceKernelINS2_10policy_hubIdyN4cuda3std3__44plusIdEEE10Policy1000EN6thrust24THRUST_300001_SM_1000_NS6detail15normal_iteratorINSD_10device_ptrIdEEEEyS9_d6squareEEvT0_PT3_T1_NS0_13GridEvenShareISN_EET2_T4_E12temp_storage+88];
	add.f64 	%fd313, %fd311, %fd312;
	ld.shared.f64 	%fd314, [_ZZN3cub18CUB_300001_SM_10006detail6reduce18DeviceReduceKernelINS2_10policy_hubIdyN4cuda3std3__44plusIdEEE10Policy1000EN6thrust24THRUST_300001_SM_1000_NS6detail15normal_iteratorINSD_10device_ptrIdEEEEyS9_d6squareEEvT0_PT3_T1_NS0_13GridEvenShareISN_EET2_T4_E12temp_storage+96];
	add.f64 	%fd315, %fd313, %fd314;
	ld.shared.f64 	%fd316, [_ZZN3cub18CUB_300001_SM_10006detail6reduce18DeviceReduceKernelINS2_10policy_hubIdyN4cuda3std3__44plusIdEEE10Policy1000EN6thrust24THRUST_300001_SM_1000_NS6detail15normal_iteratorINSD_10device_ptrIdEEEEyS9_d6squareEEvT0_PT3_T1_NS0_13GridEvenShareISN_EET2_T4_E12temp_storage+104];
	add.f64 	%fd317, %fd315, %fd316;
	ld.shared.f64 	%fd318, [_ZZN3cub18CUB_300001_SM_10006detail6reduce18DeviceReduceKernelINS2_10policy_hubIdyN4cuda3std3__44plusIdEEE10Policy1000EN6thrust24THRUST_300001_SM_1000_NS6detail15normal_iteratorINSD_10device_ptrIdEEEEyS9_d6squareEEvT0_PT3_T1_NS0_13GridEvenShareISN_EET2_T4_E12temp_storage+112];
	add.f64 	%fd319, %fd317, %fd318;
	ld.shared.f64 	%fd320, [_ZZN3cub18CUB_300001_SM_10006detail6reduce18DeviceReduceKernelINS2_10policy_hubIdyN4cuda3std3__44plusIdEEE10Policy1000EN6thrust24THRUST_300001_SM_1000_NS6detail15normal_iteratorINSD_10device_ptrIdEEEEyS9_d6squareEEvT0_PT3_T1_NS0_13GridEvenShareISN_EET2_T4_E12temp_storage+120];
	add.f64 	%fd321, %fd319, %fd320;
	ld.shared.f64 	%fd322, [_ZZN3cub18CUB_300001_SM_10006detail6reduce18DeviceReduceKernelINS2_10policy_hubIdyN4cuda3std3__44plusIdEEE10Policy1000EN6thrust24THRUST_300001_SM_1000_NS6detail15normal_iteratorINSD_10device_ptrIdEEEEyS9_d6squareEEvT0_PT3_T1_NS0_13GridEvenShareISN_EET2_T4_E12temp_storage+128];
	add.f64 	%fd323, %fd321, %fd322;
	ld.shared.f64 	%fd324, [_ZZN3cub18CUB_300001_SM_10006detail6reduce18DeviceReduceKernelINS2_10policy_hubIdyN4cuda3std3__44plusIdEEE10Policy1000EN6thrust24THRUST_300001_SM_1000_NS6detail15normal_iteratorINSD_10device_ptrIdEEEEyS9_d6squareEEvT0_PT3_T1_NS0_13GridEvenShareISN_EET2_T4_E12temp_storage+136];
	add.f64 	%fd345, %fd323, %fd324;
	bra.uni 	$L__BB5_46;
$L__BB5_21:
	// begin inline asm
	mov.u32 %r144, %laneid;
	// end inline asm
	and.b32  	%r195, %r5, 992;
	add.s32 	%r196, %r195, 32;
	setp.gt.s32 	%p34, %r196, %r4;
	not.b32 	%r197, %r195;
	add.s32 	%r198, %r4, %r197;
	selp.b32 	%r193, %r198, 31, %p34;
	mov.b64 	%rd75, %fd334;
	mov.b64 	{%r146, %r151}, %rd75;
	mov.b32 	%r152, 1;
	mov.b32 	%r194, -1;
	// begin inline asm
	shfl.sync.down.b32 %r145, %r146, %r152, %r193, %r194;
	// end inline asm
	// begin inline asm
	shfl.sync.down.b32 %r150, %r151, %r152, %r193, %r194;
	// end inline asm
	mov.b64 	%rd76, {%r145, %r150};
	mov.b64 	%fd225, %rd76;
	setp.lt.s32 	%p35, %r144, %r193;
	add.f64 	%fd226, %fd334, %fd225;
	selp.f64 	%fd227, %fd226, %fd334, %p35;
	mov.b64 	%rd77, %fd227;
	mov.b64 	{%r156, %r161}, %rd77;
	mov.b32 	%r162, 2;
	// begin inline asm
	shfl.sync.down.b32 %r155, %r156, %r162, %r193, %r194;
	// end inline asm
	// begin inline asm
	shfl.sync.down.b32 %r160, %r161, %r162, %r193, %r194;
	// end inline asm
	mov.b64 	%rd78, {%r155, %r160};
	mov.b64 	%fd228, %rd78;
	add.s32 	%r199, %r144, 2;
	setp.gt.s32 	%p36, %r199, %r193;
	add.f64 	%fd229, %fd227, %fd228;
	selp.f64 	%fd230, %fd227, %fd229, %p36;
	mov.b64 	%rd79, %fd230;
	mov.b64 	{%r166, %r171}, %rd79;
	mov.b32 	%r172, 4;
	// begin inline asm
	shfl.sync.down.b32 %r165, %r166, %r172, %r193, %r194;
	// end inline asm
	// begin inline asm
	shfl.sync.down.b32 %r170, %r171, %r172, %r193, %r194;
	// end inline asm
	mov.b64 	%rd80, {%r165, %r170};
	mov.b64 	%fd231, %rd80;
	add.s32 	%r200, %r144, 4;
	setp.gt.s32 	%p37, %r200, %r193;
	add.f64 	%fd232, %fd230, %fd231;
	selp.f64 	%fd233, %fd230, %fd232, %p37;
	mov.b64 	%rd81, %fd233;
	mov.b64 	{%r176, %r181}, %rd81;
	mov.b32 	%r182, 8;
	// begin inline asm
	shfl.sync.down.b32 %r175, %r176, %r182, %r193, %r194;
	// end inline asm
	// begin inline asm
	shfl.sync.down.b32 %r180, %r181, %r182, %r193, %r194;
	// end inline asm
	mov.b64 	%rd82, {%r175, %r180};
	mov.b64 	%fd234, %rd82;
	add.s32 	%r201, %r144, 8;
	setp.gt.s32 	%p38, %r201, %r193;
	add.f64 	%fd235, %fd233, %fd234;
	selp.f64 	%fd236, %fd233, %fd235, %p38;
	mov.b64 	%rd83, %fd236;
	mov.b64 	{%r186, %r191}, %rd83;
	mov.b32 	%r192, 16;
	// begin inline asm
	shfl.sync.down.b32 %r185, %r186, %r192, %r193, %r194;
	// end inline asm
	// begin inline asm
	shfl.sync.down.b32 %r190, %r191, %r192, %r193, %r194;
	// end inline asm
	mov.b64 	%rd84, {%r185, %r190};
	mov.b64 	%fd237, %rd84;
	add.s32 	%r202, %r144, 16;
	setp.gt.s32 	%p39, %r202, %r193;
	add.f64 	%fd238, %fd236, %fd237;
	selp.f64 	%fd345, %fd236, %fd238, %p39;
	setp.ne.s32 	%p40, %r144, 0;
	@%p40 bra 	$L__BB5_23;
	shr.u32 	%r203, %r5, 2;
	and.b32  	%r204, %r203, 248;
	mov.u32 	%r205, _ZZN3cub18CUB_300001_SM_10006detail6reduce18DeviceReduceKernelINS2_10policy_hubIdyN4cuda3std3__44plusIdEEE10Policy1000EN6thrust24THRUST_300001_SM_1000_NS6detail15normal_iteratorINSD_10device_ptrIdEEEEyS9_d6squareEEvT0_PT3_T1_NS0_13GridEvenShareISN_EET2_T4_E12temp_storage;
	add.s32 	%r206, %r205, %r204;
	st.shared.f64 	[%r206+16], %fd345;
$L__BB5_23:
	bar.sync 	0;
	setp.ne.s32 	%p41, %r5, 0;
	@%p41 bra 	$L__BB5_46;
	setp.gt.s32 	%p42, %r4, 32;
	ld.shared.f64 	%fd239, [_ZZN3cub18CUB_300001_SM_10006detail6reduce18DeviceReduceKernelINS2_10policy_hubIdyN4cuda3std3__44plusIdEEE10Policy1000EN6thrust24THRUST_300001_SM_1000_NS6detail15normal_iteratorINSD_10device_ptrIdEEEEyS9_d6squareEEvT0_PT3_T1_NS0_13GridEvenShareISN_EET2_T4_E12temp_storage+24];
	add.f64 	%fd240, %fd345, %fd239;
	selp.f64 	%fd241, %fd240, %fd345, %p42;
	setp.gt.s32 	%p43, %r4, 64;
	ld.shared.f64 	%fd242, [_ZZN3cub18CUB_300001_SM_10006detail6reduce18DeviceReduceKernelINS2_10policy_hubIdyN4cuda3std3__44plusIdEEE10Policy1000EN6thrust24THRUST_300001_SM_1000_NS6detail15normal_iteratorINSD_10device_ptrIdEEEEyS9_d6squareEEvT0_PT3_T1_NS0_13GridEvenShareISN_EET2_T4_E12temp_storage+32];
	add.f64 	%fd243, %fd242, %fd241;
	selp.f64 	%fd244, %fd243, %fd241, %p43;
	setp.gt.s32 	%p44, %r4, 96;
	ld.shared.f64 	%fd245, [_ZZN3cub18CUB_300001_SM_10006detail6reduce18DeviceReduceKernelINS2_10policy_hubIdyN4cuda3std3__44plusIdEEE10Policy1000EN6thrust24THRUST_300001_SM_1000_NS6detail15normal_iteratorINSD_10device_ptrIdEEEEyS9_d6squareEEvT0_PT3_T1_NS0_13GridEvenShareISN_EET2_T4_E12temp_storage+40];
	add.f64 	%fd246, %fd245, %fd244;
	selp.f64 	%fd247, %fd246, %fd244, %p44;
	setp.gt.s32 	%p45, %r4, 128;
	ld.shared.f64 	%fd248, [_ZZN3cub18CUB_300001_SM_10006detail6reduce18DeviceReduceKernelINS2_10policy_hubIdyN4cuda3std3__44plusIdEEE10Policy1000EN6thrust24THRUST_300001_SM_1000_NS6detail15normal_iteratorINSD_10device_ptrIdEEEEyS9_d6squareEEvT0_PT3_T1_NS0_13GridEvenShareISN_EET2_T4_E12temp_storage+48];
	add.f64 	%fd249, %fd248, %fd247;
	selp.f64 	%fd250, %fd249, %fd247, %p45;
	setp.gt.s32 	%p46, %r4, 160;
	ld.shared.f64 	%fd251, [_ZZN3cub18CUB_300001_SM_10006detail6reduce18DeviceReduceKernelINS2_10policy_hubIdyN4cuda3std3__44plusIdEEE10Policy1000EN6thrust24THRUST_300001_SM_1000_NS6detail15normal_iteratorINSD_10device_ptrIdEEEEyS9_d6squareEEvT0_PT3_T1_NS0_13GridEvenShareISN_EET2_T4_E12temp_storage+56];
	add.f64 	%fd252, %fd251, %fd250;
	selp.f64 	%fd253, %fd252, %fd250, %p46;
	setp.gt.s32 	%p47, %r4, 192;
	ld.shared.f64 	%fd254, [_ZZN3cub18CUB_300001_SM_10006detail6reduce18DeviceReduceKernelINS2_10policy_hubIdyN4cuda3std3__44plusIdEEE10Policy1000EN6thrust24THRUST_300001_SM_1000_NS6detail15normal_iteratorINSD_10device_ptrIdEEEEyS9_d6squareEEvT0_PT3_T1_NS0_13GridEvenShareISN_EET2_T4_E12temp_storage+64];
	add.f64 	%fd255, %fd254, %fd253;
	selp.f64 	%fd256, %fd255, %fd253, %p47;
	setp.gt.s32 	%p48, %r4, 224;
	ld.shared.f64 	%fd257, [_ZZN3cub18CUB_300001_SM_10006detail6reduce18DeviceReduceKernelINS2_10policy_hubIdyN4cuda3std3__44plusIdEEE10Policy1000EN6thrust24THRUST_300001_SM_1000_NS6detail15normal_iteratorINSD_10device_ptrIdEEEEyS9_d6squareEEvT0_PT3_T1_NS0_13GridEvenShareISN_EET2_T4_E12temp_storage+72];
	add.f64 	%fd258, %fd257, %fd256;
	selp.f64 	%fd259, %fd258, %fd256, %p48;
	setp.gt.s32 	%p49, %r4, 256;
	ld.shared.f64 	%fd260, [_ZZN3cub18CUB_300001_SM_10006detail6reduce18DeviceReduceKernelINS2_10policy_hubIdyN4cuda3std3__44plusIdEEE10Policy1000EN6thrust24THRUST_300001_SM_1000_NS6detail15normal_iteratorINSD_10device_ptrIdEEEEyS9_d6squareEEvT0_PT3_T1_NS0_13GridEvenShareISN_EET2_T4_E12temp_storage+80];
	add.f64 	%fd261, %fd260, %fd259;
	selp.f64 	%fd262, %fd261, %fd259, %p49;
	setp.gt.s32 	%p50, %r4, 288;
	ld.shared.f64 	%fd263, [_ZZN3cub18CUB_300001_SM_10006detail6reduce18DeviceReduceKernelINS2_10policy_hubIdyN4cuda3std3__44plusIdEEE10Policy1000EN6thrust24THRUST_300001_SM_1000_NS6detail15normal_iteratorINSD_10device_ptrIdEEEEyS9_d6squareEEvT0_PT3_T1_NS0_13GridEvenShareISN_EET2_T4_E12temp_storage+88];
	add.f64 	%fd264, %fd263, %fd262;
	selp.f64 	%fd265, %fd264, %fd262, %p50;
	setp.gt.s32 	%p51, %r4, 320;
	ld.shared.f64 	%fd266, [_ZZN3cub18CUB_300001_SM_10006detail6reduce18DeviceReduceKernelINS2_10policy_hubIdyN4cuda3std3__44plusIdEEE10Policy1000EN6thrust24THRUST_300001_SM_1000_NS6detail15normal_iteratorINSD_10device_ptrIdEEEEyS9_d6squareEEvT0_PT3_T1_NS0_13GridEvenShareISN_EET2_T4_E12temp_storage+96];
	add.f64 	%fd267, %fd266, %fd265;
	selp.f64 	%fd268, %fd267, %fd265, %p51;
	setp.gt.s32 	%p52, %r4, 352;
	ld.shared.f64 	%fd269, [_ZZN3cub18CUB_300001_SM_10006detail6reduce18DeviceReduceKernelINS2_10policy_hubIdyN4cuda3std3__44plusIdEEE10Policy1000EN6thrust24THRUST_300001_SM_1000_NS6detail15normal_iteratorINSD_10device_ptrIdEEEEyS9_d6squareEEvT0_PT3_T1_NS0_13GridEvenShareISN_EET2_T4_E12temp_storage+104];
	add.f64 	%fd270, %fd269, %fd268;
	selp.f64 	%fd271, %fd270, %fd268, %p52;
	setp.gt.s32 	%p53, %r4, 384;
	ld.shared.f64 	%fd272, [_ZZN3cub18CUB_300001_SM_10006detail6reduce18DeviceReduceKernelINS2_10policy_hubIdyN4cuda3std3__44plusIdEEE10Policy1000EN6thrust24THRUST_300001_SM_1000_NS6detail15normal_iteratorINSD_10device_ptrIdEEEEyS9_d6squareEEvT0_PT3_T1_NS0_13GridEvenShareISN_EET2_T4_E12temp_storage+112];
	add.f64 	%fd273, %fd272, %fd271;
	selp.f64 	%fd274, %fd273, %fd271, %p53;
	setp.gt.s32 	%p54, %r4, 416;
	ld.shared.f64 	%fd275, [_ZZN3cub18CUB_300001_SM_10006detail6reduce18DeviceReduceKernelINS2_10policy_hubIdyN4cuda3std3__44plusIdEEE10Policy1000EN6thrust24THRUST_300001_SM_1000_NS6detail15normal_iteratorINSD_10device_ptrIdEEEEyS9_d6squareEEvT0_PT3_T1_NS0_13GridEvenShareISN_EET2_T4_E12temp_storage+120];
	add.f64 	%fd276, %fd275, %fd274;
	selp.f64 	%fd277, %fd276, %fd274, %p54;
	setp.gt.s32 	%p55, %r4, 448;
	ld.shared.f64 	%fd278, [_ZZN3cub18CUB_300001_SM_10006detail6reduce18DeviceReduceKernelINS2_10policy_hubIdyN4cuda3std3__44plusIdEEE10Policy1000EN6thrust24THRUST_300001_SM_1000_NS6detail15normal_iteratorINSD_10device_ptrIdEEEEyS9_d6squareEEvT0_PT3_T1_NS0_13GridEvenShareISN_EET2_T4_E12temp_storage+128];
	add.f64 	%fd279, %fd278, %fd277;
	selp.f64 	%fd280, %fd279, %fd277, %p55;
	setp.gt.s32 	%p56, %r4, 480;
	ld.shared.f64 	%fd281, [_ZZN3cub18CUB_300001_SM_10006detail6reduce18DeviceReduceKernelINS2_10policy_hubIdyN4cuda3std3__44plusIdEEE10Policy1000EN6thrust24THRUST_300001_SM_1000_NS6detail15normal_iteratorINSD_10device_ptrIdEEEEyS9_d6squareEEvT0_PT3_T1_NS0_13GridEvenShareISN_EET2_T4_E12temp_storage+136];
	add.f64 	%fd282, %fd281, %fd280;
	selp.f64 	%fd345, %fd282, %fd280, %p56;
	bra.uni 	$L__BB5_46;
$L__BB5_25:
	cvt.u32.u64 	%r52, %rd4;
	mov.u32 	%r27, %tid.x;
	add.s32 	%r53, %r52, %r27;
	mul.wide.u32 	%rd26, %r53, 8;
	add.s64 	%rd27, %rd2, %rd26;
	ld.global.f64 	%fd41, [%rd27];
	ld.global.f64 	%fd42, [%rd27+4096];
	mul.f64 	%fd43, %fd42, %fd42;
	ld.global.f64 	%fd44, [%rd27+8192];
	ld.global.f64 	%fd45, [%rd27+12288];
	ld.global.f64 	%fd46, [%rd27+16384];
	ld.global.f64 	%fd47, [%rd27+20480];
	ld.global.f64 	%fd48, [%rd27+24576];
	fma.rn.f64 	%fd49, %fd41, %fd41, %fd43;
	fma.rn.f64 	%fd50, %fd44, %fd44, %fd49;
	fma.rn.f64 	%fd51, %fd45, %fd45, %fd50;
	fma.rn.f64 	%fd52, %fd46, %fd46, %fd51;
	fma.rn.f64 	%fd53, %fd47, %fd47, %fd52;
	fma.rn.f64 	%fd344, %fd48, %fd48, %fd53;
	setp.lt.u64 	%p2, %rd5, %rd3;
	@%p2 bra 	$L__BB5_42;
	cvt.u32.u64 	%r55, %rd3;
	cvt.u64.u32 	%rd10, %r27;
	add.s64 	%rd101, %rd4, %rd3;
	cvt.u32.u64 	%r28, %rd1;
	not.b32 	%r57, %r27;
	add.s32 	%r58, %r57, %r28;
	sub.s32 	%r59, %r58, %r55;
	sub.s32 	%r271, %r59, %r52;
	add.s64 	%rd28, %rd101, %rd10;
	shl.b64 	%rd29, %rd28, 3;
	add.s64 	%rd30, %rd29, %rd2;
	add.s64 	%rd100, %rd30, 32768;
	mov.b32 	%r272, 0;
	mov.u64 	%rd102, %rd4;
$L__BB5_27:
	add.s64 	%rd102, %rd102, %rd3;
	add.s64 	%rd31, %rd1, -3584;
	setp.gt.u64 	%p3, %rd102, %rd31;
	@%p3 bra 	$L__BB5_29;
	cvt.u32.u64 	%r60, %rd3;
	add.s64 	%rd32, %rd102, %rd10;
	shl.b64 	%rd33, %rd32, 3;
	add.s64 	%rd34, %rd2, %rd33;
	ld.global.f64 	%fd54, [%rd34];
	ld.global.f64 	%fd55, [%rd34+4096];
	ld.global.f64 	%fd56, [%rd34+8192];
	ld.global.f64 	%fd57, [%rd34+12288];
	ld.global.f64 	%fd58, [%rd34+16384];
	ld.global.f64 	%fd59, [%rd34+20480];
	ld.global.f64 	%fd60, [%rd34+24576];
	fma.rn.f64 	%fd61, %fd54, %fd54, %fd344;
	fma.rn.f64 	%fd62, %fd55, %fd55, %fd61;
	fma.rn.f64 	%fd63, %fd56, %fd56, %fd62;
	fma.rn.f64 	%fd64, %fd57, %fd57, %fd63;
	fma.rn.f64 	%fd65, %fd58, %fd58, %fd64;
	fma.rn.f64 	%fd66, %fd59, %fd59, %fd65;
	fma.rn.f64 	%fd344, %fd60, %fd60, %fd66;
	sub.s64 	%rd35, %rd1, %rd102;
	setp.lt.u64 	%p4, %rd35, %rd3;
	add.s32 	%r272, %r272, 1;
	add.s64 	%rd101, %rd101, %rd3;
	sub.s32 	%r271, %r271, %r60;
	shl.b64 	%rd36, %rd3, 3;
	add.s64 	%rd100, %rd100, %rd36;
	@%p4 bra 	$L__BB5_42;
	bra.uni 	$L__BB5_27;
$L__BB5_29:
	setp.le.u64 	%p5, %rd1, %rd102;
	cvt.u32.u64 	%r61, %rd102;
	cvt.u32.u64 	%r62, %rd1;
	sub.s32 	%r63, %r62, %r61;
	setp.ge.s32 	%p6, %r27, %r63;
	or.pred  	%p7, %p5, %p6;
	@%p7 bra 	$L__BB5_42;
	cvt.u32.u64 	%r65, %rd3;
	cvt.u32.u64 	%r66, %rd4;
	not.b32 	%r67, %r27;
	add.s32 	%r68, %r67, %r28;
	add.s32 	%r69, %r65, %r66;
	sub.s32 	%r70, %r68, %r69;
	mul.lo.s32 	%r71, %r1, %r272;
	mad.lo.s32 	%r72, %r71, -3584, %r70;
	shr.u32 	%r73, %r72, 9;
	add.s32 	%r34, %r73, 1;
	and.b32  	%r35, %r34, 15;
	setp.lt.u32 	%p8, %r72, 7680;
	mov.u32 	%r275, %r27;
	@%p8 bra 	$L__BB5_33;
	shr.u32 	%r74, %r271, 9;
	add.s32 	%r75, %r74, 1;
	and.b32  	%r76, %r75, 16777200;
	neg.s32 	%r273, %r76;
	mov.u32 	%r275, %r27;
$L__BB5_32:
	.pragma "nounroll";
	ld.global.f64 	%fd68, [%rd100+-32768];
	fma.rn.f64 	%fd69, %fd68, %fd68, %fd344;
	ld.global.f64 	%fd70, [%rd100+-28672];
	fma.rn.f64 	%fd71, %fd70, %fd70, %fd69;
	ld.global.f64 	%fd72, [%rd100+-24576];
	fma.rn.f64 	%fd73, %fd72, %fd72, %fd71;
	ld.global.f64 	%fd74, [%rd100+-20480];
	fma.rn.f64 	%fd75, %fd74, %fd74, %fd73;
	ld.global.f64 	%fd76, [%rd100+-16384];
	fma.rn.f64 	%fd77, %fd76, %fd76, %fd75;
	ld.global.f64 	%fd78, [%rd100+-12288];
	fma.rn.f64 	%fd79, %fd78, %fd78, %fd77;
	ld.global.f64 	%fd80, [%rd100+-8192];
	fma.rn.f64 	%fd81, %fd80, %fd80, %fd79;
	ld.global.f64 	%fd82, [%rd100+-4096];
	fma.rn.f64 	%fd83, %fd82, %fd82, %fd81;
	ld.global.f64 	%fd84, [%rd100];
	fma.rn.f64 	%fd85, %fd84, %fd84, %fd83;
	ld.global.f64 	%fd86, [%rd100+4096];
	fma.rn.f64 	%fd87, %fd86, %fd86, %fd85;
	ld.global.f64 	%fd88, [%rd100+8192];
	fma.rn.f64 	%fd89, %fd88, %fd88, %fd87;
	ld.global.f64 	%fd90, [%rd100+12288];
	fma.rn.f64 	%fd91, %fd90, %fd90, %fd89;
	ld.global.f64 	%fd92, [%rd100+16384];
	fma.rn.f64 	%fd93, %fd92, %fd92, %fd91;
	ld.global.f64 	%fd94, [%rd100+20480];
	fma.rn.f64 	%fd95, %fd94, %fd94, %fd93;
	ld.global.f64 	%fd96, [%rd100+24576];
	fma.rn.f64 	%fd97, %fd96, %fd96, %fd95;
	ld.global.f64 	%fd98, [%rd100+28672];
	fma.rn.f64 	%fd344, %fd98, %fd98, %fd97;
	add.s32 	%r275, %r275, 8192;
	add.s32 	%r273, %r273, 16;
	add.s64 	%rd100, %rd100, 65536;
	setp.ne.s32 	%p9, %r273, 0;
	@%p9 bra 	$L__BB5_32;
$L__BB5_33:
	setp.eq.s32 	%p10, %r35, 0;
	@%p10 bra 	$L__BB5_42;
	and.b32  	%r42, %r34, 7;
	setp.lt.u32 	%p11, %r35, 8;
	@%p11 bra 	$L__BB5_36;
	cvt.u64.u32 	%rd37, %r275;
	add.s64 	%rd38, %rd102, %rd37;
	shl.b64 	%rd39, %rd38, 3;
	add.s64 	%rd40, %rd2, %rd39;
	ld.global.f64 	%fd100, [%rd40];
	fma.rn.f64 	%fd101, %fd100, %fd100, %fd344;
	ld.global.f64 	%fd102, [%rd40+4096];
	fma.rn.f64 	%fd103, %fd102, %fd102, %fd101;
	ld.global.f64 	%fd104, [%rd40+8192];
	fma.rn.f64 	%fd105, %fd104, %fd104, %fd103;
	ld.global.f64 	%fd106, [%rd40+12288];
	fma.rn.f64 	%fd107, %fd106, %fd106, %fd105;
	ld.global.f64 	%fd108, [%rd40+16384];
	fma.rn.f64 	%fd109, %fd108, %fd108, %fd107;
	ld.global.f64 	%fd110, [%rd40+20480];
	fma.rn.f64 	%fd111, %fd110, %fd110, %fd109;
	ld.global.f64 	%fd112, [%rd40+24576];
	fma.rn.f64 	%fd113, %fd112, %fd112, %fd111;
	ld.global.f64 	%fd114, [%rd40+28672];
	fma.rn.f64 	%fd344, %fd114, %fd114, %fd113;
	add.s32 	%r275, %r275, 4096;
$L__BB5_36:
	setp.eq.s32 	%p12, %r42, 0;
	@%p12 bra 	$L__BB5_42;
	setp.lt.u32 	%p13, %r42, 4;
	@%p13 bra 	$L__BB5_39;
	cvt.u64.u32 	%rd41, %r275;
	add.s64 	%rd42, %rd102, %rd41;
	shl.b64 	%rd43, %rd42, 3;
	add.s64 	%rd44, %rd2, %rd43;
	ld.global.f64 	%fd116, [%rd44];
	fma.rn.f64 	%fd117, %fd116, %fd116, %fd344;
	ld.global.f64 	%fd118, [%rd44+4096];
	fma.rn.f64 	%fd119, %fd118, %fd118, %fd117;
	ld.global.f64 	%fd120, [%rd44+8192];
	fma.rn.f64 	%fd121, %fd120, %fd120, %fd119;
	ld.global.f64 	%fd122, [%rd44+12288];
	fma.rn.f64 	%fd344, %fd122, %fd122, %fd121;
	add.s32 	%r275, %r275, 2048;
$L__BB5_39:
	and.b32  	%r77, %r34, 3;
	setp.eq.s32 	%p14, %r77, 0;
	@%p14 bra 	$L__BB5_42;
	cvt.u64.u32 	%rd45, %r275;
	add.s64 	%rd46, %rd45, %rd101;
	shl.b64 	%rd47, %rd46, 3;
	add.s64 	%rd104, %rd2, %rd47;
	cvt.u16.u32 	%rs1, %r271;
	shr.u16 	%rs2, %rs1, 9;
	add.s16 	%rs3, %rs2, 1;
	cvt.u32.u16 	%r78, %rs3;
	and.b32  	%r79, %r78, 3;
	neg.s32 	%r278, %r79;
$L__BB5_41:
	.pragma "nounroll";
	ld.global.f64 	%fd123, [%rd104];
	fma.rn.f64 	%fd344, %fd123, %fd123, %fd344;
	add.s64 	%rd104, %rd104, 4096;
	add.s32 	%r278, %r278, 1;
	setp.ne.s32 	%p15, %r278, 0;
	@%p15 bra 	$L__BB5_41;
$L__BB5_42:
	// begin inline asm
	mov.u32 %r80, %laneid;
	// end inline asm
	mov.b64 	%rd48, %fd344;
	mov.b64 	{%r82, %r87}, %rd48;
	mov.b32 	%r88, 1;
	mov.b32 	%r129, 31;
	mov.b32 	%r130, -1;
	// begin inline asm
	shfl.sync.down.b32 %r81, %r82, %r88, %r129, %r130;
	// end inline asm
	// begin inline asm
	shfl.sync.down.b32 %r86, %r87, %r88, %r129, %r130;
	// end inline asm
	mov.b64 	%rd49, {%r81, %r86};
	mov.b64 	%fd124, %rd49;
	setp.gt.s32 	%p16, %r80, 30;
	add.f64 	%fd125, %fd344, %fd124;
	selp.f64 	%fd126, %fd344, %fd125, %p16;
	mov.b64 	%rd50, %fd126;
	mov.b64 	{%r92, %r97}, %rd50;
	mov.b32 	%r98, 2;
	// begin inline asm
	shfl.sync.down.b32 %r91, %r92, %r98, %r129, %r130;
	// end inline asm
	// begin inline asm
	shfl.sync.down.b32 %r96, %r97, %r98, %r129, %r130;
	// end inline asm
	mov.b64 	%rd51, {%r91, %r96};
	mov.b64 	%fd127, %rd51;
	setp.gt.s32 	%p17, %r80, 29;
	add.f64 	%fd128, %fd126, %fd127;
	selp.f64 	%fd129, %fd126, %fd128, %p17;
	mov.b64 	%rd52, %fd129;
	mov.b64 	{%r102, %r107}, %rd52;
	mov.b32 	%r108, 4;
	// begin inline asm
	shfl.sync.down.b32 %r101, %r102, %r108, %r129, %r130;
	// end inline asm
	// begin inline asm
	shfl.sync.down.b32 %r106, %r107, %r108, %r129, %r130;
	// end inline asm
	mov.b64 	%rd53, {%r101, %r106};
	mov.b64 	%fd130, %rd53;
	setp.gt.s32 	%p18, %r80, 27;
	add.f64 	%fd131, %fd129, %fd130;
	selp.f64 	%fd132, %fd129, %fd131, %p18;
	mov.b64 	%rd54, %fd132;
	mov.b64 	{%r112, %r117}, %rd54;
	mov.b32 	%r118, 8;
	// begin inline asm
	shfl.sync.down.b32 %r111, %r112, %r118, %r129, %r130;
	// end inline asm
	// begin inline asm
	shfl.sync.down.b32 %r116, %r117, %r118, %r129, %r130;
	// end inline asm
	mov.b64 	%rd55, {%r111, %r116};
	mov.b64 	%fd133, %rd55;
	setp.gt.s32 	%p19, %r80, 23;
	add.f64 	%fd134, %fd132, %fd133;
	selp.f64 	%fd135, %fd132, %fd134, %p19;
	mov.b64 	%rd56, %fd135;
	mov.b64 	{%r122, %r127}, %rd56;
	mov.b32 	%r128, 16;
	// begin inline asm
	shfl.sync.down.b32 %r121, %r122, %r128, %r129, %r130;
	// end inline asm
	// begin inline asm
	shfl.sync.down.b32 %r126, %r127, %r128, %r129, %r130;
	// end inline asm
	mov.b64 	%rd57, {%r121, %r126};
	mov.b64 	%fd136, %rd57;
	setp.gt.s32 	%p20, %r80, 15;
	add.f64 	%fd37, %fd135, %fd136;
	selp.f64 	%fd345, %fd135, %fd37, %p20;
	setp.ne.s32 	%p21, %r80, 0;
	@%p21 bra 	$L__BB5_44;
	shr.u32 	%r131, %r27, 2;
	and.b32  	%r132, %r131, 248;
	mov.u32 	%r133, _ZZN3cub18CUB_300001_SM_10006detail6reduce18DeviceReduceKernelINS2_10policy_hubIdyN4cuda3std3__44plusIdEEE10Policy1000EN6thrust24THRUST_300001_SM_1000_NS6detail15normal_iteratorINSD_10device_ptrIdEEEEyS9_d6squareEEvT0_PT3_T1_NS0_13GridEvenShareISN_EET2_T4_E12temp_storage;
	add.s32 	%r134, %r133, %r132;
	st.shared.f64 	[%r134+16], %fd37;
$L__BB5_44:
	bar.sync 	0;
	setp.ne.s32 	%p22, %r27, 0;
	@%p22 bra 	$L__BB5_46;
	ld.shared.f64 	%fd137, [_ZZN3cub18CUB_300001_SM_10006detail6reduce18DeviceReduceKernelINS2_10policy_hubIdyN4cuda3std3__44plusIdEEE10Policy1000EN6thrust24THRUST_300001_SM_1000_NS6detail15normal_iteratorINSD_10device_ptrIdEEEEyS9_d6squareEEvT0_PT3_T1_NS0_13GridEvenShareISN_EET2_T4_E12temp_storage+24];
	add.f64 	%fd138, %fd345, %fd137;
	ld.shared.f64 	%fd139, [_ZZN3cub18CUB_300001_SM_10006detail6reduce18DeviceReduceKernelINS2_10policy_hubIdyN4cuda3std3__44plusIdEEE10Policy1000EN6thrust24THRUST_300001_SM_1000_NS6detail15normal_iteratorINSD_10device_ptrIdEEEEyS9_d6squareEEvT0_PT3_T1_NS0_13GridEvenShareISN_EET2_T4_E12temp_storage+32];
	add.f64 	%fd140, %fd138, %fd139;
	ld.shared.f64 	%fd141, [_ZZN3cub18CUB_300001_SM_10006detail6reduce18DeviceReduceKernelINS2_10policy_hubIdyN4cuda3std3__44plusIdEEE10Policy1000EN6thrust24THRUST_300001_SM_1000_NS6detail15normal_iteratorINSD_10device_ptrIdEEEEyS9_d6squareEEvT0_PT3_T1_NS0_13GridEvenShareISN_EET2_T4_E12temp_storage+40];
	add.f64 	%fd142, %fd140, %fd141;
	ld.shared.f64 	%fd143, [_ZZN3cub18CUB_300001_SM_10006detail6reduce18DeviceReduceKernelINS2_10policy_hubIdyN4cuda3std3__44plusIdEEE10Policy1000EN6thrust24THRUST_300001_SM_1000_NS6detail15normal_iteratorINSD_10device_ptrIdEEEEyS9_d6squareEEvT0_PT3_T1_NS0_13GridEvenShareISN_EET2_T4_E12temp_storage+48];
	add.f64 	%fd144, %fd142, %fd143;
	ld.shared.f64 	%fd145, [_ZZN3cub18CUB_300001_SM_10006detail6reduce18DeviceReduceKernelINS2_10policy_hubIdyN4cuda3std3__44plusIdEEE10Policy1000EN6thrust24THRUST_300001_SM_1000_NS6detail15normal_iteratorINSD_10device_ptrIdEEEEyS9_d6squareEEvT0_PT3_T1_NS0_13GridEvenShareISN_EET2_T4_E12temp_storage+56];
	add.f64 	%fd146, %fd144, %fd145;
	ld.shared.f64 	%fd147, [_ZZN3cub18CUB_300001_SM_10006detail6reduce18DeviceReduceKernelINS2_10policy_hubIdyN4cuda3std3__44plusIdEEE10Policy1000EN6thrust24THRUST_300001_SM_1000_NS6detail15normal_iteratorINSD_10device_ptrIdEEEEyS9_d6squareEEvT0_PT3_T1_NS0_13GridEvenShareISN_EET2_T4_E12temp_storage+64];
	add.f64 	%fd148, %fd146, %fd147;
	ld.shared.f64 	%fd149, [_ZZN3cub18CUB_300001_SM_10006detail6reduce18DeviceReduceKernelINS2_10policy_hubIdyN4cuda3std3__44plusIdEEE10Policy1000EN6thrust24THRUST_300001_SM_1000_NS6detail15normal_iteratorINSD_10device_ptrIdEEEEyS9_d6squareEEvT0_PT3_T1_NS0_13GridEvenShareISN_EET2_T4_E12temp_storage+72];
	add.f64 	%fd150, %fd148, %fd149;
	ld.shared.f64 	%fd151, [_ZZN3cub18CUB_300001_SM_10006detail6reduce18DeviceReduceKernelINS2_10policy_hubIdyN4cuda3std3__44plusIdEEE10Policy1000EN6thrust24THRUST_300001_SM_1000_NS6detail15normal_iteratorINSD_10device_ptrIdEEEEyS9_d6squareEEvT0_PT3_T1_NS0_13GridEvenShareISN_EET2_T4_E12temp_storage+80];
	add.f64 	%fd152, %fd150, %fd151;
	ld.shared.f64 	%fd153, [_ZZN3cub18CUB_300001_SM_10006detail6reduce18DeviceReduceKernelINS2_10policy_hubIdyN4cuda3std3__44plusIdEEE10Policy1000EN6thrust24THRUST_300001_SM_1000_NS6detail15normal_iteratorINSD_10device_ptrIdEEEEyS9_d6squareEEvT0_PT3_T1_NS0_13GridEvenShareISN_EET2_T4_E12temp_storage+88];
	add.f64 	%fd154, %fd152, %fd153;
	ld.shared.f64 	%fd155, [_ZZN3cub18CUB_300001_SM_10006detail6reduce18DeviceReduceKernelINS2_10policy_hubIdyN4cuda3std3__44plusIdEEE10Policy1000EN6thrust24THRUST_300001_SM_1000_NS6detail15normal_iteratorINSD_10device_ptrIdEEEEyS9_d6squareEEvT0_PT3_T1_NS0_13GridEvenShareISN_EET2_T4_E12temp_storage+96];
	add.f64 	%fd156, %fd154, %fd155;
	ld.shared.f64 	%fd157, [_ZZN3cub18CUB_300001_SM_10006detail6reduce18DeviceReduceKernelINS2_10policy_hubIdyN4cuda3std3__44plusIdEEE10Policy1000EN6thrust24THRUST_300001_SM_1000_NS6detail15normal_iteratorINSD_10device_ptrIdEEEEyS9_d6squareEEvT0_PT3_T1_NS0_13GridEvenShareISN_EET2_T4_E12temp_storage+104];
	add.f64 	%fd158, %fd156, %fd157;
	ld.shared.f64 	%fd159, [_ZZN3cub18CUB_300001_SM_10006detail6reduce18DeviceReduceKernelINS2_10policy_hubIdyN4cuda3std3__44plusIdEEE10Policy1000EN6thrust24THRUST_300001_SM_1000_NS6detail15normal_iteratorINSD_10device_ptrIdEEEEyS9_d6squareEEvT0_PT3_T1_NS0_13GridEvenShareISN_EET2_T4_E12temp_storage+112];
	add.f64 	%fd160, %fd158, %fd159;
	ld.shared.f64 	%fd161, [_ZZN3cub18CUB_300001_SM_10006detail6reduce18DeviceReduceKernelINS2_10policy_hubIdyN4cuda3std3__44plusIdEEE10Policy1000EN6thrust24THRUST_300001_SM_1000_NS6detail15normal_iteratorINSD_10device_ptrIdEEEEyS9_d6squareEEvT0_PT3_T1_NS0_13GridEvenShareISN_EET2_T4_E12temp_storage+120];
	add.f64 	%fd162, %fd160, %fd161;
	ld.shared.f64 	%fd163, [_ZZN3cub18CUB_300001_SM_10006detail6reduce18DeviceReduceKernelINS2_10policy_hubIdyN4cuda3std3__44plusIdEEE10Policy1000EN6thrust24THRUST_300001_SM_1000_NS6detail15normal_iteratorINSD_10device_ptrIdEEEEyS9_d6squareEEvT0_PT3_T1_NS0_13GridEvenShareISN_EET2_T4_E12temp_storage+128];
	add.f64 	%fd164, %fd162, %fd163;
	ld.shared.f64 	%fd165, [_ZZN3cub18CUB_300001_SM_10006detail6reduce18DeviceReduceKernelINS2_10policy_hubIdyN4cuda3std3__44plusIdEEE10Policy1000EN6thrust24THRUST_300001_SM_1000_NS6detail15normal_iteratorINSD_10device_ptrIdEEEEyS9_d6squareEEvT0_PT3_T1_NS0_13GridEvenShareISN_EET2_T4_E12temp_storage+136];
	add.f64 	%fd345, %fd164, %fd165;
$L__BB5_46:
	mov.u32 	%r262, %tid.x;
	setp.ne.s32 	%p64, %r262, 0;
	@%p64 bra 	$L__BB5_48;
	ld.param.u64 	%rd98, [_ZN3cub18CUB_300001_SM_10006detail6reduce18DeviceReduceKernelINS2_10policy_hubIdyN4cuda3std3__44plusIdEEE10Policy1000EN6thrust24THRUST_300001_SM_1000_NS6detail15normal_iteratorINSD_10device_ptrIdEEEEyS9_d6squareEEvT0_PT3_T1_NS0_13GridEvenShareISN_EET2_T4__param_1];
	cvta.to.global.u64 	%rd95, %rd98;
	mul.wide.u32 	%rd96, %r2, 8;
	add.s64 	%rd97, %rd95, %rd96;
	st.global.f64 	[%rd97], %fd345;
$L__BB5_48:
	ret;

}
	// .globl	_ZN3cub18CUB_300001_SM_10006detail6reduce28DeviceReduceSingleTileKernelINS2_10policy_hubIdyN4cuda3std3__44plusIdEEE10Policy1000EPdSC_iS9_ddNS7_10__identityEEEvT0_T1_T2_T3_T4_T6_
.visible .entry _ZN3cub18CUB_300001_SM_10006detail6reduce28DeviceReduceSingleTileKernelINS2_10policy_hubIdyN4cuda3std3__44plusIdEEE10Policy1000EPdSC_iS9_ddNS7_10__identityEEEvT0_T1_T2_T3_T4_T6_(
	.param .u64 .ptr .align 1 _ZN3cub18CUB_300001_SM_10006detail6reduce28DeviceReduceSingleTileKernelINS2_10policy_hubIdyN4cuda3std3__44plusIdEEE10Policy1000EPdSC_iS9_ddNS7_10__identityEEEvT0_T1_T2_T3_T4_T6__param_0,
	.param .u64 .ptr .align 1 _ZN3cub18CUB_300001_SM_10006detail6reduce28DeviceReduceSingleTileKernelINS2_10policy_hubIdyN4cuda3std3__44plusIdEEE10Policy1000EPdSC_iS9_ddNS7_10__identityEEEvT0_T1_T2_T3_T4_T6__param_1,
	.param .u32 _ZN3cub18CUB_300001_SM_10006detail6reduce28DeviceReduceSingleTileKernelINS2_10policy_hubIdyN4cuda3std3__44plusIdEEE10Policy1000EPdSC_iS9_ddNS7_10__identityEEEvT0_T1_T2_T3_T4_T6__param_2,
	.param .align 1 .b8 _ZN3cub18CUB_300001_SM_10006detail6reduce28DeviceReduceSingleTileKernelINS2_10policy_hubIdyN4cuda3std3__44plusIdEEE10Policy1000EPdSC_iS9_ddNS7_10__identityEEEvT0_T1_T2_T3_T4_T6__param_3[1],
	.param .f64 _ZN3cub18CUB_300001_SM_10006detail6reduce28DeviceReduceSingleTileKernelINS2_10policy_hubIdyN4cuda3std3__44plusIdEEE10Policy1000EPdSC_iS9_ddNS7_10__identityEEEvT0_T1_T2_T3_T4_T6__param_4,
	.param .align 1 .b8 _ZN3cub18CUB_300001_SM_10006detail6reduce28DeviceReduceSingleTileKernelINS2_10policy_hubIdyN4cuda3std3__44plusIdEEE10Policy1000EPdSC_iS9_ddNS7_10__identityEEEvT0_T1_T2_T3_T4_T6__param_5[1]
)
.maxntid 512
.minnctapersm 1
{
	.reg .pred 	%p<58>;
	.reg .b32 	%r<238>;
	.reg .b64 	%rd<104>;
	.reg .b64 	%fd<232>;
	// demoted variable
	.shared .align 8 .b8 _ZZN3cub18CUB_300001_SM_10006detail6reduce28DeviceReduceSingleTileKernelINS2_10policy_hubIdyN4cuda3std3__44plusIdEEE10Policy1000EPdSC_iS9_ddNS7_10__identityEEEvT0_T1_T2_T3_T4_T6_E12temp_storage[152];
	ld.param.u64 	%rd8, [_ZN3cub18CUB_300001_SM_10006detail6reduce28DeviceReduceSingleTileKernelINS2_10policy_hubIdyN4cuda3std3__44plusIdEEE10Policy1000EPdSC_iS9_ddNS7_10__identityEEEvT0_T1_T2_T3_T4_T6__param_0];
	ld.param.u64 	%rd9, [_ZN3cub18CUB_300001_SM_10006detail6reduce28DeviceReduceSingleTileKernelINS2_10policy_hubIdyN4cuda3std3__44plusIdEEE10Policy1000EPdSC_iS9_ddNS7_10__identityEEEvT0_T1_T2_T3_T4_T6__param_1];
	ld.param.u32 	%r34, [_ZN3cub18CUB_300001_SM_10006detail6reduce28DeviceReduceSingleTileKernelINS2_10policy_hubIdyN4cuda3std3__44plusIdEEE10Policy1000EPdSC_iS9_ddNS7_10__identityEEEvT0_T1_T2_T3_T4_T6__param_2];
	ld.param.f64 	%fd30, [_ZN3cub18CUB_300001_SM_10006detail6reduce28DeviceReduceSingleTileKernelINS2_10policy_hubIdyN4cuda3std3__44plusIdEEE10Policy1000EPdSC_iS9_ddNS7_10__identityEEEvT0_T1_T2_T3_T4_T6__param_4];
	cvta.to.global.u64 	%rd1, %rd9;
	setp.ne.s32 	%p1, %r34, 0;
	@%p1 bra 	$L__BB6_3;
	mov.u32 	%r224, %tid.x;
	setp.ne.s32 	%p57, %r224, 0;
	@%p57 bra 	$L__BB6_39;
	st.global.f64 	[%rd1], %fd30;
	bra.uni 	$L__BB6_39;
$L__BB6_3:
	setp.gt.s32 	%p2, %r34, 3583;
	@%p2 bra 	$L__BB6_21;
	mov.u32 	%r1, %tid.x;
	setp.ge.s32 	%p19, %r1, %r34;
	mov.f64 	%fd223, 0d0000000000000000;
	mov.u32 	%r228, %r1;
	@%p19 bra 	$L__BB6_6;
	mul.wide.u32 	%rd69, %r1, 8;
	add.s64 	%rd68, %rd8, %rd69;
	// begin inline asm
	ld.global.nc.u64 %rd67, [%rd68];
	// end inline asm
	mov.b64 	%fd223, %rd67;
	add.s32 	%r228, %r1, 512;
$L__BB6_6:
	setp.ge.s32 	%p20, %r228, %r34;
	@%p20 bra 	$L__BB6_12;
	not.b32 	%r100, %r228;
	add.s32 	%r4, %r34, %r100;
	and.b32  	%r101, %r4, 1536;
	setp.eq.s32 	%p21, %r101, 1536;
	@%p21 bra 	$L__BB6_10;
	mul.wide.u32 	%rd70, %r228, 8;
	add.s64 	%rd102, %rd8, %rd70;
	shr.u32 	%r102, %r4, 9;
	add.s32 	%r103, %r102, 1;
	and.b32  	%r104, %r103, 3;
	neg.s32 	%r226, %r104;
$L__BB6_9:
	.pragma "nounroll";
	// begin inline asm
	ld.global.nc.u64 %rd71, [%rd102];
	// end inline asm
	mov.b64 	%fd109, %rd71;
	add.f64 	%fd223, %fd223, %fd109;
	add.s32 	%r228, %r228, 512;
	add.s64 	%rd102, %rd102, 4096;
	add.s32 	%r226, %r226, 1;
	setp.ne.s32 	%p22, %r226, 0;
	@%p22 bra 	$L__BB6_9;
$L__BB6_10:
	setp.lt.u32 	%p23, %r4, 1536;
	@%p23 bra 	$L__BB6_12;
$L__BB6_11:
	mul.wide.s32 	%rd81, %r228, 8;
	add.s64 	%rd74, %rd8, %rd81;
	// begin inline asm
	ld.global.nc.u64 %rd73, [%rd74];
	// end inline asm
	mov.b64 	%fd110, %rd73;
	add.f64 	%fd111, %fd223, %fd110;
	add.s64 	%rd76, %rd74, 4096;
	// begin inline asm
	ld.global.nc.u64 %rd75, [%rd76];
	// end inline asm
	mov.b64 	%fd112, %rd75;
	add.f64 	%fd113, %fd111, %fd112;
	add.s64 	%rd78, %rd74, 8192;
	// begin inline asm
	ld.global.nc.u64 %rd77, [%rd78];
	// end inline asm
	mov.b64 	%fd114, %rd77;
	add.f64 	%fd115, %fd113, %fd114;
	add.s64 	%rd80, %rd74, 12288;
	// begin inline asm
	ld.global.nc.u64 %rd79, [%rd80];
	// end inline asm
	mov.b64 	%fd116, %rd79;
	add.f64 	%fd223, %fd115, %fd116;
	add.s32 	%r228, %r228, 2048;
	setp.lt.s32 	%p24, %r228, %r34;
	@%p24 bra 	$L__BB6_11;
$L__BB6_12:
	setp.lt.s32 	%p25, %r34, 512;
	@%p25 bra 	$L__BB6_17;
	// begin inline asm
	mov.u32 %r168, %laneid;
	// end inline asm
	mov.b64 	%rd92, %fd223;
	mov.b64 	{%r170, %r175}, %rd92;
	mov.b32 	%r176, 1;
	mov.b32 	%r217, 31;
	mov.b32 	%r218, -1;
	// begin inline asm
	shfl.sync.down.b32 %r169, %r170, %r176, %r217, %r218;
	// end inline asm
	// begin inline asm
	shfl.sync.down.b32 %r174, %r175, %r176, %r217, %r218;
	// end inline asm
	mov.b64 	%rd93, {%r169, %r174};
	mov.b64 	%fd175, %rd93;
	setp.gt.s32 	%p49, %r168, 30;
	add.f64 	%fd176, %fd223, %fd175;
	selp.f64 	%fd177, %fd223, %fd176, %p49;
	mov.b64 	%rd94, %fd177;
	mov.b64 	{%r180, %r185}, %rd94;
	mov.b32 	%r186, 2;
	// begin inline asm
	shfl.sync.down.b32 %r179, %r180, %r186, %r217, %r218;
	// end inline asm
	// begin inline asm
	shfl.sync.down.b32 %r184, %r185, %r186, %r217, %r218;
	// end inline asm
	mov.b64 	%rd95, {%r179, %r184};
	mov.b64 	%fd178, %rd95;
	setp.gt.s32 	%p50, %r168, 29;
	add.f64 	%fd179, %fd177, %fd178;
	selp.f64 	%fd180, %fd177, %fd179, %p50;
	mov.b64 	%rd96, %fd180;
	mov.b64 	{%r190, %r195}, %rd96;
	mov.b32 	%r196, 4;
	// begin inline asm
	shfl.sync.down.b32 %r189, %r190, %r196, %r217, %r218;
	// end inline asm
	// begin inline asm
	shfl.sync.down.b32 %r194, %r195, %r196, %r217, %r218;
	// end inline asm
	mov.b64 	%rd97, {%r189, %r194};
	mov.b64 	%fd181, %rd97;
	setp.gt.s32 	%p51, %r168, 27;
	add.f64 	%fd182, %fd180, %fd181;
	selp.f64 	%fd183, %fd180, %fd182, %p51;
	mov.b64 	%rd98, %fd183;
	mov.b64 	{%r200, %r205}, %rd98;
	mov.b32 	%r206, 8;
	// begin inline asm
	shfl.sync.down.b32 %r199, %r200, %r206, %r217, %r218;
	// end inline asm
	// begin inline asm
	shfl.sync.down.b32 %r204, %r205, %r206, %r217, %r218;
	// end inline asm
	mov.b64 	%rd99, {%r199, %r204};
	mov.b64 	%fd184, %rd99;
	setp.gt.s32 	%p52, %r168, 23;
	add.f64 	%fd185, %fd183, %fd184;
	selp.f64 	%fd186, %fd183, %fd185, %p52;
	mov.b64 	%rd100, %fd186;
	mov.b64 	{%r210, %r215}, %rd100;
	mov.b32 	%r216, 16;
	// begin inline asm
	shfl.sync.down.b32 %r209, %r210, %r216, %r217, %r218;
	// end inline asm
	// begin inline asm
	shfl.sync.down.b32 %r214, %r215, %r216, %r217, %r218;
	// end inline asm
	mov.b64 	%rd101, {%r209, %r214};
	mov.b64 	%fd187, %rd101;
	setp.gt.s32 	%p53, %r168, 15;
	add.f64 	%fd10, %fd186, %fd187;
	selp.f64 	%fd231, %fd186, %fd10, %p53;
	setp.ne.s32 	%p54, %r168, 0;
	@%p54 bra 	$L__BB6_15;
	shr.u32 	%r219, %r1, 2;
	and.b32  	%r220, %r219, 248;
	mov.u32 	%r221, _ZZN3cub18CUB_300001_SM_10006detail6reduce28DeviceReduceSingleTileKernelINS2_10policy_hubIdyN4cuda3std3__44plusIdEEE10Policy1000EPdSC_iS9_ddNS7_10__identityEEEvT0_T1_T2_T3_T4_T6_E12temp_storage;
	add.s32 	%r222, %r221, %r220;
	st.shared.f64 	[%r222+16], %fd10;
$L__BB6_15:
	bar.sync 	0;
	setp.ne.s32 	%p55, %r1, 0;
	@%p55 bra 	$L__BB6_37;
	ld.shared.f64 	%fd188, [_ZZN3cub18CUB_300001_SM_10006detail6reduce28DeviceReduceSingleTileKernelINS2_10policy_hubIdyN4cuda3std3__44plusIdEEE10Policy1000EPdSC_iS9_ddNS7_10__identityEEEvT0_T1_T2_T3_T4_T6_E12temp_storage+24];
	add.f64 	%fd189, %fd231, %fd188;
	ld.shared.f64 	%fd190, [_ZZN3cub18CUB_300001_SM_10006detail6reduce28DeviceReduceSingleTileKernelINS2_10policy_hubIdyN4cuda3std3__44plusIdEEE10Policy1000EPdSC_iS9_ddNS7_10__identityEEEvT0_T1_T2_T3_T4_T6_E12temp_storage+32];
	add.f64 	%fd191, %fd189, %fd190;
	ld.shared.f64 	%fd192, [_ZZN3cub18CUB_300001_SM_10006detail6reduce28DeviceReduceSingleTileKernelINS2_10policy_hubIdyN4cuda3std3__44plusIdEEE10Policy1000EPdSC_iS9_ddNS7_10__identityEEEvT0_T1_T2_T3_T4_T6_E12temp_storage+40];
	add.f64 	%fd193, %fd191, %fd192;
	ld.shared.f64 	%fd194, [_ZZN3cub18CUB_300001_SM_10006detail6reduce28DeviceReduceSingleTileKernelINS2_10policy_hubIdyN4cuda3std3__44plusIdEEE10Policy1000EPdSC_iS9_ddNS7_10__identityEEEvT0_T1_T2_T3_T4_T6_E12temp_storage+48];
	add.f64 	%fd195, %fd193, %fd194;
	ld.shared.f64 	%fd196, [_ZZN3cub18CUB_300001_SM_10006detail6reduce28DeviceReduceSingleTileKernelINS2_10policy_hubIdyN4cuda3std3__44plusIdEEE10Policy1000EPdSC_iS9_ddNS7_10__identityEEEvT0_T1_T2_T3_T4_T6_E12temp_storage+56];
	add.f64 	%fd197, %fd195, %fd196;
	ld.shared.f64 	%fd198, [_ZZN3cub18CUB_300001_SM_10006detail6reduce28DeviceReduceSingleTileKernelINS2_10policy_hubIdyN4cuda3std3__44plusIdEEE10Policy1000EPdSC_iS9_ddNS7_10__identityEEEvT0_T1_T2_T3_T4_T6_E12temp_storage+64];
	add.f64 	%fd199, %fd197, %fd198;
	ld.shared.f64 	%fd200, [_ZZN3cub18CUB_300001_SM_10006detail6reduce28DeviceReduceSingleTileKernelINS2_10policy_hubIdyN4cuda3std3__44plusIdEEE10Policy1000EPdSC_iS9_ddNS7_10__identityEEEvT0_T1_T2_T3_T4_T6_E12temp_storage+72];
	add.f64 	%fd201, %fd199, %fd200;
	ld.shared.f64 	%fd202, [_ZZN3cub18CUB_300001_SM_10006detail6reduce28DeviceReduceSingleTileKernelINS2_10policy_hubIdyN4cuda3std3__44plusIdEEE10Policy1000EPdSC_iS9_ddNS7_10__identityEEEvT0_T1_T2_T3_T4_T6_E12temp_storage+80];
	add.f64 	%fd203, %fd201, %fd202;
	ld.shared.f64 	%fd204, [_ZZN3cub18CUB_300001_SM_10006detail6reduce28DeviceReduceSingleTileKernelINS2_10policy_hubIdyN4cuda3std3__44plusIdEEE10Policy1000EPdSC_iS9_ddNS7_10__identityEEEvT0_T1_T2_T3_T4_T6_E12temp_storage+88];
	add.f64 	%fd205, %fd203, %fd204;
	ld.shared.f64 	%fd206, [_ZZN3cub18CUB_300001_SM_10006detail6reduce28DeviceReduceSingleTileKernelINS2_10policy_hubIdyN4cuda3std3__44plusIdEEE10Policy1000EPdSC_iS9_ddNS7_10__identityEEEvT0_T1_T2_T3_T4_T6_E12temp_storage+96];
	add.f64 	%fd207, %fd205, %fd206;
	ld.shared.f64 	%fd208, [_ZZN3cub18CUB_300001_SM_10006detail6reduce28DeviceReduceSingleTileKernelINS2_10policy_hubIdyN4cuda3std3__44plusIdEEE10Policy1000EPdSC_iS9_ddNS7_10__identityEEEvT0_T1_T2_T3_T4_T6_E12temp_storage+104];
	add.f64 	%fd209, %fd207, %fd208;
	ld.shared.f64 	%fd210, [_ZZN3cub18CUB_300001_SM_10006detail6reduce28DeviceReduceSingleTileKernelINS2_10policy_hubIdyN4cuda3std3__44plusIdEEE10Policy1000EPdSC_iS9_ddNS7_10__identityEEEvT0_T1_T2_T3_T4_T6_E12temp_storage+112];
	add.f64 	%fd211, %fd209, %fd210;
	ld.shared.f64 	%fd212, [_ZZN3cub18CUB_300001_SM_10006detail6reduce28DeviceReduceSingleTileKernelINS2_10policy_hubIdyN4cuda3std3__44plusIdEEE10Policy1000EPdSC_iS9_ddNS7_10__identityEEEvT0_T1_T2_T3_T4_T6_E12temp_storage+120];
	add.f64 	%fd213, %fd211, %fd212;
	ld.shared.f64 	%fd214, [_ZZN3cub18CUB_300001_SM_10006detail6reduce28DeviceReduceSingleTileKernelINS2_10policy_hubIdyN4cuda3std3__44plusIdEEE10Policy1000EPdSC_iS9_ddNS7_10__identityEEEvT0_T1_T2_T3_T4_T6_E12temp_storage+128];
	add.f64 	%fd215, %fd213, %fd214;
	ld.shared.f64 	%fd216, [_ZZN3cub18CUB_300001_SM_10006detail6reduce28DeviceReduceSingleTileKernelINS2_10policy_hubIdyN4cuda3std3__44plusIdEEE10Policy1000EPdSC_iS9_ddNS7_10__identityEEEvT0_T1_T2_T3_T4_T6_E12temp_storage+136];
	add.f64 	%fd231, %fd215, %fd216;
	bra.uni 	$L__BB6_37;
$L__BB6_17:
	// begin inline asm
	mov.u32 %r105, %laneid;
	// end inline asm
	and.b32  	%r156, %r1, 992;
	add.s32 	%r157, %r156, 32;
	setp.gt.s32 	%p26, %r157, %r34;
	not.b32 	%r158, %r156;
	add.s32 	%r159, %r34, %r158;
	selp.b32 	%r154, %r159, 31, %p26;
	mov.b64 	%rd82, %fd223;
	mov.b64 	{%r107, %r112}, %rd82;
	mov.b32 	%r113, 1;
	mov.b32 	%r155, -1;
	// begin inline asm
	shfl.sync.down.b32 %r106, %r107, %r113, %r154, %r155;
	// end inline asm
	// begin inline asm
	shfl.sync.down.b32 %r111, %r112, %r113, %r154, %r155;
	// end inline asm
	mov.b64 	%rd83, {%r106, %r111};
	mov.b64 	%fd117, %rd83;
	setp.lt.s32 	%p27, %r105, %r154;
	add.f64 	%fd118, %fd223, %fd117;
	selp.f64 	%fd119, %fd118, %fd223, %p27;
	mov.b64 	%rd84, %fd119;
	mov.b64 	{%r117, %r122}, %rd84;
	mov.b32 	%r123, 2;
	// begin inline asm
	shfl.sync.down.b32 %r116, %r117, %r123, %r154, %r155;
	// end inline asm
	// begin inline asm
	shfl.sync.down.b32 %r121, %r122, %r123, %r154, %r155;
	// end inline asm
	mov.b64 	%rd85, {%r116, %r121};
	mov.b64 	%fd120, %rd85;
	add.s32 	%r160, %r105, 2;
	setp.gt.s32 	%p28, %r160, %r154;
	add.f64 	%fd121, %fd119, %fd120;
	selp.f64 	%fd122, %fd119, %fd121, %p28;
	mov.b64 	%rd86, %fd122;
	mov.b64 	{%r127, %r132}, %rd86;
	mov.b32 	%r133, 4;
	// begin inline asm
	shfl.sync.down.b32 %r126, %r127, %r133, %r154, %r155;
	// end inline asm
	// begin inline asm
	shfl.sync.down.b32 %r131, %r132, %r133, %r154, %r155;
	// end inline asm
	mov.b64 	%rd87, {%r126, %r131};
	mov.b64 	%fd123, %rd87;
	add.s32 	%r161, %r105, 4;
	setp.gt.s32 	%p29, %r161, %r154;
	add.f64 	%fd124, %fd122, %fd123;
	selp.f64 	%fd125, %fd122, %fd124, %p29;
	mov.b64 	%rd88, %fd125;
	mov.b64 	{%r137, %r142}, %rd88;
	mov.b32 	%r143, 8;
	// begin inline asm
	shfl.sync.down.b32 %r136, %r137, %r143, %r154, %r155;
	// end inline asm
	// begin inline asm
	shfl.sync.down.b32 %r141, %r142, %r143, %r154, %r155;
	// end inline asm
	mov.b64 	%rd89, {%r136, %r141};
	mov.b64 	%fd126, %rd89;
	add.s32 	%r162, %r105, 8;
	setp.gt.s32 	%p30, %r162, %r154;
	add.f64 	%fd127, %fd125, %fd126;
	selp.f64 	%fd128, %fd125, %fd127, %p30;
	mov.b64 	%rd90, %fd128;
	mov.b64 	{%r147, %r152}, %rd90;
	mov.b32 	%r153, 16;
	// begin inline asm
	shfl.sync.down.b32 %r146, %r147, %r153, %r154, %r155;
	// end inline asm
	// begin inline asm
	shfl.sync.down.b32 %r151, %r152, %r153, %r154, %r155;
	// end inline asm
	mov.b64 	%rd91, {%r146, %r151};
	mov.b64 	%fd129, %rd91;
	add.s32 	%r163, %r105, 16;
	setp.gt.s32 	%p31, %r163, %r154;
	add.f64 	%fd130, %fd128, %fd129;
	selp.f64 	%fd231, %fd128, %fd130, %p31;
	setp.ne.s32 	%p32, %r105, 0;
	@%p32 bra 	$L__BB6_19;
	shr.u32 	%r164, %r1, 2;
	and.b32  	%r165, %r164, 248;
	mov.u32 	%r166, _ZZN3cub18CUB_300001_SM_10006detail6reduce28DeviceReduceSingleTileKernelINS2_10policy_hubIdyN4cuda3std3__44plusIdEEE10Policy1000EPdSC_iS9_ddNS7_10__identityEEEvT0_T1_T2_T3_T4_T6_E12temp_storage;
	add.s32 	%r167, %r166, %r165;
	st.shared.f64 	[%r167+16], %fd231;
$L__BB6_19:
	bar.sync 	0;
	setp.ne.s32 	%p33, %r1, 0;
	@%p33 bra 	$L__BB6_37;
	setp.gt.s32 	%p34, %r34, 32;
	ld.shared.f64 	%fd131, [_ZZN3cub18CUB_300001_SM_10006detail6reduce28DeviceReduceSingleTileKernelINS2_10policy_hubIdyN4cuda3std3__44plusIdEEE10Policy1000EPdSC_iS9_ddNS7_10__identityEEEvT0_T1_T2_T3_T4_T6_E12temp_storage+24];
	add.f64 	%fd132, %fd231, %fd131;
	selp.f64 	%fd133, %fd132, %fd231, %p34;
	setp.gt.s32 	%p35, %r34, 64;
	ld.shared.f64 	%fd134, [_ZZN3cub18CUB_300001_SM_10006detail6reduce28DeviceReduceSingleTileKernelINS2_10policy_hubIdyN4cuda3std3__44plusIdEEE10Policy1000EPdSC_iS9_ddNS7_10__identityEEEvT0_T1_T2_T3_T4_T6_E12temp_storage+32];
	add.f64 	%fd135, %fd134, %fd133;
	selp.f64 	%fd136, %fd135, %fd133, %p35;
	setp.gt.s32 	%p36, %r34, 96;
	ld.shared.f64 	%fd137, [_ZZN3cub18CUB_300001_SM_10006detail6reduce28DeviceReduceSingleTileKernelINS2_10policy_hubIdyN4cuda3std3__44plusIdEEE10Policy1000EPdSC_iS9_ddNS7_10__identityEEEvT0_T1_T2_T3_T4_T6_E12temp_storage+40];
	add.f64 	%fd138, %fd137, %fd136;
	selp.f64 	%fd139, %fd138, %fd136, %p36;
	setp.gt.s32 	%p37, %r34, 128;
	ld.shared.f64 	%fd140, [_ZZN3cub18CUB_300001_SM_10006detail6reduce28DeviceReduceSingleTileKernelINS2_10policy_hubIdyN4cuda3std3__44plusIdEEE10Policy1000EPdSC_iS9_ddNS7_10__identityEEEvT0_T1_T2_T3_T4_T6_E12temp_storage+48];
	add.f64 	%fd141, %fd140, %fd139;
	selp.f64 	%fd142, %fd141, %fd139, %p37;
	setp.gt.s32 	%p38, %r34, 160;
	ld.shared.f64 	%fd143, [_ZZN3cub18CUB_300001_SM_10006detail6reduce28DeviceReduceSingleTileKernelINS2_10policy_hubIdyN4cuda3std3__44plusIdEEE10Policy1000EPdSC_iS9_ddNS7_10__identityEEEvT0_T1_T2_T3_T4_T6_E12temp_storage+56];
	add.f64 	%fd144, %fd143, %fd142;
	selp.f64 	%fd145, %fd144, %fd142, %p38;
	setp.gt.s32 	%p39, %r34, 192;
	ld.shared.f64 	%fd146, [_ZZN3cub18CUB_300001_SM_10006detail6reduce28DeviceReduceSingleTileKernelINS2_10policy_hubIdyN4cuda3std3__44plusIdEEE10Policy1000EPdSC_iS9_ddNS7_10__identityEEEvT0_T1_T2_T3_T4_T6_E12temp_storage+64];
	add.f64 	%fd147, %fd146, %fd145;
	selp.f64 	%fd148, %fd147, %fd145, %p39;
	setp.gt.s32 	%p40, %r34, 224;
	ld.shared.f64 	%fd149, [_ZZN3cub18CUB_300001_SM_10006detail6reduce28DeviceReduceSingleTileKernelINS2_10policy_hubIdyN4cuda3std3__44plusIdEEE10Policy1000EPdSC_iS9_ddNS7_10__identityEEEvT0_T1_T2_T3_T4_T6_E12temp_storage+72];
	add.f64 	%fd150, %fd149, %fd148;
	selp.f64 	%fd151, %fd150, %fd148, %p40;
	setp.gt.s32 	%p41, %r34, 256;
	ld.shared.f64 	%fd152, [_ZZN3cub18CUB_300001_SM_10006detail6reduce28DeviceReduceSingleTileKernelINS2_10policy_hubIdyN4cuda3std3__44plusIdEEE10Policy1000EPdSC_iS9_ddNS7_10__identityEEEvT0_T1_T2_T3_T4_T6_E12temp_storage+80];
	add.f64 	%fd153, %fd152, %fd151;
	selp.f64 	%fd154, %fd153, %fd151, %p41;
	setp.gt.s32 	%p42, %r34, 288;
	ld.shared.f64 	%fd155, [_ZZN3cub18CUB_300001_SM_10006detail6reduce28DeviceReduceSingleTileKernelINS2_10policy_hubIdyN4cuda3std3__44plusIdEEE10Policy1000EPdSC_iS9_ddNS7_10__identityEEEvT0_T1_T2_T3_T4_T6_E12temp_storage+88];
	add.f64 	%fd156, %fd155, %fd154;
	selp.f64 	%fd157, %fd156, %fd154, %p42;
	setp.gt.s32 	%p43, %r34, 320;
	ld.shared.f64 	%fd158, [_ZZN3cub18CUB_300001_SM_10006detail6reduce28DeviceReduceSingleTileKernelINS2_10policy_hubIdyN4cuda3std3__44plusIdEEE10Policy1000EPdSC_iS9_ddNS7_10__identityEEEvT0_T1_T2_T3_T4_T6_E12temp_storage+96];
	add.f64 	%fd159, %fd158, %fd157;
	selp.f64 	%fd160, %fd159, %fd157, %p43;
	setp.gt.s32 	%p44, %r34, 352;
	ld.shared.f64 	%fd161, [_ZZN3cub18CUB_300001_SM_10006detail6reduce28DeviceReduceSingleTileKernelINS2_10policy_hubIdyN4cuda3std3__44plusIdEEE10Policy1000EPdSC_iS9_ddNS7_10__identityEEEvT0_T1_T2_T3_T4_T6_E12temp_storage+104];
	add.f64 	%fd162, %fd161, %fd160;
	selp.f64 	%fd163, %fd162, %fd160, %p44;
	setp.gt.s32 	%p45, %r34, 384;
	ld.shared.f64 	%fd164, [_ZZN3cub18CUB_300001_SM_10006detail6reduce28DeviceReduceSingleTileKernelINS2_10policy_hubIdyN4cuda3std3__44plusIdEEE10Policy1000EPdSC_iS9_ddNS7_10__identityEEEvT0_T1_T2_T3_T4_T6_E12temp_storage+112];
	add.f64 	%fd165, %fd164, %fd163;
	selp.f64 	%fd166, %fd165, %fd163, %p45;
	setp.gt.s32 	%p46, %r34, 416;
	ld.shared.f64 	%fd167, [_ZZN3cub18CUB_300001_SM_10006detail6reduce28DeviceReduceSingleTileKernelINS2_10policy_hubIdyN4cuda3std3__44plusIdEEE10Policy1000EPdSC_iS9_ddNS7_10__identityEEEvT0_T1_T2_T3_T4_T6_E12temp_storage+120];
	add.f64 	%fd168, %fd167, %fd166;
	selp.f64 	%fd169, %fd168, %fd166, %p46;
	setp.gt.s32 	%p47, %r34, 448;
	ld.shared.f64 	%fd170, [_ZZN3cub18CUB_300001_SM_10006detail6reduce28DeviceReduceSingleTileKernelINS2_10policy_hubIdyN4cuda3std3__44plusIdEEE10Policy1000EPdSC_iS9_ddNS7_10__identityEEEvT0_T1_T2_T3_T4_T6_E12temp_storage+128];
	add.f64 	%fd171, %fd170, %fd169;
	selp.f64 	%fd172, %fd171, %fd169, %p47;
	setp.gt.s32 	%p48, %r34, 480;
	ld.shared.f64 	%fd173, [_ZZN3cub18CUB_300001_SM_10006detail6reduce28DeviceReduceSingleTileKernelINS2_10policy_hubIdyN4cuda3std3__44plusIdEEE10Policy1000EPdSC_iS9_ddNS7_10__identityEEEvT0_T1_T2_T3_T4_T6_E12temp_storage+136];
	add.f64 	%fd174, %fd173, %fd172;
	selp.f64 	%fd231, %fd174, %fd172, %p48;
	bra.uni 	$L__BB6_37;
$L__BB6_21:
	mov.u32 	%r13, %tid.x;
	mul.wide.u32 	%rd24, %r13, 8;
	add.s64 	%rd11, %rd8, %rd24;
	// begin inline asm
	ld.global.nc.u64 %rd10, [%rd11];
	// end inline asm
	mov.b64 	%fd31, %rd10;
	add.s64 	%rd13, %rd11, 4096;
	// begin inline asm
	ld.global.nc.u64 %rd12, [%rd13];
	// end inline asm
	mov.b64 	%fd32, %rd12;
	add.s64 	%rd15, %rd11, 8192;
	// begin inline asm
	ld.global.nc.u64 %rd14, [%rd15];
	// end inline asm
	mov.b64 	%fd33, %rd14;
	add.s64 	%rd17, %rd11, 12288;
	// begin inline asm
	ld.global.nc.u64 %rd16, [%rd17];
	// end inline asm
	mov.b64 	%fd34, %rd16;
	add.s64 	%rd19, %rd11, 16384;
	// begin inline asm
	ld.global.nc.u64 %rd18, [%rd19];
	// end inline asm
	mov.b64 	%fd35, %rd18;
	add.s64 	%rd21, %rd11, 20480;
	// begin inline asm
	ld.global.nc.u64 %rd20, [%rd21];
	// end inline asm
	mov.b64 	%fd36, %rd20;
	add.s64 	%rd23, %rd11, 24576;
	// begin inline asm
	ld.global.nc.u64 %rd22, [%rd23];
	// end inline asm
	mov.b64 	%fd37, %rd22;
	add.f64 	%fd38, %fd31, %fd32;
	add.f64 	%fd39, %fd38, %fd33;
	add.f64 	%fd40, %fd39, %fd34;
	add.f64 	%fd41, %fd40, %fd35;
	add.f64 	%fd42, %fd41, %fd36;
	add.f64 	%fd230, %fd42, %fd37;
	setp.lt.u32 	%p3, %r34, 7168;
	mov.b32 	%r231, 3584;
	@%p3 bra 	$L__BB6_25;
	add.s32 	%r14, %r34, -3584;
	mov.b32 	%r231, 3584;
$L__BB6_23:
	add.s32 	%r37, %r231, %r13;
	mul.wide.u32 	%rd39, %r37, 8;
	add.s64 	%rd26, %rd8, %rd39;
	// begin inline asm
	ld.global.nc.u64 %rd25, [%rd26];
	// end inline asm
	mov.b64 	%fd43, %rd25;
	add.s64 	%rd28, %rd26, 4096;
	// begin inline asm
	ld.global.nc.u64 %rd27, [%rd28];
	// end inline asm
	mov.b64 	%fd44, %rd27;
	add.s64 	%rd30, %rd26, 8192;
	// begin inline asm
	ld.global.nc.u64 %rd29, [%rd30];
	// end inline asm
	mov.b64 	%fd45, %rd29;
	add.s64 	%rd32, %rd26, 12288;
	// begin inline asm
	ld.global.nc.u64 %rd31, [%rd32];
	// end inline asm
	mov.b64 	%fd46, %rd31;
	add.s64 	%rd34, %rd26, 16384;
	// begin inline asm
	ld.global.nc.u64 %rd33, [%rd34];
	// end inline asm
	mov.b64 	%fd47, %rd33;
	add.s64 	%rd36, %rd26, 20480;
	// begin inline asm
	ld.global.nc.u64 %rd35, [%rd36];
	// end inline asm
	mov.b64 	%fd48, %rd35;
	add.s64 	%rd38, %rd26, 24576;
	// begin inline asm
	ld.global.nc.u64 %rd37, [%rd38];
	// end inline asm
	mov.b64 	%fd49, %rd37;
	add.f64 	%fd50, %fd230, %fd43;
	add.f64 	%fd51, %fd50, %fd44;
	add.f64 	%fd52, %fd51, %fd45;
	add.f64 	%fd53, %fd52, %fd46;
	add.f64 	%fd54, %fd53, %fd47;
	add.f64 	%fd55, %fd54, %fd48;
	add.f64 	%fd230, %fd55, %fd49;
	sub.s32 	%r38, %r34, %r231;
	setp.lt.s32 	%p4, %r38, 3584;
	@%p4 bra 	$L__BB6_33;
	add.s32 	%r231, %r231, 3584;
	setp.le.s32 	%p5, %r231, %r14;
	@%p5 bra 	$L__BB6_23;
$L__BB6_25:
	setp.le.s32 	%p6, %r34, %r231;
	@%p6 bra 	$L__BB6_33;
	sub.s32 	%r18, %r34, %r231;
	setp.ge.s32 	%p7, %r13, %r18;
	@%p7 bra 	$L__BB6_33;
	not.b32 	%r39, %r13;
	add.s32 	%r40, %r34, %r39;
	sub.s32 	%r19, %r40, %r231;
	and.b32  	%r41, %r19, 1536;
	setp.eq.s32 	%p8, %r41, 1536;
	mov.u32 	%r235, %r13;
	@%p8 bra 	$L__BB6_30;
	add.s32 	%r233, %r13, %r231;
	shr.u32 	%r42, %r19, 9;
	add.s32 	%r43, %r42, 1;
	and.b32  	%r44, %r43, 3;
	neg.s32 	%r232, %r44;
	mov.u32 	%r235, %r13;
$L__BB6_29:
	.pragma "nounroll";
	mul.wide.u32 	%rd42, %r233, 8;
	add.s64 	%rd41, %rd8, %rd42;
	// begin inline asm
	ld.global.nc.u64 %rd40, [%rd41];
	// end inline asm
	mov.b64 	%fd57, %rd40;
	add.f64 	%fd230, %fd230, %fd57;
	add.s32 	%r235, %r235, 512;
	add.s32 	%r233, %r233, 512;
	add.s32 	%r232, %r232, 1;
	setp.ne.s32 	%p9, %r232, 0;
	@%p9 bra 	$L__BB6_29;
$L__BB6_30:
	setp.lt.u32 	%p10, %r19, 1536;
	@%p10 bra 	$L__BB6_33;
	cvt.u64.u32 	%rd43, %r235;
	cvt.u64.u32 	%rd44, %r231;
	add.s64 	%rd45, %rd43, %rd44;
	shl.b64 	%rd46, %rd45, 3;
	add.s64 	%rd47, %rd46, %rd8;
	add.s64 	%rd103, %rd47, 8192;
	add.s32 	%r236, %r235, %r231;
$L__BB6_32:
	mul.wide.u32 	%rd56, %r236, 8;
	add.s64 	%rd49, %rd8, %rd56;
	// begin inline asm
	ld.global.nc.u64 %rd48, [%rd49];
	// end inline asm
	mov.b64 	%fd58, %rd48;
	add.f64 	%fd59, %fd230, %fd58;
	add.s64 	%rd51, %rd103, -4096;
	// begin inline asm
	ld.global.nc.u64 %rd50, [%rd51];
	// end inline asm
	mov.b64 	%fd60, %rd50;
	add.f64 	%fd61, %fd59, %fd60;
	// begin inline asm
	ld.global.nc.u64 %rd52, [%rd103];
	// end inline asm
	mov.b64 	%fd62, %rd52;
	add.f64 	%fd63, %fd61, %fd62;
	add.s64 	%rd55, %rd103, 4096;
	// begin inline asm
	ld.global.nc.u64 %rd54, [%rd55];
	// end inline asm
	mov.b64 	%fd64, %rd54;
	add.f64 	%fd230, %fd63, %fd64;
	add.s32 	%r235, %r235, 2048;
	add.s64 	%rd103, %rd103, 16384;
	add.s32 	%r236, %r236, 2048;
	setp.lt.s32 	%p11, %r235, %r18;
	@%p11 bra 	$L__BB6_32;
$L__BB6_33:
	// begin inline asm
	mov.u32 %r45, %laneid;
	// end inline asm
	mov.b64 	%rd57, %fd230;
	mov.b64 	{%r47, %r52}, %rd57;
	mov.b32 	%r53, 1;
	mov.b32 	%r94, 31;
	mov.b32 	%r95, -1;
	// begin inline asm
	shfl.sync.down.b32 %r46, %r47, %r53, %r94, %r95;
	// end inline asm
	// begin inline asm
	shfl.sync.down.b32 %r51, %r52, %r53, %r94, %r95;
	// end inline asm
	mov.b64 	%rd58, {%r46, %r51};
	mov.b64 	%fd65, %rd58;
	setp.gt.s32 	%p12, %r45, 30;
	add.f64 	%fd66, %fd230, %fd65;
	selp.f64 	%fd67, %fd230, %fd66, %p12;
	mov.b64 	%rd59, %fd67;
	mov.b64 	{%r57, %r62}, %rd59;
	mov.b32 	%r63, 2;
	// begin inline asm
	shfl.sync.down.b32 %r56, %r57, %r63, %r94, %r95;
	// end inline asm
	// begin inline asm
	shfl.sync.down.b32 %r61, %r62, %r63, %r94, %r95;
	// end inline asm
	mov.b64 	%rd60, {%r56, %r61};
	mov.b64 	%fd68, %rd60;
	setp.gt.s32 	%p13, %r45, 29;
	add.f64 	%fd69, %fd67, %fd68;
	selp.f64 	%fd70, %fd67, %fd69, %p13;
	mov.b64 	%rd61, %fd70;
	mov.b64 	{%r67, %r72}, %rd61;
	mov.b32 	%r73, 4;
	// begin inline asm
	shfl.sync.down.b32 %r66, %r67, %r73, %r94, %r95;
	// end inline asm
	// begin inline asm
	shfl.sync.down.b32 %r71, %r72, %r73, %r94, %r95;
	// end inline asm
	mov.b64 	%rd62, {%r66, %r71};
	mov.b64 	%fd71, %rd62;
	setp.gt.s32 	%p14, %r45, 27;
	add.f64 	%fd72, %fd70, %fd71;
	selp.f64 	%fd73, %fd70, %fd72, %p14;
	mov.b64 	%rd63, %fd73;
	mov.b64 	{%r77, %r82}, %rd63;
	mov.b32 	%r83, 8;
	// begin inline asm
	shfl.sync.down.b32 %r76, %r77, %r83, %r94, %r95;
	// end inline asm
	// begin inline asm
	shfl.sync.down.b32 %r81, %r82, %r83, %r94, %r95;
	// end inline asm
	mov.b64 	%rd64, {%r76, %r81};
	mov.b64 	%fd74, %rd64;
	setp.gt.s32 	%p15, %r45, 23;
	add.f64 	%fd75, %fd73, %fd74;
	selp.f64 	%fd76, %fd73, %fd75, %p15;
	mov.b64 	%rd65, %fd76;
	mov.b64 	{%r87, %r92}, %rd65;
	mov.b32 	%r93, 16;
	// begin inline asm
	shfl.sync.down.b32 %r86, %r87, %r93, %r94, %r95;
	// end inline asm
	// begin inline asm
	shfl.sync.down.b32 %r91, %r92, %r93, %r94, %r95;
	// end inline asm
	mov.b64 	%rd66, {%r86, %r91};
	mov.b64 	%fd77, %rd66;
	setp.gt.s32 	%p16, %r45, 15;
	add.f64 	%fd26, %fd76, %fd77;
	selp.f64 	%fd231, %fd76, %fd26, %p16;
	setp.ne.s32 	%p17, %r45, 0;
	@%p17 bra 	$L__BB6_35;
	shr.u32 	%r96, %r13, 2;
	and.b32  	%r97, %r96, 248;
	mov.u32 	%r98, _ZZN3cub18CUB_300001_SM_10006detail6reduce28DeviceReduceSingleTileKernelINS2_10policy_hubIdyN4cuda3std3__44plusIdEEE10Policy1000EPdSC_iS9_ddNS7_10__identityEEEvT0_T1_T2_T3_T4_T6_E12temp_storage;
	add.s32 	%r99, %r98, %r97;
	st.shared.f64 	[%r99+16], %fd26;
$L__BB6_35:
	bar.sync 	0;
	setp.ne.s32 	%p18, %r13, 0;
	@%p18 bra 	$L__BB6_37;
	ld.shared.f64 	%fd78, [_ZZN3cub18CUB_300001_SM_10006detail6reduce28DeviceReduceSingleTileKernelINS2_10policy_hubIdyN4cuda3std3__44plusIdEEE10Policy1000EPdSC_iS9_ddNS7_10__identityEEEvT0_T1_T2_T3_T4_T6_E12temp_storage+24];
	add.f64 	%fd79, %fd231, %fd78;
	ld.shared.f64 	%fd80, [_ZZN3cub18CUB_300001_SM_10006detail6reduce28DeviceReduceSingleTileKernelINS2_10policy_hubIdyN4cuda3std3__44plusIdEEE10Policy1000EPdSC_iS9_ddNS7_10__identityEEEvT0_T1_T2_T3_T4_T6_E12temp_storage+32];
	add.f64 	%fd81, %fd79, %fd80;
	ld.shared.f64 	%fd82, [_ZZN3cub18CUB_300001_SM_10006detail6reduce28DeviceReduceSingleTileKernelINS2_10policy_hubIdyN4cuda3std3__44plusIdEEE10Policy1000EPdSC_iS9_ddNS7_10__identityEEEvT0_T1_T2_T3_T4_T6_E12temp_storage+40];
	add.f64 	%fd83, %fd81, %fd82;
	ld.shared.f64 	%fd84, [_ZZN3cub18CUB_300001_SM_10006detail6reduce28DeviceReduceSingleTileKernelINS2_10policy_hubIdyN4cuda3std3__44plusIdEEE10Policy1000EPdSC_iS9_ddNS7_10__identityEEEvT0_T1_T2_T3_T4_T6_E12temp_storage+48];
	add.f64 	%fd85, %fd83, %fd84;
	ld.shared.f64 	%fd86, [_ZZN3cub18CUB_300001_SM_10006detail6reduce28DeviceReduceSingleTileKernelINS2_10policy_hubIdyN4cuda3std3__44plusIdEEE10Policy1000EPdSC_iS9_ddNS7_10__identityEEEvT0_T1_T2_T3_T4_T6_E12temp_storage+56];
	add.f64 	%fd87, %fd85, %fd86;
	ld.shared.f64 	%fd88, [_ZZN3cub18CUB_300001_SM_10006detail6reduce28DeviceReduceSingleTileKernelINS2_10policy_hubIdyN4cuda3std3__44plusIdEEE10Policy1000EPdSC_iS9_ddNS7_10__identityEEEvT0_T1_T2_T3_T4_T6_E12temp_storage+64];
	add.f64 	%fd89, %fd87, %fd88;
	ld.shared.f64 	%fd90, [_ZZN3cub18CUB_300001_SM_10006detail6reduce28DeviceReduceSingleTileKernelINS2_10policy_hubIdyN4cuda3std3__44plusIdEEE10Policy1000EPdSC_iS9_ddNS7_10__identityEEEvT0_T1_T2_T3_T4_T6_E12temp_storage+72];
	add.f64 	%fd91, %fd89, %fd90;
	ld.shared.f64 	%fd92, [_ZZN3cub18CUB_300001_SM_10006detail6reduce28DeviceReduceSingleTileKernelINS2_10policy_hubIdyN4cuda3std3__44plusIdEEE10Policy1000EPdSC_iS9_ddNS7_10__identityEEEvT0_T1_T2_T3_T4_T6_E12temp_storage+80];
	add.f64 	%fd93, %fd91, %fd92;
	ld.shared.f64 	%fd94, [_ZZN3cub18CUB_300001_SM_10006detail6reduce28DeviceReduceSingleTileKernelINS2_10policy_hubIdyN4cuda3std3__44plusIdEEE10Policy1000EPdSC_iS9_ddNS7_10__identityEEEvT0_T1_T2_T3_T4_T6_E12temp_storage+88];
	add.f64 	%fd95, %fd93, %fd94;
	ld.shared.f64 	%fd96, [_ZZN3cub18CUB_300001_SM_10006detail6reduce28DeviceReduceSingleTileKernelINS2_10policy_hubIdyN4cuda3std3__44plusIdEEE10Policy1000EPdSC_iS9_ddNS7_10__identityEEEvT0_T1_T2_T3_T4_T6_E12temp_storage+96];
	add.f64 	%fd97, %fd95, %fd96;
	ld.shared.f64 	%fd98, [_ZZN3cub18CUB_300001_SM_10006detail6reduce28DeviceReduceSingleTileKernelINS2_10policy_hubIdyN4cuda3std3__44plusIdEEE10Policy1000EPdSC_iS9_ddNS7_10__identityEEEvT0_T1_T2_T3_T4_T6_E12temp_storage+104];
	add.f64 	%fd99, %fd97, %fd98;
	ld.shared.f64 	%fd100, [_ZZN3cub18CUB_300001_SM_10006detail6reduce28DeviceReduceSingleTileKernelINS2_10policy_hubIdyN4cuda3std3__44plusIdEEE10Policy1000EPdSC_iS9_ddNS7_10__identityEEEvT0_T1_T2_T3_T4_T6_E12temp_storage+112];
	add.f64 	%fd101, %fd99, %fd100;
	ld.shared.f64 	%fd102, [_ZZN3cub18CUB_300001_SM_10006detail6reduce28DeviceReduceSingleTileKernelINS2_10policy_hubIdyN4cuda3std3__44plusIdEEE10Policy1000EPdSC_iS9_ddNS7_10__identityEEEvT0_T1_T2_T3_T4_T6_E12temp_storage+120];
	add.f64 	%fd103, %fd101, %fd102;
	ld.shared.f64 	%fd104, [_ZZN3cub18CUB_300001_SM_10006detail6reduce28DeviceReduceSingleTileKernelINS2_10policy_hubIdyN4cuda3std3__44plusIdEEE10Policy1000EPdSC_iS9_ddNS7_10__identityEEEvT0_T1_T2_T3_T4_T6_E12temp_storage+128];
	add.f64 	%fd105, %fd103, %fd104;
	ld.shared.f64 	%fd106, [_ZZN3cub18CUB_300001_SM_10006detail6reduce28DeviceReduceSingleTileKernelINS2_10policy_hubIdyN4cuda3std3__44plusIdEEE10Policy1000EPdSC_iS9_ddNS7_10__identityEEEvT0_T1_T2_T3_T4_T6_E12temp_storage+136];
	add.f64 	%fd231, %fd105, %fd106;
$L__BB6_37:
	mov.u32 	%r223, %tid.x;
	setp.ne.s32 	%p56, %r223, 0;
	@%p56 bra 	$L__BB6_39;
	add.f64 	%fd217, %fd30, %fd231;
	st.global.f64 	[%rd1], %fd217;
$L__BB6_39:
	ret;

}


// ===== COMPILED SASS (sm_100) =====

	.target	sm_100

	.elftype	@"ET_EXEC"


//--------------------- .note.nv.tkinfo           --------------------------
	.section	.note.nv.tkinfo,"",@"SHT_NOTE"
	.sectionflags	@"SHF_NOTE_NV_TKINFO"
	.tkinfo
        /*0018*/ 	.word	0x00000002
        /*0030*/ 	.string	""
        /*0030*/ 	.string	"ptxas"
        /*0030*/ 	.string	"Cuda compilation tools, release 13.0, V13.0.88"
        /*0030*/ 	.string	"Build cuda_13.0.r13.0/compiler.36424714_0"
        /*0030*/ 	.string	"-arch sm_100 -m 64 "



//--------------------- .note.nv.cuinfo           --------------------------
	.section	.note.nv.cuinfo,"",@"SHT_NOTE"
	.sectionflags	@"SHF_NOTE_NV_CUINFO"
        /*0018*/ 	.short	0x0002
        /*001a*/ 	.short	0x0064
        /*001c*/ 	.short	0x0082
	.zero		2


//--------------------- .nv.info                  --------------------------
	.section	.nv.info,"",@"SHT_CUDA_INFO"
	.align	4


	//----- nvinfo : EIATTR_REGCOUNT
	.align		4
        /*0000*/ 	.byte	0x04, 0x2f
        /*0002*/ 	.short	(.L_44 - .L_43)
	.align		4
.L_43:
        /*0004*/ 	.word	index@(_ZN3cub18CUB_300001_SM_10006detail11EmptyKernelIvEEvv)
        /*0008*/ 	.word	0x00000004


	//----- nvinfo : EIATTR_FRAME_SIZE
	.align		4
.L_44:
        /*000c*/ 	.byte	0x04, 0x11
        /*000e*/ 	.short	(.L_46 - .L_45)
	.align		4
.L_45:
        /*0010*/ 	.word	index@(_ZN3cub18CUB_300001_SM_10006detail11EmptyKernelIvEEvv)
        /*0014*/ 	.word	0x00000000


	//----- nvinfo : EIATTR_REGCOUNT
	.align		4
.L_46:
        /*0018*/ 	.byte	0x04, 0x2f
        /*001a*/ 	.short	(.L_48 - .L_47)
	.align		4
.L_47:
        /*001c*/ 	.word	index@(_ZN3cub18CUB_300001_SM_10006detail6reduce28DeviceReduceSingleTileKernelINS2_10policy_hubIdjN4cuda3std3__44plusIdEEE10Policy1000EN6thrust24THRUST_300001_SM_1000_NS6detail15normal_iteratorINSD_10device_ptrIdEEEEPdjS9_dd6squareEEvT0_T1_T2_T3_T4_T6_)
        /*0020*/ 	.word	0x0000002d


	//----- nvinfo : EIATTR_FRAME_SIZE
	.align		4
.L_48:
        /*0024*/ 	.byte	0x04, 0x11
        /*0026*/ 	.short	(.L_50 - .L_49)
	.align		4
.L_49:
        /*0028*/ 	.word	index@(_ZN3cub18CUB_300001_SM_10006detail6reduce28DeviceReduceSingleTileKernelINS2_10policy_hubIdjN4cuda3std3__44plusIdEEE10Policy1000EN6thrust24THRUST_300001_SM_1000_NS6detail15normal_iteratorINSD_10device_ptrIdEEEEPdjS9_dd6squareEEvT0_T1_T2_T3_T4_T6_)
        /*002c*/ 	.word	0x00000000


	//----- nvinfo : EIATTR_REGCOUNT
	.align		4
.L_50:
        /*0030*/ 	.byte	0x04, 0x2f
        /*0032*/ 	.short	(.L_52 - .L_51)
	.align		4
.L_51:
        /*0034*/ 	.word	index@(_ZN3cub18CUB_300001_SM_10006detail6reduce18DeviceReduceKernelINS2_10policy_hubIdjN4cuda3std3__44plusIdEEE10Policy1000EN6thrust24THRUST_300001_SM_1000_NS6detail15normal_iteratorINSD_10device_ptrIdEEEEjS9_d6squareEEvT0_PT3_T1_NS0_13GridEvenShareISN_EET2_T4_)
        /*0038*/ 	.word	0x00000020


	//----- nvinfo : EIATTR_FRAME_SIZE
	.align		4
.L_52:
        /*003c*/ 	.byte	0x04, 0x11
        /*003e*/ 	.short	(.L_54 - .L_53)
	.align		4
.L_53:
        /*0040*/ 	.word	index@(_ZN3cub18CUB_300001_SM_10006detail6reduce18DeviceReduceKernelINS2_10policy_hubIdjN4cuda3std3__44plusIdEEE10Policy1000EN6thrust24THRUST_300001_SM_1000_NS6detail15normal_iteratorINSD_10device_ptrIdEEEEjS9_d6squareEEvT0_PT3_T1_NS0_13GridEvenShareISN_EET2_T4_)
        /*0044*/ 	.word	0x00000000


	//----- nvinfo : EIATTR_REGCOUNT
	.align		4
.L_54:
        /*0048*/ 	.byte	0x04, 0x2f
        /*004a*/ 	.short	(.L_56 - .L_55)
	.align		4
.L_55:
        /*004c*/ 	.word	index@(_ZN3cub18CUB_300001_SM_10006detail6reduce28DeviceReduceSingleTileKernelINS2_10policy_hubIdjN4cuda3std3__44plusIdEEE10Policy1000EPdSC_iS9_ddNS7_10__identityEEEvT0_T1_T2_T3_T4_T6_)
        /*0050*/ 	.word	0x00000030


	//----- nvinfo : EIATTR_FRAME_SIZE
	.align		4
.L_56:
        /*0054*/ 	.byte	0x04, 0x11
        /*0056*/ 	.short	(.L_58 - .L_57)
	.align		4
.L_57:
        /*0058*/ 	.word	index@(_ZN3cub18CUB_300001_SM_10006detail6reduce28DeviceReduceSingleTileKernelINS2_10policy_hubIdjN4cuda3std3__44plusIdEEE10Policy1000EPdSC_iS9_ddNS7_10__identityEEEvT0_T1_T2_T3_T4_T6_)
        /*005c*/ 	.word	0x00000000


	//----- nvinfo : EIATTR_REGCOUNT
	.align		4
.L_58:
        /*0060*/ 	.byte	0x04, 0x2f
        /*0062*/ 	.short	(.L_60 - .L_59)
	.align		4
.L_59:
        /*0064*/ 	.word	index@(_ZN3cub18CUB_300001_SM_10006detail6reduce28DeviceReduceSingleTileKernelINS2_10policy_hubIdyN4cuda3std3__44plusIdEEE10Policy1000EN6thrust24THRUST_300001_SM_1000_NS6detail15normal_iteratorINSD_10device_ptrIdEEEEPdyS9_dd6squareEEvT0_T1_T2_T3_T4_T6_)
        /*0068*/ 	.word	0x0000002e


	//----- nvinfo : EIATTR_FRAME_SIZE
	.align		4
.L_60:
        /*006c*/ 	.byte	0x04, 0x11
        /*006e*/ 	.short	(.L_62 - .L_61)
	.align		4
.L_61:
        /*0070*/ 	.word	index@(_ZN3cub18CUB_300001_SM_10006detail6reduce28DeviceReduceSingleTileKernelINS2_10policy_hubIdyN4cuda3std3__44plusIdEEE10Policy1000EN6thrust24THRUST_300001_SM_1000_NS6detail15normal_iteratorINSD_10device_ptrIdEEEEPdyS9_dd6squareEEvT0_T1_T2_T3_T4_T6_)
        /*0074*/ 	.word	0x00000000


	//----- nvinfo : EIATTR_REGCOUNT
	.align		4
.L_62:
        /*0078*/ 	.byte	0x04, 0x2f
        /*007a*/ 	.short	(.L_64 - .L_63)
	.align		4
.L_63:
        /*007c*/ 	.word	index@(_ZN3cub18CUB_300001_SM_10006detail6reduce18DeviceReduceKernelINS2_10policy_hubIdyN4cuda3std3__44plusIdEEE10Policy1000EN6thrust24THRUST_300001_SM_1000_NS6detail15normal_iteratorINSD_10device_ptrIdEEEEyS9_d6squareEEvT0_PT3_T1_NS0_13GridEvenShareISN_EET2_T4_)
        /*0080*/ 	.word	0x0000001d


	//----- nvinfo : EIATTR_FRAME_SIZE
	.align		4
.L_64:
        /*0084*/ 	.byte	0x04, 0x11
        /*0086*/ 	.short	(.L_66 - .L_65)
	.align		4
.L_65:
        /*0088*/ 	.word	index@(_ZN3cub18CUB_300001_SM_10006detail6reduce18DeviceReduceKernelINS2_10policy_hubIdyN4cuda3std3__44plusIdEEE10Policy1000EN6thrust24THRUST_300001_SM_1000_NS6detail15normal_iteratorINSD_10device_ptrIdEEEEyS9_d6squareEEvT0_PT3_T1_NS0_13GridEvenShareISN_EET2_T4_)
        /*008c*/ 	.word	0x00000000


	//----- nvinfo : EIATTR_REGCOUNT
	.align		4
.L_66:
        /*0090*/ 	.byte	0x04, 0x2f
        /*0092*/ 	.short	(.L_68 - .L_67)
	.align		4
.L_67:
        /*0094*/ 	.word	index@(_ZN3cub18CUB_300001_SM_10006detail6reduce28DeviceReduceSingleTileKernelINS2_10policy_hubIdyN4cuda3std3__44plusIdEEE10Policy1000EPdSC_iS9_ddNS7_10__identityEEEvT0_T1_T2_T3_T4_T6_)
        /*0098*/ 	.word	0x00000030


	//----- nvinfo : EIATTR_FRAME_SIZE
	.align		4
.L_68:
        /*009c*/ 	.byte	0x04, 0x11
        /*009e*/ 	.short	(.L_70 - .L_69)
	.align		4
.L_69:
        /*00a0*/ 	.word	index@(_ZN3cub18CUB_300001_SM_10006detail6reduce28DeviceReduceSingleTileKernelINS2_10policy_hubIdyN4cuda3std3__44plusIdEEE10Policy1000EPdSC_iS9_ddNS7_10__identityEEEvT0_T1_T2_T3_T4_T6_)
        /*00a4*/ 	.word	0x00000000


	//----- nvinfo : EIATTR_MIN_STACK_SIZE
	.align		4
.L_70:
        /*00a8*/ 	.byte	0x04, 0x12
        /*00aa*/ 	.short	(.L_72 - .L_71)
	.align		4
.L_71:
        /*00ac*/ 	.word	index@(_ZN3cub18CUB_300001_SM_10006detail6reduce28DeviceReduceSingleTileKernelINS2_10policy_hubIdyN4cuda3std3__44plusIdEEE10Policy1000EPdSC_iS9_ddNS7_10__identityEEEvT0_T1_T2_T3_T4_T6_)
        /*00b0*/ 	.word	0x00000000


	//----- nvinfo : EIATTR_MIN_STACK_SIZE
	.align		4
.L_72:
        /*00b4*/ 	.byte	0x04, 0x12
        /*00b6*/ 	.short	(.L_74 - .L_73)
	.align		4
.L_73:
        /*00b8*/ 	.word	index@(_ZN3cub18CUB_300001_SM_10006detail6reduce18DeviceReduceKernelINS2_10policy_hubIdyN4cuda3std3__44plusIdEEE10Policy1000EN6thrust24THRUST_300001_SM_1000_NS6detail15normal_iteratorINSD_10device_ptrIdEEEEyS9_d6squareEEvT0_PT3_T1_NS0_13GridEvenShareISN_EET2_T4_)
        /*00bc*/ 	.word	0x00000000


	//----- nvinfo : EIATTR_MIN_STACK_SIZE
	.align		4
.L_74:
        /*00c0*/ 	.byte	0x04, 0x12
        /*00c2*/ 	.short	(.L_76 - .L_75)
	.align		4
.L_75:
        /*00c4*/ 	.word	index@(_ZN3cub18CUB_300001_SM_10006detail6reduce28DeviceReduceSingleTileKernelINS2_10policy_hubIdyN4cuda3std3__44plusIdEEE10Policy1000EN6thrust24THRUST_300001_SM_1000_NS6detail15normal_iteratorINSD_10device_ptrIdEEEEPdyS9_dd6squareEEvT0_T1_T2_T3_T4_T6_)
        /*00c8*/ 	.word	0x00000000


	//----- nvinfo : EIATTR_MIN_STACK_SIZE
	.align		4
.L_76:
        /*00cc*/ 	.byte	0x04, 0x12
        /*00ce*/ 	.short	(.L_78 - .L_77)
	.align		4
.L_77:
        /*00d0*/ 	.word	index@(_ZN3cub18CUB_300001_SM_10006detail6reduce28DeviceReduceSingleTileKernelINS2_10policy_hubIdjN4cuda3std3__44plusIdEEE10Policy1000EPdSC_iS9_ddNS7_10__identityEEEvT0_T1_T2_T3_T4_T6_)
        /*00d4*/ 	.word	0x00000000


	//----- nvinfo : EIATTR_MIN_STACK_SIZE
	.align		4
.L_78:
        /*00d8*/ 	.byte	0x04, 0x12
        /*00da*/ 	.short	(.L_80 - .L_79)
	.align		4
.L_79:
        /*00dc*/ 	.word	index@(_ZN3cub18CUB_300001_SM_10006detail6reduce18DeviceReduceKernelINS2_10policy_hubIdjN4cuda3std3__44plusIdEEE10Policy1000EN6thrust24THRUST_300001_SM_1000_NS6detail15normal_iteratorINSD_10device_ptrIdEEEEjS9_d6squareEEvT0_PT3_T1_NS0_13GridEvenShareISN_EET2_T4_)
        /*00e0*/ 	.word	0x00000000


	//----- nvinfo : EIATTR_MIN_STACK_SIZE
	.align		4
.L_80:
        /*00e4*/ 	.byte	0x04, 0x12
        /*00e6*/ 	.short	(.L_82 - .L_81)
	.align		4
.L_81:
        /*00e8*/ 	.word	index@(_ZN3cub18CUB_300001_SM_10006detail6reduce28DeviceReduceSingleTileKernelINS2_10policy_hubIdjN4cuda3std3__44plusIdEEE10Policy1000EN6thrust24THRUST_300001_SM_1000_NS6detail15normal_iteratorINSD_10device_ptrIdEEEEPdjS9_dd6squareEEvT0_T1_T2_T3_T4_T6_)
        /*00ec*/ 	.word	0x00000000


	//----- nvinfo : EIATTR_MIN_STACK_SIZE
	.align		4
.L_82:
        /*00f0*/ 	.byte	0x04, 0x12
        /*00f2*/ 	.short	(.L_84 - .L_83)
	.align		4
.L_83:
        /*00f4*/ 	.word	index@(_ZN3cub18CUB_300001_SM_10006detail11EmptyKernelIvEEvv)
        /*00f8*/ 	.word	0x00000000
.L_84:


//--------------------- .nv.compat                --------------------------
	.section	.nv.compat,"",@"SHT_CUDA_COMPAT_INFO"
	.align	4
        /*0000*/ 	.byte	0x02, 0x09, 0x00, 0x00, 0x02, 0x02, 0x01, 0x00, 0x02, 0x05, 0x05, 0x00, 0x03, 0x07, 0x01, 0x01
        /*0010*/ 	.byte	0x02, 0x03, 0x00, 0x00, 0x02, 0x06, 0x01, 0x00, 0x04, 0x0b, 0x08, 0x00, 0x01, 0x00, 0x00, 0x00
        /*0020*/ 	.byte	0x00, 0x00, 0x00, 0x00


//--------------------- .nv.info._ZN3cub18CUB_300001_SM_10006detail6reduce28DeviceReduceSingleTileKernelINS2_10policy_hubIdyN4cuda3std3__44plusIdEEE10Policy1000EPdSC_iS9_ddNS7_10__identityEEEvT0_T1_T2_T3_T4_T6_ --------------------------
	.section	.nv.info._ZN3cub18CUB_300001_SM_10006detail6reduce28DeviceReduceSingleTileKernelINS2_10policy_hubIdyN4cuda3std3__44plusIdEEE10Policy1000EPdSC_iS9_ddNS7_10__identityEEEvT0_T1_T2_T3_T4_T6_,"",@"SHT_CUDA_INFO"
	.sectionflags	@""
	.align	4


	//----- nvinfo : EIATTR_CUDA_API_VERSION
	.align		4
        /*0000*/ 	.byte	0x04, 0x37
        /*0002*/ 	.short	(.L_86 - .L_85)
.L_85:
        /*0004*/ 	.word	0x00000082


	//----- nvinfo : EIATTR_KPARAM_INFO
	.align		4
.L_86:
        /*0008*/ 	.byte	0x04, 0x17
        /*000a*/ 	.short	(.L_88 - .L_87)
.L_87:
        /*000c*/ 	.word	0x00000000
        /*0010*/ 	.short	0x0005
        /*0012*/ 	.short	0x0020
        /*0014*/ 	.byte	0x00, 0xf0, 0x05, 0x00


	//----- nvinfo : EIATTR_KPARAM_INFO
	.align		4
.L_88:
        /*0018*/ 	.byte	0x04, 0x17
        /*001a*/ 	.short	(.L_90 - .L_89)
.L_89:
        /*001c*/ 	.word	0x00000000
        /*0020*/ 	.short	0x0004
        /*0022*/ 	.short	0x0018
        /*0024*/ 	.byte	0x00, 0xf0, 0x21, 0x00


	//----- nvinfo : EIATTR_KPARAM_INFO
	.align		4
.L_90:
        /*0028*/ 	.byte	0x04, 0x17
        /*002a*/ 	.short	(.L_92 - .L_91)
.L_91:
        /*002c*/ 	.word	0x00000000
        /*0030*/ 	.short	0x0003
        /*0032*/ 	.short	0x0014
        /*0034*/ 	.byte	0x00, 0xf0, 0x05, 0x00


	//----- nvinfo : EIATTR_KPARAM_INFO
	.align		4
.L_92:
        /*0038*/ 	.byte	0x04, 0x17
        /*003a*/ 	.short	(.L_94 - .L_93)
.L_93:
        /*003c*/ 	.word	0x00000000
        /*0040*/ 	.short	0x0002
        /*0042*/ 	.short	0x0010
        /*0044*/ 	.byte	0x00, 0xf0, 0x11, 0x00


	//----- nvinfo : EIATTR_KPARAM_INFO
	.align		4
.L_94:
        /*0048*/ 	.byte	0x04, 0x17
        /*004a*/ 	.short	(.L_96 - .L_95)
.L_95:
        /*004c*/ 	.word	0x00000000
        /*0050*/ 	.short	0x0001
        /*0052*/ 	.short	0x0008
        /*0054*/ 	.byte	0x00, 0xf5, 0x21, 0x00


	//----- nvinfo : EIATTR_KPARAM_INFO
	.align		4
.L_96:
        /*0058*/ 	.byte	0x04, 0x17
        /*005a*/ 	.short	(.L_98 - .L_97)
.L_97:
        /*005c*/ 	.word	0x00000000
        /*0060*/ 	.short	0x0000
        /*0062*/ 	.short	0x0000
        /*0064*/ 	.byte	0x00, 0xf5, 0x21, 0x00


	//----- nvinfo : EIATTR_SPARSE_MMA_MASK
	.align		4
.L_98:
        /*0068*/ 	.byte	0x03, 0x50
        /*006a*/ 	.short	0x0000


	//----- nvinfo : EIATTR_MAXREG_COUNT
	.align		4
        /*006c*/ 	.byte	0x03, 0x1b
        /*006e*/ 	.short	0x0080


	//----- nvinfo : EIATTR_NUM_BARRIERS
	.align		4
        /*0070*/ 	.byte	0x02, 0x4c
        /*0072*/ 	.byte	0x01
	.zero		1


	//----- nvinfo : EIATTR_MERCURY_ISA_VERSION
	.align		4
        /*0074*/ 	.byte	0x03, 0x5f
        /*0076*/ 	.short	0x0101


	//----- nvinfo : EIATTR_COOP_GROUP_MASK_REGIDS
	.align		4
        /*0078*/ 	.byte	0x04, 0x29
        /*007a*/ 	.short	(.L_100 - .L_99)


	//   ....[0]....
.L_99:
        /*007c*/ 	.word	0xffffffff


	//   ....[1]....
        /*0080*/ 	.word	0xffffffff


	//   ....[2]....
        /*0084*/ 	.word	0xffffffff


	//   ....[3]....
        /*0088*/ 	.word	0xffffffff


	//   ....[4]....
        /*008c*/ 	.word	0xffffffff


	//   ....[5]....
        /*0090*/ 	.word	0xffffffff


	//   ....[6]....
        /*0094*/ 	.word	0xffffffff


	//   ....[7]....
        /*0098*/ 	.word	0xffffffff


	//   ....[8]....
        /*009c*/ 	.word	0xffffffff


	//   ....[9]....
        /*00a0*/ 	.word	0xffffffff


	//   ....[10]....
        /*00a4*/ 	.word	0xffffffff


	//   ....[11]....
        /*00a8*/ 	.word	0xffffffff


	//   ....[12]....
        /*00ac*/ 	.word	0xffffffff


	//   ....[13]....
        /*00b0*/ 	.word	0xffffffff


	//   ....[14]....
        /*00b4*/ 	.word	0xffffffff


	//   ....[15]....
        /*00b8*/ 	.word	0xffffffff


	//   ....[16]....
        /*00bc*/ 	.word	0xffffffff


	//   ....[17]....
        /*00c0*/ 	.word	0xffffffff


	//   ....[18]....
        /*00c4*/ 	.word	0xffffffff


	//   ....[19]....
        /*00c8*/ 	.word	0xffffffff


	//   ....[20]....
        /*00cc*/ 	.word	0xffffffff


	//   ....[21]....
        /*00d0*/ 	.word	0xffffffff


	//   ....[22]....
        /*00d4*/ 	.word	0xffffffff


	//   ....[23]....
        /*00d8*/ 	.word	0xffffffff


	//   ....[24]....
        /*00dc*/ 	.word	0xffffffff


	//   ....[25]....
        /*00e0*/ 	.word	0xffffffff


	//   ....[26]....
        /*00e4*/ 	.word	0xffffffff


	//   ....[27]....
        /*00e8*/ 	.word	0xffffffff


	//   ....[28]....
        /*00ec*/ 	.word	0xffffffff


	//   ....[29]....
        /*00f0*/ 	.word	0xffffffff


	//----- nvinfo : EIATTR_COOP_GROUP_INSTR_OFFSETS
	.align		4
.L_100:
        /*00f4*/ 	.byte	0x04, 0x28
        /*00f6*/ 	.short	(.L_102 - .L_101)


	//   ....[0]....
.L_101:
        /*00f8*/ 	.word	0x00000960


	//   ....[1]....
        /*00fc*/ 	.word	0x00000970


	//   ....[2]....
        /*0100*/ 	.word	0x000009e0


	//   ....[3]....
        /*0104*/ 	.word	0x00000a10


	//   ....[4]....
        /*0108*/ 	.word	0x00000a70


	//   ....[5]....
        /*010c*/ 	.word	0x00000a80


	//   ....[6]....
        /*0110*/ 	.word	0x00000ae0


	//   ....[7]....
        /*0114*/ 	.word	0x00000af0


	//   ....[8]....
        /*0118*/ 	.word	0x00000b40


	//   ....[9]....
        /*011c*/ 	.word	0x00000b60


	//   ....[10]....
        /*0120*/ 	.word	0x00000e10


	//   ....[11]....
        /*0124*/ 	.word	0x00000e20


	//   ....[12]....
        /*0128*/ 	.word	0x00000eb0


	//   ....[13]....
        /*012c*/ 	.word	0x00000ed0


	//   ....[14]....
        /*0130*/ 	.word	0x00000f20


	//   ....[15]....
        /*0134*/ 	.word	0x00000f40


	//   ....[16]....
        /*0138*/ 	.word	0x00000f90


	//   ....[17]....
        /*013c*/ 	.word	0x00000fb0


	//   ....[18]....
        /*0140*/ 	.word	0x00001000


	//   ....[19]....
        /*0144*/ 	.word	0x00001030


	//   ....[20]....
        /*0148*/ 	.word	0x000020b0


	//   ....[21]....
        /*014c*/ 	.word	0x000020c0


	//   ....[22]....
        /*0150*/ 	.word	0x00002130


	//   ....[23]....
        /*0154*/ 	.word	0x00002140


	//   ....[24]....
        /*0158*/ 	.word	0x000021a0


	//   ....[25]....
        /*015c*/ 	.word	0x000021b0


	//   ....[26]....
        /*0160*/ 	.word	0x00002200


	//   ....[27]....
        /*0164*/ 	.word	0x00002220


	//   ....[28]....
        /*0168*/ 	.word	0x00002280


	//   ....[29]....
        /*016c*/ 	.word	0x000022b0


	//----- nvinfo : EIATTR_VRC_CTA_INIT_COUNT
	.align		4
.L_102:
        /*0170*/ 	.byte	0x02, 0x4a
	.zero		1
	.zero		1


	//----- nvinfo : EIATTR_EXIT_INSTR_OFFSETS
	.align		4
        /*0174*/ 	.byte	0x04, 0x1c
        /*0176*/ 	.short	(.L_104 - .L_103)


	//   ....[0]....
.L_103:
        /*0178*/ 	.word	0x00000080


	//   ....[1]....
        /*017c*/ 	.word	0x000000c0


	//   ....[2]....
        /*0180*/ 	.word	0x00002510


	//   ....[3]....
        /*0184*/ 	.word	0x00002560


	//----- nvinfo : EIATTR_MAX_THREADS
	.align		4
.L_104:
        /*0188*/ 	.byte	0x04, 0x05
        /*018a*/ 	.short	(.L_106 - .L_105)
.L_105:
        /*018c*/ 	.word	0x00000200
        /*0190*/ 	.word	0x00000001
        /*0194*/ 	.word	0x00000001


	//----- nvinfo : EIATTR_CRS_STACK_SIZE
	.align		4
.L_106:
        /*0198*/ 	.byte	0x04, 0x1e
        /*019a*/ 	.short	(.L_108 - .L_107)
.L_107:
        /*019c*/ 	.word	0x00000000


	//----- nvinfo : EIATTR_CBANK_PARAM_SIZE
	.align		4
.L_108:
        /*01a0*/ 	.byte	0x03, 0x19
        /*01a2*/ 	.short	0x0021


	//----- nvinfo : EIATTR_PARAM_CBANK
	.align		4
        /*01a4*/ 	.byte	0x04, 0x0a
        /*01a6*/ 	.short	(.L_110 - .L_109)
	.align		4
.L_109:
        /*01a8*/ 	.word	index@(.nv.constant0._ZN3cub18CUB_300001_SM_10006detail6reduce28DeviceReduceSingleTileKernelINS2_10policy_hubIdyN4cuda3std3__44plusIdEEE10Policy1000EPdSC_iS9_ddNS7_10__identityEEEvT0_T1_T2_T3_T4_T6_)
        /*01ac*/ 	.short	0x0380
        /*01ae*/ 	.short	0x0021


	//----- nvinfo : EIATTR_SW_WAR
	.align		4
.L_110:
        /*01b0*/ 	.byte	0x04, 0x36
        /*01b2*/ 	.short	(.L_112 - .L_111)
.L_111:
        /*01b4*/ 	.word	0x00000008
.L_112:


//--------------------- .nv.info._ZN3cub18CUB_300001_SM_10006detail6reduce18DeviceReduceKernelINS2_10policy_hubIdyN4cuda3std3__44plusIdEEE10Policy1000EN6thrust24THRUST_300001_SM_1000_NS6detail15normal_iteratorINSD_10device_ptrIdEEEEyS9_d6squareEEvT0_PT3_T1_NS0_13GridEvenShareISN_EET2_T4_ --------------------------
	.section	.nv.info._ZN3cub18CUB_300001_SM_10006detail6reduce18DeviceReduceKernelINS2_10policy_hubIdyN4cuda3std3__44plusIdEEE10Policy1000EN6thrust24THRUST_300001_SM_1000_NS6detail15normal_iteratorINSD_10device_ptrIdEEEEyS9_d6squareEEvT0_PT3_T1_NS0_13GridEvenShareISN_EET2_T4_,"",@"SHT_CUDA_INFO"
	.sectionflags	@""
	.align	4


	//----- nvinfo : EIATTR_CUDA_API_VERSION
	.align		4
        /*0000*/ 	.byte	0x04, 0x37
        /*0002*/ 	.short	(.L_114 - .L_113)
.L_113:
        /*0004*/ 	.word	0x00000082


	//----- nvinfo : EIATTR_KPARAM_INFO
	.align		4
.L_114:
        /*0008*/ 	.byte	0x04, 0x17
        /*000a*/ 	.short	(.L_116 - .L_115)
.L_115:
        /*000c*/ 	.word	0x00000000
        /*0010*/ 	.short	0x0005
        /*0012*/ 	.short	0x0061
        /*0014*/ 	.byte	0x00, 0xf0, 0x05, 0x00


	//----- nvinfo : EIATTR_KPARAM_INFO
	.align		4
.L_116:
        /*0018*/ 	.byte	0x04, 0x17
        /*001a*/ 	.short	(.L_118 - .L_117)
.L_117:
        /*001c*/ 	.word	0x00000000
        /*0020*/ 	.short	0x0004
        /*0022*/ 	.short	0x0060
        /*0024*/ 	.byte	0x00, 0xf0, 0x05, 0x00


	//----- nvinfo : EIATTR_KPARAM_INFO
	.align		4
.L_118:
        /*0028*/ 	.byte	0x04, 0x17
        /*002a*/ 	.short	(.L_120 - .L_119)
.L_119:
        /*002c*/ 	.word	0x00000000
        /*0030*/ 	.short	0x0003
        /*0032*/ 	.short	0x0018
        /*0034*/ 	.byte	0x00, 0xf0, 0x21, 0x01


	//----- nvinfo : EIATTR_KPARAM_INFO
	.align		4
.L_120:
        /*0038*/ 	.byte	0x04, 0x17
        /*003a*/ 	.short	(.L_122 - .L_121)
.L_121:
        /*003c*/ 	.word	0x00000000
        /*0040*/ 	.short	0x0002
        /*0042*/ 	.short	0x0010
        /*0044*/ 	.byte	0x00, 0xf0, 0x21, 0x00


	//----- nvinfo : EIATTR_KPARAM_INFO
	.align		4
.L_122:
        /*0048*/ 	.byte	0x04, 0x17
        /*004a*/ 	.short	(.L_124 - .L_123)
.L_123:
        /*004c*/ 	.word	0x00000000
        /*0050*/ 	.short	0x0001
        /*0052*/ 	.short	0x0008
        /*0054*/ 	.byte	0x00, 0xf5, 0x21, 0x00


	//----- nvinfo : EIATTR_KPARAM_INFO
	.align		4
.L_124:
        /*0058*/ 	.byte	0x04, 0x17
        /*005a*/ 	.short	(.L_126 - .L_125)
.L_125:
        /*005c*/ 	.word	0x00000000
        /*0060*/ 	.short	0x0000
        /*0062*/ 	.short	0x0000
        /*0064*/ 	.byte	0x00, 0xf0, 0x21, 0x00


	//----- nvinfo : EIATTR_SPARSE_MMA_MASK
	.align		4
.L_126:
        /*0068*/ 	.byte	0x03, 0x50
        /*006a*/ 	.short	0x0000


	//----- nvinfo : EIATTR_MAXREG_COUNT
	.align		4
        /*006c*/ 	.byte	0x03, 0x1b
        /*006e*/ 	.short	0x0080


	//----- nvinfo : EIATTR_NUM_BARRIERS
	.align		4
        /*0070*/ 	.byte	0x02, 0x4c
        /*0072*/ 	.byte	0x01
	.zero		1


	//----- nvinfo : EIATTR_MERCURY_ISA_VERSION
	.align		4
        /*0074*/ 	.byte	0x03, 0x5f
        /*0076*/ 	.short	0x0101


	//----- nvinfo : EIATTR_COOP_GROUP_MASK_REGIDS
	.align		4
        /*0078*/ 	.byte	0x04, 0x29
        /*007a*/ 	.short	(.L_128 - .L_127)


	//   ....[0]....
.L_127:
        /*007c*/ 	.word	0xffffffff


	//   ....[1]....
        /*0080*/ 	.word	0xffffffff


	//   ....[2]....
        /*0084*/ 	.word	0xffffffff


	//   ....[3]....
        /*0088*/ 	.word	0xffffffff


	//   ....[4]....
        /*008c*/ 	.word	0xffffffff


	//   ....[5]....
        /*0090*/ 	.word	0xffffffff


	//   ....[6]....
        /*0094*/ 	.word	0xffffffff


	//   ....[7]....
        /*0098*/ 	.word	0xffffffff


	//   ....[8]....
        /*009c*/ 	.word	0xffffffff


	//   ....[9]....
        /*00a0*/ 	.word	0xffffffff


	//   ....[10]....
        /*00a4*/ 	.word	0xffffffff


	//   ....[11]....
        /*00a8*/ 	.word	0xffffffff


	//   ....[12]....
        /*00ac*/ 	.word	0xffffffff


	//   ....[13]....
        /*00b0*/ 	.word	0xffffffff


	//   ....[14]....
        /*00b4*/ 	.word	0xffffffff


	//   ....[15]....
        /*00b8*/ 	.word	0xffffffff


	//   ....[16]....
        /*00bc*/ 	.word	0xffffffff


	//   ....[17]....
        /*00c0*/ 	.word	0xffffffff


	//   ....[18]....
        /*00c4*/ 	.word	0xffffffff


	//   ....[19]....
        /*00c8*/ 	.word	0xffffffff


	//   ....[20]....
        /*00cc*/ 	.word	0xffffffff


	//   ....[21]....
        /*00d0*/ 	.word	0xffffffff


	//   ....[22]....
        /*00d4*/ 	.word	0xffffffff


	//   ....[23]....
        /*00d8*/ 	.word	0xffffffff


	//   ....[24]....
        /*00dc*/ 	.word	0xffffffff


	//   ....[25]....
        /*00e0*/ 	.word	0xffffffff


	//   ....[26]....
        /*00e4*/ 	.word	0xffffffff


	//   ....[27]....
        /*00e8*/ 	.word	0xffffffff


	//   ....[28]....
        /*00ec*/ 	.word	0xffffffff


	//   ....[29]....
        /*00f0*/ 	.word	0xffffffff


	//----- nvinfo : EIATTR_COOP_GROUP_INSTR_OFFSETS
	.align		4
.L_128:
        /*00f4*/ 	.byte	0x04, 0x28
        /*00f6*/ 	.short	(.L_130 - .L_129)


	//   ....[0]....
.L_129:
        /*00f8*/ 	.word	0x000009b0


	//   ....[1]....
        /*00fc*/ 	.word	0x000009c0


	//   ....[2]....
        /*0100*/ 	.word	0x00000a30


	//   ....[3]....
        /*0104*/ 	.word	0x00000a50


	//   ....[4]....
        /*0108*/ 	.word	0x00000ac0


	//   ....[5]....
        /*010c*/ 	.word	0x00000ad0


	//   ....[6]....
        /*0110*/ 	.word	0x00000b20


	//   ....[7]....
        /*0114*/ 	.word	0x00000b40


	//   ....[8]....
        /*0118*/ 	.word	0x00000bb0


	//   ....[9]....
        /*011c*/ 	.word	0x00000bc0


	//   ....[10]....
        /*0120*/ 	.word	0x00000e60


	//   ....[11]....
        /*0124*/ 	.word	0x00000e70


	//   ....[12]....
        /*0128*/ 	.word	0x00000ef0


	//   ....[13]....
        /*012c*/ 	.word	0x00000f10


	//   ....[14]....
        /*0130*/ 	.word	0x00000f60


	//   ....[15]....
        /*0134*/ 	.word	0x00000f90


	//   ....[16]....
        /*0138*/ 	.word	0x00000fe0


	//   ....[17]....
        /*013c*/ 	.word	0x00001000


	//   ....[18]....
        /*0140*/ 	.word	0x00001070


	//   ....[19]....
        /*0144*/ 	.word	0x000010a0


	//   ....[20]....
        /*0148*/ 	.word	0x00002320


	//   ....[21]....
        /*014c*/ 	.word	0x00002330


	//   ....[22]....
        /*0150*/ 	.word	0x000023a0


	//   ....[23]....
        /*0154*/ 	.word	0x000023c0


	//   ....[24]....
        /*0158*/ 	.word	0x00002430


	//   ....[25]....
        /*015c*/ 	.word	0x00002440


	//   ....[26]....
        /*0160*/ 	.word	0x00002490


	//   ....[27]....
        /*0164*/ 	.word	0x000024b0


	//   ....[28]....
        /*0168*/ 	.word	0x00002520


	//   ....[29]....
        /*016c*/ 	.word	0x00002530


	//----- nvinfo : EIATTR_VRC_CTA_INIT_COUNT
	.align		4
.L_130:
        /*0170*/ 	.byte	0x02, 0x4a
	.zero		1
	.zero		1


	//----- nvinfo : EIATTR_EXIT_INSTR_OFFSETS
	.align		4
        /*0174*/ 	.byte	0x04, 0x1c
        /*0176*/ 	.short	(.L_132 - .L_131)


	//   ....[0]....
.L_131:
        /*0178*/ 	.word	0x00002760


	//   ....[1]....
        /*017c*/ 	.word	0x000027c0


	//----- nvinfo : EIATTR_MAX_THREADS
	.align		4
.L_132:
        /*0180*/ 	.byte	0x04, 0x05
        /*0182*/ 	.short	(.L_134 - .L_133)
.L_133:
        /*0184*/ 	.word	0x00000200
        /*0188*/ 	.word	0x00000001
        /*018c*/ 	.word	0x00000001


	//----- nvinfo : EIATTR_CRS_STACK_SIZE
	.align		4
.L_134:
        /*0190*/ 	.byte	0x04, 0x1e
        /*0192*/ 	.short	(.L_136 - .L_135)
.L_135:
        /*0194*/ 	.word	0x00000000


	//----- nvinfo : EIATTR_CBANK_PARAM_SIZE
	.align		4
.L_136:
        /*0198*/ 	.byte	0x03, 0x19
        /*019a*/ 	.short	0x0062


	//----- nvinfo : EIATTR_PARAM_CBANK
	.align		4
        /*019c*/ 	.byte	0x04, 0x0a
        /*019e*/ 	.short	(.L_138 - .L_137)
	.align		4
.L_137:
        /*01a0*/ 	.word	index@(.nv.constant0._ZN3cub18CUB_300001_SM_10006detail6reduce18DeviceReduceKernelINS2_10policy_hubIdyN4cuda3std3__44plusIdEEE10Policy1000EN6thrust24THRUST_300001_SM_1000_NS6detail15normal_iteratorINSD_10device_ptrIdEEEEyS9_d6squareEEvT0_PT3_T1_NS0_13GridEvenShareISN_EET2_T4_)
        /*01a4*/ 	.short	0x0380
        /*01a6*/ 	.short	0x0062


	//----- nvinfo : EIATTR_SW_WAR
	.align		4
.L_138:
        /*01a8*/ 	.byte	0x04, 0x36
        /*01aa*/ 	.short	(.L_140 - .L_139)
.L_139:
        /*01ac*/ 	.word	0x00000008
.L_140:


//--------------------- .nv.info._ZN3cub18CUB_300001_SM_10006detail6reduce28DeviceReduceSingleTileKernelINS2_10policy_hubIdyN4cuda3std3__44plusIdEEE10Policy1000EN6thrust24THRUST_300001_SM_1000_NS6detail15normal_iteratorINSD_10device_ptrIdEEEEPdyS9_dd6squareEEvT0_T1_T2_T3_T4_T6_ --------------------------
	.section	.nv.info._ZN3cub18CUB_300001_SM_10006detail6reduce28DeviceReduceSingleTileKernelINS2_10policy_hubIdyN4cuda3std3__44plusIdEEE10Policy1000EN6thrust24THRUST_300001_SM_1000_NS6detail15normal_iteratorINSD_10device_ptrIdEEEEPdyS9_dd6squareEEvT0_T1_T2_T3_T4_T6_,"",@"SHT_CUDA_INFO"
	.sectionflags	@""
	.align	4


	//----- nvinfo : EIATTR_CUDA_API_VERSION
	.align		4
        /*0000*/ 	.byte	0x04, 0x37
        /*0002*/ 	.short	(.L_142 - .L_141)
.L_141:
        /*0004*/ 	.word	0x00000082


	//----- nvinfo : EIATTR_KPARAM_INFO
	.align		4
.L_142:
        /*0008*/ 	.byte	0x04, 0x17
        /*000a*/ 	.short	(.L_144 - .L_143)
.L_143:
        /*000c*/ 	.word	0x00000000
        /*0010*/ 	.short	0x0005
        /*0012*/ 	.short	0x0028
        /*0014*/ 	.byte	0x00, 0xf0, 0x05, 0x00


	//----- nvinfo : EIATTR_KPARAM_INFO
	.align		4
.L_144:
        /*0018*/ 	.byte	0x04, 0x17
        /*001a*/ 	.short	(.L_146 - .L_145)
.L_145:
        /*001c*/ 	.word	0x00000000
        /*0020*/ 	.short	0x0004
        /*0022*/ 	.short	0x0020
        /*0024*/ 	.byte	0x00, 0xf0, 0x21, 0x00


	//----- nvinfo : EIATTR_KPARAM_INFO
	.align		4
.L_146:
        /*0028*/ 	.byte	0x04, 0x17
        /*002a*/ 	.short	(.L_148 - .L_147)
.L_147:
        /*002c*/ 	.word	0x00000000
        /*0030*/ 	.short	0x0003
        /*0032*/ 	.short	0x0018
        /*0034*/ 	.byte	0x00, 0xf0, 0x05, 0x00


	//----- nvinfo : EIATTR_KPARAM_INFO
	.align		4
.L_148:
        /*0038*/ 	.byte	0x04, 0x17
        /*003a*/ 	.short	(.L_150 - .L_149)
.L_149:
        /*003c*/ 	.word	0x00000000
        /*0040*/ 	.short	0x0002
        /*0042*/ 	.short	0x0010
        /*0044*/ 	.byte	0x00, 0xf0, 0x21, 0x00


	//----- nvinfo : EIATTR_KPARAM_INFO
	.align		4
.L_150:
        /*0048*/ 	.byte	0x04, 0x17
        /*004a*/ 	.short	(.L_152 - .L_151)
.L_151:
        /*004c*/ 	.word	0x00000000
        /*0050*/ 	.short	0x0001
        /*0052*/ 	.short	0x0008
        /*0054*/ 	.byte	0x00, 0xf5, 0x21, 0x00


	//----- nvinfo : EIATTR_KPARAM_INFO
	.align		4
.L_152:
        /*0058*/ 	.byte	0x04, 0x17
        /*005a*/ 	.short	(.L_154 - .L_153)
.L_153:
        /*005c*/ 	.word	0x00000000
        /*0060*/ 	.short	0x0000
        /*0062*/ 	.short	0x0000
        /*0064*/ 	.byte	0x00, 0xf0, 0x21, 0x00


	//----- nvinfo : EIATTR_SPARSE_MMA_MASK
	.align		4
.L_154:
        /*0068*/ 	.byte	0x03, 0x50
        /*006a*/ 	.short	0x0000


	//----- nvinfo : EIATTR_MAXREG_COUNT
	.align		4
        /*006c*/ 	.byte	0x03, 0x1b
        /*006e*/ 	.short	0x0080


	//----- nvinfo : EIATTR_NUM_BARRIERS
	.align		4
        /*0070*/ 	.byte	0x02, 0x4c
        /*0072*/ 	.byte	0x01
	.zero		1


	//----- nvinfo : EIATTR_MERCURY_ISA_VERSION
	.align		4
        /*0074*/ 	.byte	0x03, 0x5f
        /*0076*/ 	.short	0x0101


	//----- nvinfo : EIATTR_COOP_GROUP_MASK_REGIDS
	.align		4
        /*0078*/ 	.byte	0x04, 0x29
        /*007a*/ 	.short	(.L_156 - .L_155)


	//   ....[0]....
.L_155:
        /*007c*/ 	.word	0xffffffff


	//   ....[1]....
        /*0080*/ 	.word	0xffffffff


	//   ....[2]....
        /*0084*/ 	.word	0xffffffff


	//   ....[3]....
        /*0088*/ 	.word	0xffffffff


	//   ....[4]....
        /*008c*/ 	.word	0xffffffff


	//   ....[5]....
        /*0090*/ 	.word	0xffffffff


	//   ....[6]....
        /*0094*/ 	.word	0xffffffff


	//   ....[7]....
        /*0098*/ 	.word	0xffffffff


	//   ....[8]....
        /*009c*/ 	.word	0xffffffff


	//   ....[9]....
        /*00a0*/ 	.word	0xffffffff


	//   ....[10]....
        /*00a4*/ 	.word	0xffffffff


	//   ....[11]....
        /*00a8*/ 	.word	0xffffffff


	//   ....[12]....
        /*00ac*/ 	.word	0xffffffff


	//   ....[13]....
        /*00b0*/ 	.word	0xffffffff


	//   ....[14]....
        /*00b4*/ 	.word	0xffffffff


	//   ....[15]....
        /*00b8*/ 	.word	0xffffffff


	//   ....[16]....
        /*00bc*/ 	.word	0xffffffff


	//   ....[17]....
        /*00c0*/ 	.word	0xffffffff


	//   ....[18]....
        /*00c4*/ 	.word	0xffffffff


	//   ....[19]....
        /*00c8*/ 	.word	0xffffffff


	//   ....[20]....
        /*00cc*/ 	.word	0xffffffff


	//   ....[21]....
        /*00d0*/ 	.word	0xffffffff


	//   ....[22]....
        /*00d4*/ 	.word	0xffffffff


	//   ....[23]....
        /*00d8*/ 	.word	0xffffffff


	//   ....[24]....
        /*00dc*/ 	.word	0xffffffff


	//   ....[25]....
        /*00e0*/ 	.word	0xffffffff


	//   ....[26]....
        /*00e4*/ 	.word	0xffffffff


	//   ....[27]....
        /*00e8*/ 	.word	0xffffffff


	//   ....[28]....
        /*00ec*/ 	.word	0xffffffff


	//   ....[29]....
        /*00f0*/ 	.word	0xffffffff


	//----- nvinfo : EIATTR_COOP_GROUP_INSTR_OFFSETS
	.align		4
.L_156:
        /*00f4*/ 	.byte	0x04, 0x28
        /*00f6*/ 	.short	(.L_158 - .L_157)


	//   ....[0]....
.L_157:
        /*00f8*/ 	.word	0x00000920


	//   ....[1]....
        /*00fc*/ 	.word	0x00000930


	//   ....[2]....
        /*0100*/ 	.word	0x000009a0


	//   ....[3]....
        /*0104*/ 	.word	0x000009b0


	//   ....[4]....
        /*0108*/ 	.word	0x00000a10


	//   ....[5]....
        /*010c*/ 	.word	0x00000a20


	//   ....[6]....
        /*0110*/ 	.word	0x00000a70


	//   ....[7]....
        /*0114*/ 	.word	0x00000a90


	//   ....[8]....
        /*0118*/ 	.word	0x00000af0


	//   ....[9]....
        /*011c*/ 	.word	0x00000b20


	//   ....[10]....
        /*0120*/ 	.word	0x00000dd0


	//   ....[11]....
        /*0124*/ 	.word	0x00000de0


	//   ....[12]....
        /*0128*/ 	.word	0x00000e70


	//   ....[13]....
        /*012c*/ 	.word	0x00000e80


	//   ....[14]....
        /*0130*/ 	.word	0x00000ee0


	//   ....[15]....
        /*0134*/ 	.word	0x00000ef0


	//   ....[16]....
        /*0138*/ 	.word	0x00000f40


	//   ....[17]....
        /*013c*/ 	.word	0x00000f60


	//   ....[18]....
        /*0140*/ 	.word	0x00000fd0


	//   ....[19]....
        /*0144*/ 	.word	0x00001000


	//   ....[20]....
        /*0148*/ 	.word	0x000021a0


	//   ....[21]....
        /*014c*/ 	.word	0x000021b0


	//   ....[22]....
        /*0150*/ 	.word	0x00002220


	//   ....[23]....
        /*0154*/ 	.word	0x00002230


	//   ....[24]....
        /*0158*/ 	.word	0x00002290


	//   ....[25]....
        /*015c*/ 	.word	0x000022a0


	//   ....[26]....
        /*0160*/ 	.word	0x000022f0


	//   ....[27]....
        /*0164*/ 	.word	0x00002310


	//   ....[28]....
        /*0168*/ 	.word	0x00002370


	//   ....[29]....
        /*016c*/ 	.word	0x000023a0


	//----- nvinfo : EIATTR_VRC_CTA_INIT_COUNT
	.align		4
.L_158:
        /*0170*/ 	.byte	0x02, 0x4a
	.zero		1
	.zero		1


	//----- nvinfo : EIATTR_EXIT_INSTR_OFFSETS
	.align		4
        /*0174*/ 	.byte	0x04, 0x1c
        /*0176*/ 	.short	(.L_160 - .L_159)


	//   ....[0]....
.L_159:
        /*0178*/ 	.word	0x000000a0


	//   ....[1]....
        /*017c*/ 	.word	0x000000e0


	//   ....[2]....
        /*0180*/ 	.word	0x00002600


	//   ....[3]....
        /*0184*/ 	.word	0x00002650


	//----- nvinfo : EIATTR_MAX_THREADS
	.align		4
.L_160:
        /*0188*/ 	.byte	0x04, 0x05
        /*018a*/ 	.short	(.L_162 - .L_161)
.L_161:
        /*018c*/ 	.word	0x00000200
        /*0190*/ 	.word	0x00000001
        /*0194*/ 	.word	0x00000001


	//----- nvinfo : EIATTR_CRS_STACK_SIZE
	.align		4
.L_162:
        /*0198*/ 	.byte	0x04, 0x1e
        /*019a*/ 	.short	(.L_164 - .L_163)
.L_163:
        /*019c*/ 	.word	0x00000000


	//----- nvinfo : EIATTR_CBANK_PARAM_SIZE
	.align		4
.L_164:
        /*01a0*/ 	.byte	0x03, 0x19
        /*01a2*/ 	.short	0x0029


	//----- nvinfo : EIATTR_PARAM_CBANK
	.align		4
        /*01a4*/ 	.byte	0x04, 0x0a
        /*01a6*/ 	.short	(.L_166 - .L_165)
	.align		4
.L_165:
        /*01a8*/ 	.word	index@(.nv.constant0._ZN3cub18CUB_300001_SM_10006detail6reduce28DeviceReduceSingleTileKernelINS2_10policy_hubIdyN4cuda3std3__44plusIdEEE10Policy1000EN6thrust24THRUST_300001_SM_1000_NS6detail15normal_iteratorINSD_10device_ptrIdEEEEPdyS9_dd6squareEEvT0_T1_T2_T3_T4_T6_)
        /*01ac*/ 	.short	0x0380
        /*01ae*/ 	.short	0x0029


	//----- nvinfo : EIATTR_SW_WAR
	.align		4
.L_166:
        /*01b0*/ 	.byte	0x04, 0x36
        /*01b2*/ 	.short	(.L_168 - .L_167)
.L_167:
        /*01b4*/ 	.word	0x00000008
.L_168:


//--------------------- .nv.info._ZN3cub18CUB_300001_SM_10006detail6reduce28DeviceReduceSingleTileKernelINS2_10policy_hubIdjN4cuda3std3__44plusIdEEE10Policy1000EPdSC_iS9_ddNS7_10__identityEEEvT0_T1_T2_T3_T4_T6_ --------------------------
	.section	.nv.info._ZN3cub18CUB_300001_SM_10006detail6reduce28DeviceReduceSingleTileKernelINS2_10policy_hubIdjN4cuda3std3__44plusIdEEE10Policy1000EPdSC_iS9_ddNS7_10__identityEEEvT0_T1_T2_T3_T4_T6_,"",@"SHT_CUDA_INFO"
	.sectionflags	@""
	.align	4


	//----- nvinfo : EIATTR_CUDA_API_VERSION
	.align		4
        /*0000*/ 	.byte	0x04, 0x37
        /*0002*/ 	.short	(.L_170 - .L_169)
.L_169:
        /*0004*/ 	.word	0x00000082


	//----- nvinfo : EIATTR_KPARAM_INFO
	.align		4
.L_170:
        /*0008*/ 	.byte	0x04, 0x17
        /*000a*/ 	.short	(.L_172 - .L_171)
.L_171:
        /*000c*/ 	.word	0x00000000
        /*0010*/ 	.short	0x0005
        /*0012*/ 	.short	0x0020
        /*0014*/ 	.byte	0x00, 0xf0, 0x05, 0x00


	//----- nvinfo : EIATTR_KPARAM_INFO
	.align		4
.L_172:
        /*0018*/ 	.byte	0x04, 0x17
        /*001a*/ 	.short	(.L_174 - .L_173)
.L_173:
        /*001c*/ 	.word	0x00000000
        /*0020*/ 	.short	0x0004
        /*0022*/ 	.short	0x0018
        /*0024*/ 	.byte	0x00, 0xf0, 0x21, 0x00


	//----- nvinfo : EIATTR_KPARAM_INFO
	.align		4
.L_174:
        /*0028*/ 	.byte	0x04, 0x17
        /*002a*/ 	.short	(.L_176 - .L_175)
.L_175:
        /*002c*/ 	.word	0x00000000
        /*0030*/ 	.short	0x0003
        /*0032*/ 	.short	0x0014
        /*0034*/ 	.byte	0x00, 0xf0, 0x05, 0x00


	//----- nvinfo : EIATTR_KPARAM_INFO
	.align		4
.L_176:
        /*0038*/ 	.byte	0x04, 0x17
        /*003a*/ 	.short	(.L_178 - .L_177)
.L_177:
        /*003c*/ 	.word	0x00000000
        /*0040*/ 	.short	0x0002
        /*0042*/ 	.short	0x0010
        /*0044*/ 	.byte	0x00, 0xf0, 0x11, 0x00


	//----- nvinfo : EIATTR_KPARAM_INFO
	.align		4
.L_178:
        /*0048*/ 	.byte	0x04, 0x17
        /*004a*/ 	.short	(.L_180 - .L_179)
.L_179:
        /*004c*/ 	.word	0x00000000
        /*0050*/ 	.short	0x0001
        /*0052*/ 	.short	0x0008
        /*0054*/ 	.byte	0x00, 0xf5, 0x21, 0x00


	//----- nvinfo : EIATTR_KPARAM_INFO
	.align		4
.L_180:
        /*0058*/ 	.byte	0x04, 0x17
        /*005a*/ 	.short	(.L_182 - .L_181)
.L_181:
        /*005c*/ 	.word	0x00000000
        /*0060*/ 	.short	0x0000
        /*0062*/ 	.short	0x0000
        /*0064*/ 	.byte	0x00, 0xf5, 0x21, 0x00


	//----- nvinfo : EIATTR_SPARSE_MMA_MASK
	.align		4
.L_182:
        /*0068*/ 	.byte	0x03, 0x50
        /*006a*/ 	.short	0x0000


	//----- nvinfo : EIATTR_MAXREG_COUNT
	.align		4
        /*006c*/ 	.byte	0x03, 0x1b
        /*006e*/ 	.short	0x0060


	//----- nvinfo : EIATTR_NUM_BARRIERS
	.align		4
        /*0070*/ 	.byte	0x02, 0x4c
        /*0072*/ 	.byte	0x01
	.zero		1


	//----- nvinfo : EIATTR_MERCURY_ISA_VERSION
	.align		4
        /*0074*/ 	.byte	0x03, 0x5f
        /*0076*/ 	.short	0x0101


	//----- nvinfo : EIATTR_COOP_GROUP_MASK_REGIDS
	.align		4
        /*0078*/ 	.byte	0x04, 0x29
        /*007a*/ 	.short	(.L_184 - .L_183)


	//   ....[0]....
.L_183:
        /*007c*/ 	.word	0xffffffff


	//   ....[1]....
        /*0080*/ 	.word	0xffffffff


	//   ....[2]....
        /*0084*/ 	.word	0xffffffff


	//   ....[3]....
        /*0088*/ 	.word	0xffffffff


	//   ....[4]....
        /*008c*/ 	.word	0xffffffff


	//   ....[5]....
        /*0090*/ 	.word	0xffffffff


	//   ....[6]....
        /*0094*/ 	.word	0xffffffff


	//   ....[7]....
        /*0098*/ 	.word	0xffffffff


	//   ....[8]....
        /*009c*/ 	.word	0xffffffff


	//   ....[9]....
        /*00a0*/ 	.word	0xffffffff


	//   ....[10]....
        /*00a4*/ 	.word	0xffffffff


	//   ....[11]....
        /*00a8*/ 	.word	0xffffffff


	//   ....[12]....
        /*00ac*/ 	.word	0xffffffff


	//   ....[13]....
        /*00b0*/ 	.word	0xffffffff


	//   ....[14]....
        /*00b4*/ 	.word	0xffffffff


	//   ....[15]....
        /*00b8*/ 	.word	0xffffffff


	//   ....[16]....
        /*00bc*/ 	.word	0xffffffff


	//   ....[17]....
        /*00c0*/ 	.word	0xffffffff


	//   ....[18]....
        /*00c4*/ 	.word	0xffffffff


	//   ....[19]....
        /*00c8*/ 	.word	0xffffffff


	//   ....[20]....
        /*00cc*/ 	.word	0xffffffff


	//   ....[21]....
        /*00d0*/ 	.word	0xffffffff


	//   ....[22]....
        /*00d4*/ 	.word	0xffffffff


	//   ....[23]....
        /*00d8*/ 	.word	0xffffffff


	//   ....[24]....
        /*00dc*/ 	.word	0xffffffff


	//   ....[25]....
        /*00e0*/ 	.word	0xffffffff


	//   ....[26]....
        /*00e4*/ 	.word	0xffffffff


	//   ....[27]....
        /*00e8*/ 	.word	0xffffffff


	//   ....[28]....
        /*00ec*/ 	.word	0xffffffff


	//   ....[29]....
        /*00f0*/ 	.word	0xffffffff


	//----- nvinfo : EIATTR_COOP_GROUP_INSTR_OFFSETS
	.align		4
.L_184:
        /*00f4*/ 	.byte	0x04, 0x28
        /*00f6*/ 	.short	(.L_186 - .L_185)


	//   ....[0]....
.L_185:
        /*00f8*/ 	.word	0x00000980


	//   ....[1]....
        /*00fc*/ 	.word	0x00000990


	//   ....[2]....
        /*0100*/ 	.word	0x00000a00


	//   ....[3]....
        /*0104*/ 	.word	0x00000a30


	//   ....[4]....
        /*0108*/ 	.word	0x00000aa0


	//   ....[5]....
        /*010c*/ 	.word	0x00000ab0


	//   ....[6]....
        /*0110*/ 	.word	0x00000b00


	//   ....[7]....
        /*0114*/ 	.word	0x00000b10


	//   ....[8]....
        /*0118*/ 	.word	0x00000b60


	//   ....[9]....
        /*011c*/ 	.word	0x00000b80


	//   ....[10]....
        /*0120*/ 	.word	0x00000e90


	//   ....[11]....
        /*0124*/ 	.word	0x00000ea0


	//   ....[12]....
        /*0128*/ 	.word	0x00000f30


	//   ....[13]....
        /*012c*/ 	.word	0x00000f50


	//   ....[14]....
        /*0130*/ 	.word	0x00000fa0


	//   ....[15]....
        /*0134*/ 	.word	0x00000fc0


	//   ....[16]....
        /*0138*/ 	.word	0x00001010


	//   ....[17]....
        /*013c*/ 	.word	0x00001040


	//   ....[18]....
        /*0140*/ 	.word	0x000010a0


	//   ....[19]....
        /*0144*/ 	.word	0x000010d0


	//   ....[20]....
        /*0148*/ 	.word	0x000022b0


	//   ....[21]....
        /*014c*/ 	.word	0x000022c0


	//   ....[22]....
        /*0150*/ 	.word	0x00002330


	//   ....[23]....
        /*0154*/ 	.word	0x00002340


	//   ....[24]....
        /*0158*/ 	.word	0x000023a0


	//   ....[25]....
        /*015c*/ 	.word	0x000023d0


	//   ....[26]....
        /*0160*/ 	.word	0x00002450


	//   ....[27]....
        /*0164*/ 	.word	0x00002460


	//   ....[28]....
        /*0168*/ 	.word	0x000024b0


	//   ....[29]....
        /*016c*/ 	.word	0x000024c0


	//----- nvinfo : EIATTR_VRC_CTA_INIT_COUNT
	.align		4
.L_186:
        /*0170*/ 	.byte	0x02, 0x4a
	.zero		1
	.zero		1


	//----- nvinfo : EIATTR_EXIT_INSTR_OFFSETS
	.align		4
        /*0174*/ 	.byte	0x04, 0x1c
        /*0176*/ 	.short	(.L_188 - .L_187)


	//   ....[0]....
.L_187:
        /*0178*/ 	.word	0x00000080


	//   ....[1]....
        /*017c*/ 	.word	0x000000c0


	//   ....[2]....
        /*0180*/ 	.word	0x00002750


	//   ....[3]....
        /*0184*/ 	.word	0x000027a0


	//----- nvinfo : EIATTR_MAX_THREADS
	.align		4
.L_188:
        /*0188*/ 	.byte	0x04, 0x05
        /*018a*/ 	.short	(.L_190 - .L_189)
.L_189:
        /*018c*/ 	.word	0x00000280
        /*0190*/ 	.word	0x00000001
        /*0194*/ 	.word	0x00000001


	//----- nvinfo : EIATTR_CRS_STACK_SIZE
	.align		4
.L_190:
        /*0198*/ 	.byte	0x04, 0x1e
        /*019a*/ 	.short	(.L_192 - .L_191)
.L_191:
        /*019c*/ 	.word	0x00000000


	//----- nvinfo : EIATTR_CBANK_PARAM_SIZE
	.align		4
.L_192:
        /*01a0*/ 	.byte	0x03, 0x19
        /*01a2*/ 	.short	0x0021


	//----- nvinfo : EIATTR_PARAM_CBANK
	.align		4
        /*01a4*/ 	.byte	0x04, 0x0a
        /*01a6*/ 	.short	(.L_194 - .L_193)
	.align		4
.L_193:
        /*01a8*/ 	.word	index@(.nv.constant0._ZN3cub18CUB_300001_SM_10006detail6reduce28DeviceReduceSingleTileKernelINS2_10policy_hubIdjN4cuda3std3__44plusIdEEE10Policy1000EPdSC_iS9_ddNS7_10__identityEEEvT0_T1_T2_T3_T4_T6_)
        /*01ac*/ 	.short	0x0380
        /*01ae*/ 	.short	0x0021


	//----- nvinfo : EIATTR_SW_WAR
	.align		4
.L_194:
        /*01b0*/ 	.byte	0x04, 0x36
        /*01b2*/ 	.short	(.L_196 - .L_195)
.L_195:
        /*01b4*/ 	.word	0x00000008
.L_196:


//--------------------- .nv.info._ZN3cub18CUB_300001_SM_10006detail6reduce18DeviceReduceKernelINS2_10policy_hubIdjN4cuda3std3__44plusIdEEE10Policy1000EN6thrust24THRUST_300001_SM_1000_NS6detail15normal_iteratorINSD_10device_ptrIdEEEEjS9_d6squareEEvT0_PT3_T1_NS0_13GridEvenShareISN_EET2_T4_ --------------------------
	.section	.nv.info._ZN3cub18CUB_300001_SM_10006detail6reduce18DeviceReduceKernelINS2_10policy_hubIdjN4cuda3std3__44plusIdEEE10Policy1000EN6thrust24THRUST_300001_SM_1000_NS6detail15normal_iteratorINSD_10device_ptrIdEEEEjS9_d6squareEEvT0_PT3_T1_NS0_13GridEvenShareISN_EET2_T4_,"",@"SHT_CUDA_INFO"
	.sectionflags	@""
	.align	4


	//----- nvinfo : EIATTR_CUDA_API_VERSION
	.align		4
        /*0000*/ 	.byte	0x04, 0x37
        /*0002*/ 	.short	(.L_198 - .L_197)
.L_197:
        /*0004*/ 	.word	0x00000082


	//----- nvinfo : EIATTR_KPARAM_INFO
	.align		4
.L_198:
        /*0008*/ 	.byte	0x04, 0x17
        /*000a*/ 	.short	(.L_200 - .L_199)
.L_199:
        /*000c*/ 	.word	0x00000000
        /*0010*/ 	.short	0x0005
        /*0012*/ 	.short	0x003d
        /*0014*/ 	.byte	0x00, 0xf0, 0x05, 0x00


	//----- nvinfo : EIATTR_KPARAM_INFO
	.align		4
.L_200:
        /*0018*/ 	.byte	0x04, 0x17
        /*001a*/ 	.short	(.L_202 - .L_201)
.L_201:
        /*001c*/ 	.word	0x00000000
        /*0020*/ 	.short	0x0004
        /*0022*/ 	.short	0x003c
        /*0024*/ 	.byte	0x00, 0xf0, 0x05, 0x00


	//----- nvinfo : EIATTR_KPARAM_INFO
	.align		4
.L_202:
        /*0028*/ 	.byte	0x04, 0x17
        /*002a*/ 	.short	(.L_204 - .L_203)
.L_203:
        /*002c*/ 	.word	0x00000000
        /*0030*/ 	.short	0x0003
        /*0032*/ 	.short	0x0014
        /*0034*/ 	.byte	0x00, 0xf0, 0xa1, 0x00


	//----- nvinfo : EIATTR_KPARAM_INFO
	.align		4
.L_204:
        /*0038*/ 	.byte	0x04, 0x17
        /*003a*/ 	.short	(.L_206 - .L_205)
.L_205:
        /*003c*/ 	.word	0x00000000
        /*0040*/ 	.short	0x0002
        /*0042*/ 	.short	0x0010
        /*0044*/ 	.byte	0x00, 0xf0, 0x11, 0x00


	//----- nvinfo : EIATTR_KPARAM_INFO
	.align		4
.L_206:
        /*0048*/ 	.byte	0x04, 0x17
        /*004a*/ 	.short	(.L_208 - .L_207)
.L_207:
        /*004c*/ 	.word	0x00000000
        /*0050*/ 	.short	0x0001
        /*0052*/ 	.short	0x0008
        /*0054*/ 	.byte	0x00, 0xf5, 0x21, 0x00


	//----- nvinfo : EIATTR_KPARAM_INFO
	.align		4
.L_208:
        /*0058*/ 	.byte	0x04, 0x17
        /*005a*/ 	.short	(.L_210 - .L_209)
.L_209:
        /*005c*/ 	.word	0x00000000
        /*0060*/ 	.short	0x0000
        /*0062*/ 	.short	0x0000
        /*0064*/ 	.byte	0x00, 0xf0, 0x21, 0x00


	//----- nvinfo : EIATTR_SPARSE_MMA_MASK
	.align		4
.L_210:
        /*0068*/ 	.byte	0x03, 0x50
        /*006a*/ 	.short	0x0000


	//----- nvinfo : EIATTR_MAXREG_COUNT
	.align		4
        /*006c*/ 	.byte	0x03, 0x1b
        /*006e*/ 	.short	0x0060


	//----- nvinfo : EIATTR_NUM_BARRIERS
	.align		4
        /*0070*/ 	.byte	0x02, 0x4c
        /*0072*/ 	.byte	0x01
	.zero		1


	//----- nvinfo : EIATTR_MERCURY_ISA_VERSION
	.align		4
        /*0074*/ 	.byte	0x03, 0x5f
        /*0076*/ 	.short	0x0101


	//----- nvinfo : EIATTR_COOP_GROUP_MASK_REGIDS
	.align		4
        /*0078*/ 	.byte	0x04, 0x29
        /*007a*/ 	.short	(.L_212 - .L_211)


	//   ....[0]....
.L_211:
        /*007c*/ 	.word	0xffffffff


	//   ....[1]....
        /*0080*/ 	.word	0xffffffff


	//   ....[2]....
        /*0084*/ 	.word	0xffffffff


	//   ....[3]....
        /*0088*/ 	.word	0xffffffff


	//   ....[4]....
        /*008c*/ 	.word	0xffffffff


	//   ....[5]....
        /*0090*/ 	.word	0xffffffff


	//   ....[6]....
        /*0094*/ 	.word	0xffffffff


	//   ....[7]....
        /*0098*/ 	.word	0xffffffff


	//   ....[8]....
        /*009c*/ 	.word	0xffffffff


	//   ....[9]....
        /*00a0*/ 	.word	0xffffffff


	//   ....[10]....
        /*00a4*/ 	.word	0xffffffff


	//   ....[11]....
        /*00a8*/ 	.word	0xffffffff


	//   ....[12]....
        /*00ac*/ 	.word	0xffffffff


	//   ....[13]....
        /*00b0*/ 	.word	0xffffffff


	//   ....[14]....
        /*00b4*/ 	.word	0xffffffff


	//   ....[15]....
        /*00b8*/ 	.word	0xffffffff


	//   ....[16]....
        /*00bc*/ 	.word	0xffffffff


	//   ....[17]....
        /*00c0*/ 	.word	0xffffffff


	//   ....[18]....
        /*00c4*/ 	.word	0xffffffff


	//   ....[19]....
        /*00c8*/ 	.word	0xffffffff


	//   ....[20]....
        /*00cc*/ 	.word	0xffffffff


	//   ....[21]....
        /*00d0*/ 	.word	0xffffffff


	//   ....[22]....
        /*00d4*/ 	.word	0xffffffff


	//   ....[23]....
        /*00d8*/ 	.word	0xffffffff


	//   ....[24]....
        /*00dc*/ 	.word	0xffffffff


	//   ....[25]....
        /*00e0*/ 	.word	0xffffffff


	//   ....[26]....
        /*00e4*/ 	.word	0xffffffff


	//   ....[27]....
        /*00e8*/ 	.word	0xffffffff


	//   ....[28]....
        /*00ec*/ 	.word	0xffffffff


	//   ....[29]....
        /*00f0*/ 	.word	0xffffffff


	//----- nvinfo : EIATTR_COOP_GROUP_INSTR_OFFSETS
	.align		4
.L_212:
        /*00f4*/ 	.byte	0x04, 0x28
        /*00f6*/ 	.short	(.L_214 - .L_213)


	//   ....[0]....
.L_213:
        /*00f8*/ 	.word	0x00000c10


	//   ....[1]....
        /*00fc*/ 	.word	0x00000c20


	//   ....[2]....
        /*0100*/ 	.word	0x00000c90


	//   ....[3]....
        /*0104*/ 	.word	0x00000ca0


	//   ....[4]....
        /*0108*/ 	.word	0x00000d00


	//   ....[5]....
        /*010c*/ 	.word	0x00000d10


	//   ....[6]....
        /*0110*/ 	.word	0x00000d60


	//   ....[7]....
        /*0114*/ 	.word	0x00000d80


	//   ....[8]....
        /*0118*/ 	.word	0x00000de0


	//   ....[9]....
        /*011c*/ 	.word	0x00000e10


	//   ....[10]....
        /*0120*/ 	.word	0x00001120


	//   ....[11]....
        /*0124*/ 	.word	0x00001130


	//   ....[12]....
        /*0128*/ 	.word	0x000011a0


	//   ....[13]....
        /*012c*/ 	.word	0x000011c0


	//   ....[14]....
        /*0130*/ 	.word	0x00001210


	//   ....[15]....
        /*0134*/ 	.word	0x00001230


	//   ....[16]....
        /*0138*/ 	.word	0x00001290


	//   ....[17]....
        /*013c*/ 	.word	0x000012b0


	//   ....[18]....
        /*0140*/ 	.word	0x00001330


	//   ....[19]....
        /*0144*/ 	.word	0x00001360


	//   ....[20]....
        /*0148*/ 	.word	0x000028e0


	//   ....[21]....
        /*014c*/ 	.word	0x000028f0


	//   ....[22]....
        /*0150*/ 	.word	0x00002970


	//   ....[23]....
        /*0154*/ 	.word	0x00002980


	//   ....[24]....
        /*0158*/ 	.word	0x00002a00


	//   ....[25]....
        /*015c*/ 	.word	0x00002a10


	//   ....[26]....
        /*0160*/ 	.word	0x00002a60


	//   ....[27]....
        /*0164*/ 	.word	0x00002a80


	//   ....[28]....
        /*0168*/ 	.word	0x00002af0


	//   ....[29]....
        /*016c*/ 	.word	0x00002b00


	//----- nvinfo : EIATTR_VRC_CTA_INIT_COUNT
	.align		4
.L_214:
        /*0170*/ 	.byte	0x02, 0x4a
	.zero		1
	.zero		1


	//----- nvinfo : EIATTR_EXIT_INSTR_OFFSETS
	.align		4
        /*0174*/ 	.byte	0x04, 0x1c
        /*0176*/ 	.short	(.L_216 - .L_215)


	//   ....[0]....
.L_215:
        /*0178*/ 	.word	0x00002db0


	//   ....[1]....
        /*017c*/ 	.word	0x00002df0


	//----- nvinfo : EIATTR_MAX_THREADS
	.align		4
.L_216:
        /*0180*/ 	.byte	0x04, 0x05
        /*0182*/ 	.short	(.L_218 - .L_217)
.L_217:
        /*0184*/ 	.word	0x00000280
        /*0188*/ 	.word	0x00000001
        /*018c*/ 	.word	0x00000001


	//----- nvinfo : EIATTR_CRS_STACK_SIZE
	.align		4
.L_218:
        /*0190*/ 	.byte	0x04, 0x1e
        /*0192*/ 	.short	(.L_220 - .L_219)
.L_219:
        /*0194*/ 	.word	0x00000000


	//----- nvinfo : EIATTR_CBANK_PARAM_SIZE
	.align		4
.L_220:
        /*0198*/ 	.byte	0x03, 0x19
        /*019a*/ 	.short	0x003e


	//----- nvinfo : EIATTR_PARAM_CBANK
	.align		4
        /*019c*/ 	.byte	0x04, 0x0a
        /*019e*/ 	.short	(.L_222 - .L_221)
	.align		4
.L_221:
        /*01a0*/ 	.word	index@(.nv.constant0._ZN3cub18CUB_300001_SM_10006detail6reduce18DeviceReduceKernelINS2_10policy_hubIdjN4cuda3std3__44plusIdEEE10Policy1000EN6thrust24THRUST_300001_SM_1000_NS6detail15normal_iteratorINSD_10device_ptrIdEEEEjS9_d6squareEEvT0_PT3_T1_NS0_13GridEvenShareISN_EET2_T4_)
        /*01a4*/ 	.short	0x0380
        /*01a6*/ 	.short	0x003e


	//----- nvinfo : EIATTR_SW_WAR
	.align		4
.L_222:
        /*01a8*/ 	.byte	0x04, 0x36
        /*01aa*/ 	.short	(.L_224 - .L_223)
.L_223:
        /*01ac*/ 	.word	0x00000008
.L_224:


//--------------------- .nv.info._ZN3cub18CUB_300001_SM_10006detail6reduce28DeviceReduceSingleTileKernelINS2_10policy_hubIdjN4cuda3std3__44plusIdEEE10Policy1000EN6thrust24THRUST_300001_SM_1000_NS6detail15normal_iteratorINSD_10device_ptrIdEEEEPdjS9_dd6squareEEvT0_T1_T2_T3_T4_T6_ --------------------------
	.section	.nv.info._ZN3cub18CUB_300001_SM_10006detail6reduce28DeviceReduceSingleTileKernelINS2_10policy_hubIdjN4cuda3std3__44plusIdEEE10Policy1000EN6thrust24THRUST_300001_SM_1000_NS6detail15normal_iteratorINSD_10device_ptrIdEEEEPdjS9_dd6squareEEvT0_T1_T2_T3_T4_T6_,"",@"SHT_CUDA_INFO"
	.sectionflags	@""
	.align	4


	//----- nvinfo : EIATTR_CUDA_API_VERSION
	.align		4
        /*0000*/ 	.byte	0x04, 0x37
        /*0002*/ 	.short	(.L_226 - .L_225)
.L_225:
        /*0004*/ 	.word	0x00000082


	//----- nvinfo : EIATTR_KPARAM_INFO
	.align		4
.L_226:
        /*0008*/ 	.byte	0x04, 0x17
        /*000a*/ 	.short	(.L_228 - .L_227)
.L_227:
        /*000c*/ 	.word	0x00000000
        /*0010*/ 	.short	0x0005
        /*0012*/ 	.short	0x0020
        /*0014*/ 	.byte	0x00, 0xf0, 0x05, 0x00


	//----- nvinfo : EIATTR_KPARAM_INFO
	.align		4
.L_228:
        /*0018*/ 	.byte	0x04, 0x17
        /*001a*/ 	.short	(.L_230 - .L_229)
.L_229:
        /*001c*/ 	.word	0x00000000
        /*0020*/ 	.short	0x0004
        /*0022*/ 	.short	0x0018
        /*0024*/ 	.byte	0x00, 0xf0, 0x21, 0x00


	//----- nvinfo : EIATTR_KPARAM_INFO
	.align		4
.L_230:
        /*0028*/ 	.byte	0x04, 0x17
        /*002a*/ 	.short	(.L_232 - .L_231)
.L_231:
        /*002c*/ 	.word	0x00000000
        /*0030*/ 	.short	0x0003
        /*0032*/ 	.short	0x0014
        /*0034*/ 	.byte	0x00, 0xf0, 0x05, 0x00


	//----- nvinfo : EIATTR_KPARAM_INFO
	.align		4
.L_232:
        /*0038*/ 	.byte	0x04, 0x17
        /*003a*/ 	.short	(.L_234 - .L_233)
.L_233:
        /*003c*/ 	.word	0x00000000
        /*0040*/ 	.short	0x0002
        /*0042*/ 	.short	0x0010
        /*0044*/ 	.byte	0x00, 0xf0, 0x11, 0x00


	//----- nvinfo : EIATTR_KPARAM_INFO
	.align		4
.L_234:
        /*0048*/ 	.byte	0x04, 0x17
        /*004a*/ 	.short	(.L_236 - .L_235)
.L_235:
        /*004c*/ 	.word	0x00000000
        /*0050*/ 	.short	0x0001
        /*0052*/ 	.short	0x0008
        /*0054*/ 	.byte	0x00, 0xf5, 0x21, 0x00


	//----- nvinfo : EIATTR_KPARAM_INFO
	.align		4
.L_236:
        /*0058*/ 	.byte	0x04, 0x17
        /*005a*/ 	.short	(.L_238 - .L_237)
.L_237:
        /*005c*/ 	.word	0x00000000
        /*0060*/ 	.short	0x0000
        /*0062*/ 	.short	0x0000
        /*0064*/ 	.byte	0x00, 0xf0, 0x21, 0x00


	//----- nvinfo : EIATTR_SPARSE_MMA_MASK
	.align		4
.L_238:
        /*0068*/ 	.byte	0x03, 0x50
        /*006a*/ 	.short	0x0000


	//----- nvinfo : EIATTR_MAXREG_COUNT
	.align		4
        /*006c*/ 	.byte	0x03, 0x1b
        /*006e*/ 	.short	0x0060


	//----- nvinfo : EIATTR_NUM_BARRIERS
	.align		4
        /*0070*/ 	.byte	0x02, 0x4c
        /*0072*/ 	.byte	0x01
	.zero		1


	//----- nvinfo : EIATTR_MERCURY_ISA_VERSION
	.align		4
        /*0074*/ 	.byte	0x03, 0x5f
        /*0076*/ 	.short	0x0101


	//----- nvinfo : EIATTR_COOP_GROUP_MASK_REGIDS
	.align		4
        /*0078*/ 	.byte	0x04, 0x29
        /*007a*/ 	.short	(.L_240 - .L_239)


	//   ....[0]....
.L_239:
        /*007c*/ 	.word	0xffffffff


	//   ....[1]....
        /*0080*/ 	.word	0xffffffff


	//   ....[2]....
        /*0084*/ 	.word	0xffffffff


	//   ....[3]....
        /*0088*/ 	.word	0xffffffff


	//   ....[4]....
        /*008c*/ 	.word	0xffffffff


	//   ....[5]....
        /*0090*/ 	.word	0xffffffff


	//   ....[6]....
        /*0094*/ 	.word	0xffffffff


	//   ....[7]....
        /*0098*/ 	.word	0xffffffff


	//   ....[8]....
        /*009c*/ 	.word	0xffffffff


	//   ....[9]....
        /*00a0*/ 	.word	0xffffffff


	//   ....[10]....
        /*00a4*/ 	.word	0xffffffff


	//   ....[11]....
        /*00a8*/ 	.word	0xffffffff


	//   ....[12]....
        /*00ac*/ 	.word	0xffffffff


	//   ....[13]....
        /*00b0*/ 	.word	0xffffffff


	//   ....[14]....
        /*00b4*/ 	.word	0xffffffff


	//   ....[15]....
        /*00b8*/ 	.word	0xffffffff


	//   ....[16]....
        /*00bc*/ 	.word	0xffffffff


	//   ....[17]....
        /*00c0*/ 	.word	0xffffffff


	//   ....[18]....
        /*00c4*/ 	.word	0xffffffff


	//   ....[19]....
        /*00c8*/ 	.word	0xffffffff


	//   ....[20]....
        /*00cc*/ 	.word	0xffffffff


	//   ....[21]....
        /*00d0*/ 	.word	0xffffffff


	//   ....[22]....
        /*00d4*/ 	.word	0xffffffff


	//   ....[23]....
        /*00d8*/ 	.word	0xffffffff


	//   ....[24]....
        /*00dc*/ 	.word	0xffffffff


	//   ....[25]....
        /*00e0*/ 	.word	0xffffffff


	//   ....[26]....
        /*00e4*/ 	.word	0xffffffff


	//   ....[27]....
        /*00e8*/ 	.word	0xffffffff


	//   ....[28]....
        /*00ec*/ 	.word	0xffffffff


	//   ....[29]....
        /*00f0*/ 	.word	0xffffffff


	//----- nvinfo : EIATTR_COOP_GROUP_INSTR_OFFSETS
	.align		4
.L_240:
        /*00f4*/ 	.byte	0x04, 0x28
        /*00f6*/ 	.short	(.L_242 - .L_241)


	//   ....[0]....
.L_241:
        /*00f8*/ 	.word	0x00000940


	//   ....[1]....
        /*00fc*/ 	.word	0x00000950


	//   ....[2]....
        /*0100*/ 	.word	0x000009c0


	//   ....[3]....
        /*0104*/ 	.word	0x000009f0


	//   ....[4]....
        /*0108*/ 	.word	0x00000a60


	//   ....[5]....
        /*010c*/ 	.word	0x00000a70


	//   ....[6]....
        /*0110*/ 	.word	0x00000ac0


	//   ....[7]....
        /*0114*/ 	.word	0x00000ae0


	//   ....[8]....
        /*0118*/ 	.word	0x00000b40


	//   ....[9]....
        /*011c*/ 	.word	0x00000b50


	//   ....[10]....
        /*0120*/ 	.word	0x00000e50


	//   ....[11]....
        /*0124*/ 	.word	0x00000e60


	//   ....[12]....
        /*0128*/ 	.word	0x00000ee0


	//   ....[13]....
        /*012c*/ 	.word	0x00000f00


	//   ....[14]....
        /*0130*/ 	.word	0x00000f50


	//   ....[15]....
        /*0134*/ 	.word	0x00000f70


	//   ....[16]....
        /*0138*/ 	.word	0x00000fe0


	//   ....[17]....
        /*013c*/ 	.word	0x00000ff0


	//   ....[18]....
        /*0140*/ 	.word	0x00001040


	//   ....[19]....
        /*0144*/ 	.word	0x00001070


	//   ....[20]....
        /*0148*/ 	.word	0x00002470


	//   ....[21]....
        /*014c*/ 	.word	0x00002480


	//   ....[22]....
        /*0150*/ 	.word	0x000024f0


	//   ....[23]....
        /*0154*/ 	.word	0x00002500


	//   ....[24]....
        /*0158*/ 	.word	0x00002560


	//   ....[25]....
        /*015c*/ 	.word	0x00002570


	//   ....[26]....
        /*0160*/ 	.word	0x000025c0


	//   ....[27]....
        /*0164*/ 	.word	0x000025f0


	//   ....[28]....
        /*0168*/ 	.word	0x00002670


	//   ....[29]....
        /*016c*/ 	.word	0x00002680


	//----- nvinfo : EIATTR_VRC_CTA_INIT_COUNT
	.align		4
.L_242:
        /*0170*/ 	.byte	0x02, 0x4a
	.zero		1
	.zero		1


	//----- nvinfo : EIATTR_EXIT_INSTR_OFFSETS
	.align		4
        /*0174*/ 	.byte	0x04, 0x1c
        /*0176*/ 	.short	(.L_244 - .L_243)


	//   ....[0]....
.L_243:
        /*0178*/ 	.word	0x00000080


	//   ....[1]....
        /*017c*/ 	.word	0x000000c0


	//   ....[2]....
        /*0180*/ 	.word	0x00002910


	//   ....[3]....
        /*0184*/ 	.word	0x00002960


	//----- nvinfo : EIATTR_MAX_THREADS
	.align		4
.L_244:
        /*0188*/ 	.byte	0x04, 0x05
        /*018a*/ 	.short	(.L_246 - .L_245)
.L_245:
        /*018c*/ 	.word	0x00000280
        /*0190*/ 	.word	0x00000001
        /*0194*/ 	.word	0x00000001


	//----- nvinfo : EIATTR_CRS_STACK_SIZE
	.align		4
.L_246:
        /*0198*/ 	.byte	0x04, 0x1e
        /*019a*/ 	.short	(.L_248 - .L_247)
.L_247:
        /*019c*/ 	.word	0x00000000


	//----- nvinfo : EIATTR_CBANK_PARAM_SIZE
	.align		4
.L_248:
        /*01a0*/ 	.byte	0x03, 0x19
        /*01a2*/ 	.short	0x0021


	//----- nvinfo : EIATTR_PARAM_CBANK
	.align		4
        /*01a4*/ 	.byte	0x04, 0x0a
        /*01a6*/ 	.short	(.L_250 - .L_249)
	.align		4
.L_249:
        /*01a8*/ 	.word	index@(.nv.constant0._ZN3cub18CUB_300001_SM_10006detail6reduce28DeviceReduceSingleTileKernelINS2_10policy_hubIdjN4cuda3std3__44plusIdEEE10Policy1000EN6thrust24THRUST_300001_SM_1000_NS6detail15normal_iteratorINSD_10device_ptrIdEEEEPdjS9_dd6squareEEvT0_T1_T2_T3_T4_T6_)
        /*01ac*/ 	.short	0x0380
        /*01ae*/ 	.short	0x0021


	//----- nvinfo : EIATTR_SW_WAR
	.align		4
.L_250:
        /*01b0*/ 	.byte	0x04, 0x36
        /*01b2*/ 	.short	(.L_252 - .L_251)
.L_251:
        /*01b4*/ 	.word	0x00000008
.L_252:


//--------------------- .nv.info._ZN3cub18CUB_300001_SM_10006detail11EmptyKernelIvEEvv --------------------------
	.section	.nv.info._ZN3cub18CUB_300001_SM_10006detail11EmptyKernelIvEEvv,"",@"SHT_CUDA_INFO"
	.sectionflags	@""
	.align	4


	//----- nvinfo : EIATTR_CUDA_API_VERSION
	.align		4
        /*0000*/ 	.byte	0x04, 0x37
        /*0002*/ 	.short	(.L_254 - .L_253)
.L_253:
        /*0004*/ 	.word	0x00000082


	//----- nvinfo : EIATTR_SPARSE_MMA_MASK
	.align		4
.L_254:
        /*0008*/ 	.byte	0x03, 0x50
        /*000a*/ 	.short	0x0000


	//----- nvinfo : EIATTR_MAXREG_COUNT
	.align		4
        /*000c*/ 	.byte	0x03, 0x1b
        /*000e*/ 	.short	0x00ff


	//----- nvinfo : EIATTR_MERCURY_ISA_VERSION
	.align		4
        /*0010*/ 	.byte	0x03, 0x5f
        /*0012*/ 	.short	0x0101


	//----- nvinfo : EIATTR_VRC_CTA_INIT_COUNT
	.align		4
        /*0014*/ 	.byte	0x02, 0x4a
	.zero		1
	.zero		1


	//----- nvinfo : EIATTR_EXIT_INSTR_OFFSETS
	.align		4
        /*0018*/ 	.byte	0x04, 0x1c
        /*001a*/ 	.short	(.L_256 - .L_255)


	//   ....[0]....
.L_255:
        /*001c*/ 	.word	0x00000010


	//----- nvinfo : EIATTR_SW_WAR
	.align		4
.L_256:
        /*0020*/ 	.byte	0x04, 0x36
        /*0022*/ 	.short	(.L_258 - .L_257)
.L_257:
        /*0024*/ 	.word	0x00000008
.L_258:


//--------------------- .nv.callgraph             --------------------------
	.section	.nv.callgraph,"",@"SHT_CUDA_CALLGRAPH"
	.align	4
	.sectionentsize	8
	.align		4
        /*0000*/ 	.word	0x00000000
	.align		4
        /*0004*/ 	.word	0xffffffff
	.align		4
        /*0008*/ 	.word	0x00000000
	.align		4
        /*000c*/ 	.word	0xfffffffe
	.align		4
        /*0010*/ 	.word	0x00000000
	.align		4
        /*0014*/ 	.word	0xfffffffd
	.align		4
        /*0018*/ 	.word	0x00000000
	.align		4
        /*001c*/ 	.word	0xfffffffc


//--------------------- .nv.constant4             --------------------------
	.section	.nv.constant4,"a",@progbits
	.align	8
	.align		8
.nv.constant4:
        /*0000*/ 	.dword	_ZN30_INTERNAL_5d56684b_4_k_cu_main4cuda3std3__45__cpo5beginE
	.align		8
        /*0008*/ 	.dword	_ZN30_INTERNAL_5d56684b_4_k_cu_main4cuda3std3__45__cpo3endE
	.align		8
        /*0010*/ 	.dword	_ZN30_INTERNAL_5d56684b_4_k_cu_main4cuda3std3__45__cpo6cbeginE
	.align		8
        /*0018*/ 	.dword	_ZN30_INTERNAL_5d56684b_4_k_cu_main4cuda3std3__45__cpo4cendE
	.align		8
        /*0020*/ 	.dword	_ZN30_INTERNAL_5d56684b_4_k_cu_main4cuda3std3__45__cpo6rbeginE
	.align		8
        /*0028*/ 	.dword	_ZN30_INTERNAL_5d56684b_4_k_cu_main4cuda3std3__45__cpo4rendE
	.align		8
        /*0030*/ 	.dword	_ZN30_INTERNAL_5d56684b_4_k_cu_main4cuda3std3__45__cpo7crbeginE
	.align		8
        /*0038*/ 	.dword	_ZN30_INTERNAL_5d56684b_4_k_cu_main4cuda3std3__45__cpo5crendE
	.align		8
        /*0040*/ 	.dword	_ZN30_INTERNAL_5d56684b_4_k_cu_main4cuda3std3__432_GLOBAL__N__5d56684b_4_k_cu_main6ignoreE
	.align		8
        /*0048*/ 	.dword	_ZN30_INTERNAL_5d56684b_4_k_cu_main4cuda3std3__419piecewise_constructE
	.align		8
        /*0050*/ 	.dword	_ZN30_INTERNAL_5d56684b_4_k_cu_main4cuda3std3__48in_placeE
	.align		8
        /*0058*/ 	.dword	_ZN30_INTERNAL_5d56684b_4_k_cu_main4cuda3std3__420unreachable_sentinelE
	.align		8
        /*0060*/ 	.dword	_ZN30_INTERNAL_5d56684b_4_k_cu_main4cuda3std3__47nulloptE
	.align		8
        /*0068*/ 	.dword	_ZN30_INTERNAL_5d56684b_4_k_cu_main4cuda3std3__48unexpectE
	.align		8
        /*0070*/ 	.dword	_ZN30_INTERNAL_5d56684b_4_k_cu_main4cuda3std6ranges3__45__cpo4swapE
	.align		8
        /*0078*/ 	.dword	_ZN30_INTERNAL_5d56684b_4_k_cu_main4cuda3std6ranges3__45__cpo9iter_moveE
	.align		8
        /*0080*/ 	.dword	_ZN30_INTERNAL_5d56684b_4_k_cu_main4cuda3std6ranges3__45__cpo5beginE
	.align		8
        /*0088*/ 	.dword	_ZN30_INTERNAL_5d56684b_4_k_cu_main4cuda3std6ranges3__45__cpo3endE
	.align		8
        /*0090*/ 	.dword	_ZN30_INTERNAL_5d56684b_4_k_cu_main4cuda3std6ranges3__45__cpo6cbeginE
	.align		8
        /*0098*/ 	.dword	_ZN30_INTERNAL_5d56684b_4_k_cu_main4cuda3std6ranges3__45__cpo4cendE
	.align		8
        /*00a0*/ 	.dword	_ZN30_INTERNAL_5d56684b_4_k_cu_main4cuda3std6ranges3__45__cpo7advanceE
	.align		8
        /*00a8*/ 	.dword	_ZN30_INTERNAL_5d56684b_4_k_cu_main4cuda3std6ranges3__45__cpo9iter_swapE
	.align		8
        /*00b0*/ 	.dword	_ZN30_INTERNAL_5d56684b_4_k_cu_main4cuda3std6ranges3__45__cpo4nextE
	.align		8
        /*00b8*/ 	.dword	_ZN30_INTERNAL_5d56684b_4_k_cu_main4cuda3std6ranges3__45__cpo4prevE
	.align		8
        /*00c0*/ 	.dword	_ZN30_INTERNAL_5d56684b_4_k_cu_main4cuda3std6ranges3__45__cpo4dataE
	.align		8
        /*00c8*/ 	.dword	_ZN30_INTERNAL_5d56684b_4_k_cu_main4cuda3std6ranges3__45__cpo5cdataE
	.align		8
        /*00d0*/ 	.dword	_ZN30_INTERNAL_5d56684b_4_k_cu_main4cuda3std6ranges3__45__cpo4sizeE
	.align		8
        /*00d8*/ 	.dword	_ZN30_INTERNAL_5d56684b_4_k_cu_main4cuda3std6ranges3__45__cpo5ssizeE
	.align		8
        /*00e0*/ 	.dword	_ZN30_INTERNAL_5d56684b_4_k_cu_main4cuda3std6ranges3__45__cpo8distanceE
	.align		8
        /*00e8*/ 	.dword	_ZN30_INTERNAL_5d56684b_4_k_cu_main6thrust24THRUST_300001_SM_1000_NS8cuda_cub3parE
	.align		8
        /*00f0*/ 	.dword	_ZN30_INTERNAL_5d56684b_4_k_cu_main6thrust24THRUST_300001_SM_1000_NS8cuda_cub10par_nosyncE
	.align		8
        /*00f8*/ 	.dword	_ZN30_INTERNAL_5d56684b_4_k_cu_main6thrust24THRUST_300001_SM_1000_NS6system6detail10sequential3seqE
	.align		8
        /*0100*/ 	.dword	_ZN30_INTERNAL_5d56684b_4_k_cu_main6thrust24THRUST_300001_SM_1000_NS12placeholders2_1E
	.align		8
        /*0108*/ 	.dword	_ZN30_INTERNAL_5d56684b_4_k_cu_main6thrust24THRUST_300001_SM_1000_NS12placeholders2_2E
	.align		8
        /*0110*/ 	.dword	_ZN30_INTERNAL_5d56684b_4_k_cu_main6thrust24THRUST_300001_SM_1000_NS12placeholders2_3E
	.align		8
        /*0118*/ 	.dword	_ZN30_INTERNAL_5d56684b_4_k_cu_main6thrust24THRUST_300001_SM_1000_NS12placeholders2_4E
	.align		8
        /*0120*/ 	.dword	_ZN30_INTERNAL_5d56684b_4_k_cu_main6thrust24THRUST_300001_SM_1000_NS12placeholders2_5E
	.align		8
        /*0128*/ 	.dword	_ZN30_INTERNAL_5d56684b_4_k_cu_main6thrust24THRUST_300001_SM_1000_NS12placeholders2_6E
	.align		8
        /*0130*/ 	.dword	_ZN30_INTERNAL_5d56684b_4_k_cu_main6thrust24THRUST_300001_SM_1000_NS12placeholders2_7E
	.align		8
        /*0138*/ 	.dword	_ZN30_INTERNAL_5d56684b_4_k_cu_main6thrust24THRUST_300001_SM_1000_NS12placeholders2_8E
	.align		8
        /*0140*/ 	.dword	_ZN30_INTERNAL_5d56684b_4_k_cu_main6thrust24THRUST_300001_SM_1000_NS12placeholders2_9E
	.align		8
        /*0148*/ 	.dword	_ZN30_INTERNAL_5d56684b_4_k_cu_main6thrust24THRUST_300001_SM_1000_NS12placeholders3_10E
	.align		8
        /*0150*/ 	.dword	_ZN30_INTERNAL_5d56684b_4_k_cu_main6thrust24THRUST_300001_SM_1000_NS3seqE


//--------------------- .text._ZN3cub18CUB_300001_SM_10006detail6reduce28DeviceReduceSingleTileKernelINS2_10policy_hubIdyN4cuda3std3__44plusIdEEE10Policy1000EPdSC_iS9_ddNS7_10__identityEEEvT0_T1_T2_T3_T4_T6_ --------------------------
	.section	.text._ZN3cub18CUB_300001_SM_10006detail6reduce28DeviceReduceSingleTileKernelINS2_10policy_hubIdyN4cuda3std3__44plusIdEEE10Policy1000EPdSC_iS9_ddNS7_10__identityEEEvT0_T1_T2_T3_T4_T6_,"ax",@progbits
	.align	128
        .global         _ZN3cub18CUB_300001_SM_10006detail6reduce28DeviceReduceSingleTileKernelINS2_10policy_hubIdyN4cuda3std3__44plusIdEEE10Policy1000EPdSC_iS9_ddNS7_10__identityEEEvT0_T1_T2_T3_T4_T6_
        .type           _ZN3cub18CUB_300001_SM_10006detail6reduce28DeviceReduceSingleTileKernelINS2_10policy_hubIdyN4cuda3std3__44plusIdEEE10Policy1000EPdSC_iS9_ddNS7_10__identityEEEvT0_T1_T2_T3_T4_T6_,@function
        .size           _ZN3cub18CUB_300001_SM_10006detail6reduce28DeviceReduceSingleTileKernelINS2_10policy_hubIdyN4cuda3std3__44plusIdEEE10Policy1000EPdSC_iS9_ddNS7_10__identityEEEvT0_T1_T2_T3_T4_T6_,(.L_x_182 - _ZN3cub18CUB_300001_SM_10006detail6reduce28DeviceReduceSingleTileKernelINS2_10policy_hubIdyN4cuda3std3__44plusIdEEE10Policy1000EPdSC_iS9_ddNS7_10__identityEEEvT0_T1_T2_T3_T4_T6_)
        .other          _ZN3cub18CUB_300001_SM_10006detail6reduce28DeviceReduceSingleTileKernelINS2_10policy_hubIdyN4cuda3std3__44plusIdEEE10Policy1000EPdSC_iS9_ddNS7_10__identityEEEvT0_T1_T2_T3_T4_T6_,@"STO_CUDA_ENTRY STV_DEFAULT"
_ZN3cub18CUB_300001_SM_10006detail6reduce28DeviceReduceSingleTileKernelINS2_10policy_hubIdyN4cuda3std3__44plusIdEEE10Policy1000EPdSC_iS9_ddNS7_10__identityEEEvT0_T1_T2_T3_T4_T6_:
.text._ZN3cub18CUB_300001_SM_10006detail6reduce28DeviceReduceSingleTileKernelINS2_10policy_hubIdyN4cuda3std3__44plusIdEEE10Policy1000EPdSC_iS9_ddNS7_10__identityEEEvT0_T1_T2_T3_T4_T6_:
[----:B------:R-:W-:Y:S01]  /*0000*/  LDC R1, c[0x0][0x37c] ;  /* 0x0000df00ff017b82 */ /* 0x000fe20000000800 */
[----:B------:R-:W0:Y:S01]  /*0010*/  LDCU UR4, c[0x0][0x390] ;  /* 0x00007200ff0477ac */ /* 0x000e220008000800 */
[----:B------:R-:W1:Y:S01]  /*0020*/  LDCU.64 UR6, c[0x0][0x358] ;  /* 0x00006b00ff0677ac */ /* 0x000e620008000a00 */
[----:B0-----:R-:W-:-:S05]  /*0030*/  IMAD.U32 R4, RZ, RZ, UR4 ;  /* 0x00000004ff047e24 */ /* 0x001fca000f8e00ff */
[----:B------:R-:W-:-:S13]  /*0040*/  ISETP.NE.AND P0, PT, R4, RZ, PT ;  /* 0x000000ff0400720c */ /* 0x000fda0003f05270 */
[----:B-1----:R-:W-:Y:S05]  /*0050*/  @P0 BRA `(.L_x_0) ;  /* 0x00000000001c0947 */ /* 0x002fea0003800000 */
[----:B------:R-:W0:Y:S02]  /*0060*/  S2R R0, SR_TID.X ;  /* 0x0000000000007919 */ /* 0x000e240000002100 */
[----:B0-----:R-:W-:-:S13]  /*0070*/  ISETP.NE.AND P0, PT, R0, RZ, PT ;  /* 0x000000ff0000720c */ /* 0x001fda0003f05270 */
[----:B------:R-:W-:Y:S05]  /*0080*/  @P0 EXIT ;  /* 0x000000000000094d */ /* 0x000fea0003800000 */
[----:B------:R-:W0:Y:S08]  /*0090*/  LDC.64 R2, c[0x0][0x388] ;  /* 0x0000e200ff027b82 */ /* 0x000e300000000a00 */
[----:B------:R-:W0:Y:S02]  /*00a0*/  LDC.64 R4, c[0x0][0x398] ;  /* 0x0000e600ff047b82 */ /* 0x000e240000000a00 */
[----:B0-----:R-:W-:Y:S01]  /*00b0*/  STG.E.64 desc[UR6][R2.64], R4 ;  /* 0x0000000402007986 */ /* 0x001fe2000c101b06 */
[----:B------:R-:W-:Y:S05]  /*00c0*/  EXIT ;  /* 0x000000000000794d */ /* 0x000fea0003800000 */
.L_x_0:
[----:B------:R-:W-:Y:S01]  /*00d0*/  ISETP.GT.AND P0, PT, R4, 0xdff, PT ;  /* 0x00000dff0400780c */ /* 0x000fe20003f04270 */
[----:B------:R-:W-:-:S12]  /*00e0*/  BSSY.RECONVERGENT B0, `(.L_x_1) ;  /* 0x0000242000007945 */ /* 0x000fd80003800200 */
[----:B------:R-:W-:Y:S05]  /*00f0*/  @P0 BRA `(.L_x_2) ;  /* 0x0000001400180947 */ /* 0x000fea0003800000 */
[----:B------:R-:W0:Y:S01]  /*0100*/  S2R R5, SR_TID.X ;  /* 0x0000000000057919 */ /* 0x000e220000002100 */
[----:B------:R-:W-:Y:S01]  /*0110*/  BSSY.RECONVERGENT B1, `(.L_x_3) ;  /* 0x0000009000017945 */ /* 0x000fe20003800200 */
[----:B------:R-:W-:Y:S02]  /*0120*/  CS2R R2, SRZ ;  /* 0x0000000000027805 */ /* 0x000fe4000001ff00 */
[----:B0-----:R-:W-:Y:S01]  /*0130*/  ISETP.GE.AND P0, PT, R5, R4, PT ;  /* 0x000000040500720c */ /* 0x001fe20003f06270 */
[----:B------:R-:W-:-:S12]  /*0140*/  IMAD.MOV.U32 R7, RZ, RZ, R5 ;  /* 0x000000ffff077224 */ /* 0x000fd800078e0005 */
[----:B------:R-:W-:Y:S05]  /*0150*/  @P0 BRA `(.L_x_4) ;  /* 0x0000000000100947 */ /* 0x000fea0003800000 */
[----:B------:R-:W0:Y:S02]  /*0160*/  LDC.64 R2, c[0x0][0x380] ;  /* 0x0000e000ff027b82 */ /* 0x000e240000000a00 */
[----:B0-----:R-:W-:-:S06]  /*0170*/  IMAD.WIDE.U32 R2, R5, 0x8, R2 ;  /* 0x0000000805027825 */ /* 0x001fcc00078e0002 */
[----:B------:R-:W5:Y:S01]  /*0180*/  LDG.E.64.CONSTANT R2, desc[UR6][R2.64] ;  /* 0x0000000602027981 */ /* 0x000f62000c1e9b00 */
[----:B------:R-:W-:-:S07]  /*0190*/  VIADD R7, R5, 0x200 ;  /* 0x0000020005077836 */ /* 0x000fce0000000000 */
.L_x_4:
[----:B------:R-:W-:Y:S05]  /*01a0*/  BSYNC.RECONVERGENT B1 ;  /* 0x0000000000017941 */ /* 0x000fea0003800200 */
.L_x_3:
[----:B------:R-:W-:Y:S01]  /*01b0*/  ISETP.GE.AND P0, PT, R7, R4, PT ;  /* 0x000000040700720c */ /* 0x000fe20003f06270 */
[----:B------:R-:W-:-:S12]  /*01c0*/  BSSY.RECONVERGENT B1, `(.L_x_5) ;  /* 0x0000076000017945 */ /* 0x000fd80003800200 */
[----:B------:R-:W-:Y:S05]  /*01d0*/  @P0 BRA `(.L_x_6) ;  /* 0x0000000400d00947 */ /* 0x000fea0003800000 */
[----:B------:R-:W-:Y:S01]  /*01e0*/  LOP3.LUT R9, RZ, R7, RZ, 0x33, !PT ;  /* 0x00000007ff097212 */ /* 0x000fe200078e33ff */
[----:B------:R-:W-:Y:S04]  /*01f0*/  BSSY.RECONVERGENT B2, `(.L_x_7) ;  /* 0x0000017000027945 */ /* 0x000fe80003800200 */
[----:B------:R-:W-:-:S05]  /*0200*/  IMAD.IADD R0, R9, 0x1, R4 ;  /* 0x0000000109007824 */ /* 0x000fca00078e0204 */
[C---:B------:R-:W-:Y:S02]  /*0210*/  LOP3.LUT R6, R0.reuse, 0x600, RZ, 0xc0, !PT ;  /* 0x0000060000067812 */ /* 0x040fe400078ec0ff */
[----:B------:R-:W-:Y:S02]  /*0220*/  ISETP.GE.U32.AND P0, PT, R0, 0x600, PT ;  /* 0x000006000000780c */ /* 0x000fe40003f06070 */
[----:B------:R-:W-:-:S13]  /*0230*/  ISETP.NE.AND P1, PT, R6, 0x600, PT ;  /* 0x000006000600780c */ /* 0x000fda0003f25270 */
[----:B------:R-:W-:Y:S05]  /*0240*/  @!P1 BRA `(.L_x_8) ;  /* 0x0000000000449947 */ /* 0x000fea0003800000 */
[----:B------:R-:W0:Y:S01]  /*0250*/  LDC.64 R8, c[0x0][0x380] ;  /* 0x0000e000ff087b82 */ /* 0x000e220000000a00 */
[----:B------:R-:W-:-:S04]  /*0260*/  LEA.HI R0, R0, 0x1, RZ, 0x17 ;  /* 0x0000000100007811 */ /* 0x000fc800078fb8ff */
[----:B------:R-:W-:-:S05]  /*0270*/  LOP3.LUT R0, R0, 0x3, RZ, 0xc0, !PT ;  /* 0x0000000300007812 */ /* 0x000fca00078ec0ff */
[----:B------:R-:W-:Y:S02]  /*0280*/  IMAD.MOV R0, RZ, RZ, -R0 ;  /* 0x000000ffff007224 */ /* 0x000fe400078e0a00 */
[----:B0-----:R-:W-:-:S04]  /*0290*/  IMAD.WIDE.U32 R8, R7, 0x8, R8 ;  /* 0x0000000807087825 */ /* 0x001fc800078e0008 */
[----:B------:R-:W-:Y:S02]  /*02a0*/  IMAD.MOV.U32 R6, RZ, RZ, R8 ;  /* 0x000000ffff067224 */ /* 0x000fe400078e0008 */
[----:B------:R-:W-:-:S07]  /*02b0*/  IMAD.MOV.U32 R11, RZ, RZ, R9 ;  /* 0x000000ffff0b7224 */ /* 0x000fce00078e0009 */
.L_x_9:
[----:B------:R-:W-:Y:S02]  /*02c0*/  IMAD.MOV.U32 R8, RZ, RZ, R6 ;  /* 0x000000ffff087224 */ /* 0x000fe400078e0006 */
[----:B------:R-:W-:-:S06]  /*02d0*/  IMAD.MOV.U32 R9, RZ, RZ, R11 ;  /* 0x000000ffff097224 */ /* 0x000fcc00078e000b */
[----:B------:R-:W2:Y:S01]  /*02e0*/  LDG.E.64.CONSTANT R8, desc[UR6][R8.64] ;  /* 0x0000000608087981 */ /* 0x000ea2000c1e9b00 */
[----:B------:R-:W-:Y:S01]  /*02f0*/  VIADD R0, R0, 0x1 ;  /* 0x0000000100007836 */ /* 0x000fe20000000000 */
[----:B------:R-:W-:Y:S01]  /*0300*/  IADD3 R6, P2, PT, R6, 0x1000, RZ ;  /* 0x0000100006067810 */ /* 0x000fe20007f5e0ff */
[----:B------:R-:W-:-:S03]  /*0310*/  VIADD R7, R7, 0x200 ;  /* 0x0000020007077836 */ /* 0x000fc60000000000 */
[----:B------:R-:W-:Y:S01]  /*0320*/  ISETP.NE.AND P1, PT, R0, RZ, PT ;  /* 0x000000ff0000720c */ /* 0x000fe20003f25270 */
[----:B------:R-:W-:Y:S01]  /*0330*/  IMAD.X R11, RZ, RZ, R11, P2 ;  /* 0x000000ffff0b7224 */ /* 0x000fe200010e060b */
[----:B--2--5:R-:W-:-:S11]  /*0340*/  DADD R2, R8, R2 ;  /* 0x0000000008027229 */ /* 0x024fd60000000002 */
[----:B------:R-:W-:Y:S05]  /*0350*/  @P1 BRA `(.L_x_9) ;  /* 0xfffffffc00d81947 */ /* 0x000fea000383ffff */
.L_x_8:
[----:B------:R-:W-:Y:S05]  /*0360*/  BSYNC.RECONVERGENT B2 ;  /* 0x0000000000027941 */ /* 0x000fea0003800200 */
.L_x_7:
[----:B------:R-:W-:Y:S05]  /*0370*/  @!P0 BRA `(.L_x_6) ;  /* 0x0000000400688947 */ /* 0x000fea0003800000 */
[----:B------:R-:W-:Y:S01]  /*0380*/  IMAD.IADD R0, R4, 0x1, -R7 ;  /* 0x0000000104007824 */ /* 0x000fe200078e0a07 */
[----:B------:R-:W-:Y:S01]  /*0390*/  BSSY.RECONVERGENT B2, `(.L_x_10) ;  /* 0x0000031000027945 */ /* 0x000fe20003800200 */
[----:B------:R-:W-:-:S03]  /*03a0*/  PLOP3.LUT P0, PT, PT, PT, PT, 0x80, 0x8 ;  /* 0x000000000008781c */ /* 0x000fc60003f0f070 */
[----:B------:R-:W-:-:S13]  /*03b0*/  ISETP.GT.AND P1, PT, R0, 0x1800, PT ;  /* 0x000018000000780c */ /* 0x000fda0003f24270 */
[----:B------:R-:W-:Y:S05]  /*03c0*/  @!P1 BRA `(.L_x_11) ;  /* 0x0000000000b49947 */ /* 0x000fea0003800000 */
[----:B------:R-:W-:Y:S01]  /*03d0*/  PLOP3.LUT P0, PT, PT, PT, PT, 0x8, 0x80 ;  /* 0x000000000080781c */ /* 0x000fe20003f0e170 */
[----:B------:R-:W-:-:S12]  /*03e0*/  VIADD R0, R4, 0xffffe800 ;  /* 0xffffe80004007836 */ /* 0x000fd80000000000 */
.L_x_12:
[----:B------:R-:W0:Y:S02]  /*03f0*/  LDC.64 R32, c[0x0][0x380] ;  /* 0x0000e000ff207b82 */ /* 0x000e240000000a00 */
[----:B0-----:R-:W-:-:S05]  /*0400*/  IMAD.WIDE R14, R7, 0x8, R32 ;  /* 0x00000008070e7825 */ /* 0x001fca00078e0220 */
[----:B------:R-:W2:Y:S04]  /*0410*/  LDG.E.64.CONSTANT R8, desc[UR6][R14.64] ;  /* 0x000000060e087981 */ /* 0x000ea8000c1e9b00 */
[----:B------:R-:W3:Y:S04]  /*0420*/  LDG.E.64.CONSTANT R10, desc[UR6][R14.64+0x1000] ;  /* 0x001000060e0a7981 */ /* 0x000ee8000c1e9b00 */
[----:B------:R-:W4:Y:S01]  /*0430*/  LDG.E.64.CONSTANT R12, desc[UR6][R14.64+0x2000] ;  /* 0x002000060e0c7981 */ /* 0x000f22000c1e9b00 */
[----:B------:R-:W-:-:S03]  /*0440*/  VIADD R41, R7, 0x800 ;  /* 0x0000080007297836 */ /* 0x000fc60000000000 */
[----:B------:R-:W4:Y:S01]  /*0450*/  LDG.E.64.CONSTANT R30, desc[UR6][R14.64+0x3000] ;  /* 0x003000060e1e7981 */ /* 0x000f22000c1e9b00 */
[----:B------:R-:W-:-:S05]  /*0460*/  IMAD.WIDE R40, R41, 0x8, R32 ;  /* 0x0000000829287825 */ /* 0x000fca00078e0220 */
[----:B------:R-:W4:Y:S04]  /*0470*/  LDG.E.64.CONSTANT R28, desc[UR6][R40.64] ;  /* 0x00000006281c7981 */ /* 0x000f28000c1e9b00 */
[----:B------:R-:W4:Y:S04]  /*0480*/  LDG.E.64.CONSTANT R26, desc[UR6][R40.64+0x1000] ;  /* 0x00100006281a7981 */ /* 0x000f28000c1e9b00 */
        /* <DEDUP_REMOVED lines=12> */
[----:B------:R-:W4:Y:S04]  /*0550*/  LDG.E.64.CONSTANT R34, desc[UR6][R44.64+0x2000] ;  /* 0x002000062c227981 */ /* 0x000f28000c1e9b00 */
[----:B------:R-:W4:Y:S01]  /*0560*/  LDG.E.64.CONSTANT R32, desc[UR6][R44.64+0x3000] ;  /* 0x003000062c207981 */ /* 0x000f22000c1e9b00 */
[----:B------:R-:W-:-:S05]  /*0570*/  VIADD R7, R7, 0x2000 ;  /* 0x0000200007077836 */ /* 0x000fca0000000000 */
[----:B------:R-:W-:Y:S01]  /*0580*/  ISETP.GE.AND P1, PT, R7, R0, PT ;  /* 0x000000000700720c */ /* 0x000fe20003f26270 */
[----:B--2--5:R-:W-:-:S08]  /*0590*/  DADD R8, R8, R2 ;  /* 0x0000000008087229 */ /* 0x024fd00000000002 */
[----:B---3--:R-:W-:-:S08]  /*05a0*/  DADD R8, R8, R10 ;  /* 0x0000000008087229 */ /* 0x008fd0000000000a */
[----:B----4-:R-:W-:-:S08]  /*05b0*/  DADD R8, R8, R12 ;  /* 0x0000000008087229 */ /* 0x010fd0000000000c */
[----:B------:R-:W-:-:S08]  /*05c0*/  DADD R8, R8, R30 ;  /* 0x0000000008087229 */ /* 0x000fd0000000001e */
        /* <DEDUP_REMOVED lines=11> */
[----:B------:R-:W-:Y:S01]  /*0680*/  DADD R2, R8, R32 ;  /* 0x0000000008027229 */ /* 0x000fe20000000020 */
[----:B------:R-:W-:Y:S10]  /*0690*/  @!P1 BRA `(.L_x_12) ;  /* 0xfffffffc00549947 */ /* 0x000ff4000383ffff */
.L_x_11:
[----:B------:R-:W-:Y:S05]  /*06a0*/  BSYNC.RECONVERGENT B2 ;  /* 0x0000000000027941 */ /* 0x000fea0003800200 */
.L_x_10:
[----:B------:R-:W-:Y:S01]  /*06b0*/  IMAD.IADD R0, R4, 0x1, -R7 ;  /* 0x0000000104007824 */ /* 0x000fe200078e0a07 */
[----:B------:R-:W-:Y:S04]  /*06c0*/  BSSY.RECONVERGENT B2, `(.L_x_13) ;  /* 0x0000019000027945 */ /* 0x000fe80003800200 */
[----:B------:R-:W-:-:S13]  /*06d0*/  ISETP.GT.AND P1, PT, R0, 0x800, PT ;  /* 0x000008000000780c */ /* 0x000fda0003f24270 */
[----:B------:R-:W-:Y:S05]  /*06e0*/  @!P1 BRA `(.L_x_14) ;  /* 0x0000000000589947 */ /* 0x000fea0003800000 */
        /* <DEDUP_REMOVED lines=12> */
[----:B------:R-:W-:Y:S01]  /*07b0*/  PLOP3.LUT P0, PT, PT, PT, PT, 0x8, 0x80 ;  /* 0x000000000080781c */ /* 0x000fe20003f0e170 */
[----:B------:R-:W-:Y:S01]  /*07c0*/  VIADD R7, R7, 0x1000 ;  /* 0x0000100007077836 */ /* 0x000fe20000000000 */
[----:B--2--5:R-:W-:-:S08]  /*07d0*/  DADD R10, R2, R10 ;  /* 0x00000000020a7229 */ /* 0x024fd0000000000a */
[----:B---3--:R-:W-:-:S08]  /*07e0*/  DADD R10, R10, R12 ;  /* 0x000000000a0a7229 */ /* 0x008fd0000000000c */
[----:B----4-:R-:W-:-:S08]  /*07f0*/  DADD R10, R10, R14 ;  /* 0x000000000a0a7229 */ /* 0x010fd0000000000e */
[----:B------:R-:W-:-:S08]  /*0800*/  DADD R10, R10, R16 ;  /* 0x000000000a0a7229 */ /* 0x000fd00000000010 */
[----:B------:R-:W-:-:S08]  /*0810*/  DADD R10, R10, R20 ;  /* 0x000000000a0a7229 */ /* 0x000fd00000000014 */
[----:B------:R-:W-:-:S08]  /*0820*/  DADD R10, R10, R22 ;  /* 0x000000000a0a7229 */ /* 0x000fd00000000016 */
[----:B------:R-:W-:-:S08]  /*0830*/  DADD R10, R10, R24 ;  /* 0x000000000a0a7229 */ /* 0x000fd00000000018 */
[----:B------:R-:W-:-:S11]  /*0840*/  DADD R2, R10, R26 ;  /* 0x000000000a027229 */ /* 0x000fd6000000001a */
.L_x_14:
[----:B------:R-:W-:Y:S05]  /*0850*/  BSYNC.RECONVERGENT B2 ;  /* 0x0000000000027941 */ /* 0x000fea0003800200 */
.L_x_13:
[----:B------:R-:W-:-:S13]  /*0860*/  ISETP.LT.OR P0, PT, R7, R4, P0 ;  /* 0x000000040700720c */ /* 0x000fda0000701670 */
[----:B------:R-:W-:Y:S05]  /*0870*/  @!P0 BRA `(.L_x_6) ;  /* 0x0000000000288947 */ /* 0x000fea0003800000 */
[----:B------:R-:W0:Y:S02]  /*0880*/  LDC.64 R8, c[0x0][0x380] ;  /* 0x0000e000ff087b82 */ /* 0x000e240000000a00 */
[----:B0-----:R-:W-:-:S05]  /*0890*/  IMAD.WIDE R6, R7, 0x8, R8 ;  /* 0x0000000807067825 */ /* 0x001fca00078e0208 */
[----:B------:R-:W2:Y:S04]  /*08a0*/  LDG.E.64.CONSTANT R8, desc[UR6][R6.64] ;  /* 0x0000000606087981 */ /* 0x000ea8000c1e9b00 */
[----:B------:R-:W3:Y:S04]  /*08b0*/  LDG.E.64.CONSTANT R10, desc[UR6][R6.64+0x1000] ;  /* 0x00100006060a7981 */ /* 0x000ee8000c1e9b00 */
[----:B------:R-:W4:Y:S04]  /*08c0*/  LDG.E.64.CONSTANT R12, desc[UR6][R6.64+0x2000] ;  /* 0x00200006060c7981 */ /* 0x000f28000c1e9b00 */
[----:B------:R-:W4:Y:S01]  /*08d0*/  LDG.E.64.CONSTANT R14, desc[UR6][R6.64+0x3000] ;  /* 0x00300006060e7981 */ /* 0x000f22000c1e9b00 */
[----:B--2--5:R-:W-:-:S08]  /*08e0*/  DADD R8, R2, R8 ;  /* 0x0000000002087229 */ /* 0x024fd00000000008 */
[----:B---3--:R-:W-:-:S08]  /*08f0*/  DADD R8, R8, R10 ;  /* 0x0000000008087229 */ /* 0x008fd0000000000a */
[----:B----4-:R-:W-:-:S08]  /*0900*/  DADD R8, R8, R12 ;  /* 0x0000000008087229 */ /* 0x010fd0000000000c */
[----:B------:R-:W-:-:S11]  /*0910*/  DADD R2, R8, R14 ;  /* 0x0000000008027229 */ /* 0x000fd6000000000e */
.L_x_6:
[----:B------:R-:W-:Y:S05]  /*0920*/  BSYNC.RECONVERGENT B1 ;  /* 0x0000000000017941 */ /* 0x000fea0003800200 */
.L_x_5:
[----:B------:R-:W-:-:S13]  /*0930*/  ISETP.GE.AND P0, PT, R4, 0x200, PT ;  /* 0x000002000400780c */ /* 0x000fda0003f06270 */
[----:B------:R-:W-:Y:S05]  /*0940*/  @!P0 BRA `(.L_x_15) ;  /* 0x0000000400148947 */ /* 0x000fea0003800000 */
[----:B------:R-:W0:Y:S01]  /*0950*/  S2R R12, SR_LANEID ;  /* 0x00000000000c7919 */ /* 0x000e220000000000 */
[----:B-----5:R-:W-:Y:S04]  /*0960*/  SHFL.DOWN PT, R6, R2, 0x1, 0x1f ;  /* 0x08201f0002067f89 */ /* 0x020fe800000e0000 */
[----:B------:R-:W1:Y:S02]  /*0970*/  SHFL.DOWN PT, R7, R3, 0x1, 0x1f ;  /* 0x08201f0003077f89 */ /* 0x000e6400000e0000 */
[----:B-1----:R-:W-:Y:S01]  /*0980*/  DADD R6, R6, R2 ;  /* 0x0000000006067229 */ /* 0x002fe20000000002 */
[C---:B0-----:R-:W-:Y:S02]  /*0990*/  ISETP.GT.AND P0, PT, R12.reuse, 0x1e, PT ;  /* 0x0000001e0c00780c */ /* 0x041fe40003f04270 */
[----:B------:R-:W-:-:S07]  /*09a0*/  ISETP.NE.AND P1, PT, R12, RZ, PT ;  /* 0x000000ff0c00720c */ /* 0x000fce0003f25270 */
[----:B------:R-:W-:Y:S02]  /*09b0*/  FSEL R8, R2, R6, P0 ;  /* 0x0000000602087208 */ /* 0x000fe40000000000 */
[----:B------:R-:W-:Y:S02]  /*09c0*/  FSEL R9, R3, R7, P0 ;  /* 0x0000000703097208 */ /* 0x000fe40000000000 */
[----:B------:R-:W-:Y:S01]  /*09d0*/  ISETP.GT.AND P0, PT, R12, 0x1d, PT ;  /* 0x0000001d0c00780c */ /* 0x000fe20003f04270 */
[----:B------:R-:W-:Y:S01]  /*09e0*/  SHFL.DOWN PT, R6, R8, 0x2, 0x1f ;  /* 0x08401f0008067f89 */ /* 0x000fe200000e0000 */
[----:B------:R-:W-:Y:S02]  /*09f0*/  @!P1 MOV R4, 0x400 ;  /* 0x0000040000049802 */ /* 0x000fe40000000f00 */
[----:B------:R-:W-:Y:S01]  /*0a00*/  @!P1 SHF.R.U32.HI R0, RZ, 0x2, R5 ;  /* 0x00000002ff009819 */ /* 0x000fe20000011605 */
[----:B------:R-:W0:Y:S03]  /*0a10*/  SHFL.DOWN PT, R7, R9, 0x2, 0x1f ;  /* 0x08401f0009077f89 */ /* 0x000e2600000e0000 */
[----:B------:R-:W-:Y:S01]  /*0a20*/  @!P1 LOP3.LUT R0, R0, 0xf8, RZ, 0xc0, !PT ;  /* 0x000000f800009812 */ /* 0x000fe200078ec0ff */
[----:B0-----:R-:W-:-:S10]  /*0a30*/  DADD R6, R6, R8 ;  /* 0x0000000006067229 */ /* 0x001fd40000000008 */
[----:B------:R-:W-:Y:S02]  /*0a40*/  FSEL R6, R8, R6, P0 ;  /* 0x0000000608067208 */ /* 0x000fe40000000000 */
[----:B------:R-:W-:Y:S02]  /*0a50*/  FSEL R7, R9, R7, P0 ;  /* 0x0000000709077208 */ /* 0x000fe40000000000 */
[----:B------:R-:W-:Y:S01]  /*0a60*/  ISETP.GT.AND P0, PT, R12, 0x1b, PT ;  /* 0x0000001b0c00780c */ /* 0x000fe20003f04270 */
[----:B------:R-:W-:Y:S04]  /*0a70*/  SHFL.DOWN PT, R2, R6, 0x4, 0x1f ;  /* 0x08801f0006027f89 */ /* 0x000fe800000e0000 */
[----:B------:R-:W0:Y:S01]  /*0a80*/  SHFL.DOWN PT, R3, R7, 0x4, 0x1f ;  /* 0x08801f0007037f89 */ /* 0x000e2200000e0000 */
[----:B------:R-:W1:Y:S01]  /*0a90*/  @!P1 S2R R9, SR_CgaCtaId ;  /* 0x0000000000099919 */ /* 0x000e620000008800 */
[----:B0-----:R-:W-:-:S10]  /*0aa0*/  DADD R2, R2, R6 ;  /* 0x0000000002027229 */ /* 0x001fd40000000006 */
[----:B------:R-:W-:Y:S02]  /*0ab0*/  FSEL R10, R6, R2, P0 ;  /* 0x00000002060a7208 */ /* 0x000fe40000000000 */
[----:B------:R-:W-:Y:S02]  /*0ac0*/  FSEL R11, R7, R3, P0 ;  /* 0x00000003070b7208 */ /* 0x000fe40000000000 */
[----:B------:R-:W-:Y:S01]  /*0ad0*/  ISETP.GT.AND P0, PT, R12, 0x17, PT ;  /* 0x000000170c00780c */ /* 0x000fe20003f04270 */
[----:B------:R-:W-:Y:S04]  /*0ae0*/  SHFL.DOWN PT, R2, R10, 0x8, 0x1f ;  /* 0x09001f000a027f89 */ /* 0x000fe800000e0000 */
[----:B------:R-:W0:Y:S02]  /*0af0*/  SHFL.DOWN PT, R3, R11, 0x8, 0x1f ;  /* 0x09001f000b037f89 */ /* 0x000e2400000e0000 */
[----:B0-----:R-:W-:-:S10]  /*0b00*/  DADD R2, R2, R10 ;  /* 0x0000000002027229 */ /* 0x001fd4000000000a */
[----:B------:R-:W-:Y:S02]  /*0b10*/  FSEL R6, R10, R2, P0 ;  /* 0x000000020a067208 */ /* 0x000fe40000000000 */
[----:B------:R-:W-:Y:S02]  /*0b20*/  FSEL R7, R11, R3, P0 ;  /* 0x000000030b077208 */ /* 0x000fe40000000000 */
[----:B-1----:R-:W-:Y:S01]  /*0b30*/  @!P1 LEA R11, R9, R4, 0x18 ;  /* 0x00000004090b9211 */ /* 0x002fe200078ec0ff */
[----:B------:R-:W-:Y:S01]  /*0b40*/  SHFL.DOWN PT, R2, R6, 0x10, 0x1f ;  /* 0x0a001f0006027f89 */ /* 0x000fe200000e0000 */
[----:B------:R-:W-:-:S03]  /*0b50*/  ISETP.NE.AND P0, PT, R5, RZ, PT ;  /* 0x000000ff0500720c */ /* 0x000fc60003f05270 */
[----:B------:R-:W0:Y:S01]  /*0b60*/  SHFL.DOWN PT, R3, R7, 0x10, 0x1f ;  /* 0x0a001f0007037f89 */ /* 0x000e2200000e0000 */
[----:B------:R-:W-:Y:S01]  /*0b70*/  @!P1 IMAD.IADD R11, R0, 0x1, R11 ;  /* 0x00000001000b9824 */ /* 0x000fe200078e020b */
[----:B0-----:R-:W-:-:S07]  /*0b80*/  DADD R8, R2, R6 ;  /* 0x0000000002087229 */ /* 0x001fce0000000006 */
[----:B------:R1:W-:Y:S01]  /*0b90*/  @!P1 STS.64 [R11+0x10], R8 ;  /* 0x000010080b009388 */ /* 0x0003e20000000a00 */
[----:B------:R-:W-:Y:S01]  /*0ba0*/  BAR.SYNC.DEFER_BLOCKING 0x0 ;  /* 0x0000000000007b1d */ /* 0x000fe20000010000 */
[----:B------:R-:W-:-:S04]  /*0bb0*/  ISETP.GT.AND P1, PT, R12, 0xf, PT ;  /* 0x0000000f0c00780c */ /* 0x000fc80003f24270 */
[----:B------:R-:W-:Y:S02]  /*0bc0*/  FSEL R2, R6, R8, P1 ;  /* 0x0000000806027208 */ /* 0x000fe40000800000 */
[----:B------:R-:W-:Y:S01]  /*0bd0*/  FSEL R3, R7, R9, P1 ;  /* 0x0000000907037208 */ /* 0x000fe20000800000 */
[----:B------:R-:W-:Y:S06]  /*0be0*/  @P0 BRA `(.L_x_16) ;  /* 0x0000001800440947 */ /* 0x000fec0003800000 */
[----:B------:R-:W0:Y:S01]  /*0bf0*/  S2UR UR5, SR_CgaCtaId ;  /* 0x00000000000579c3 */ /* 0x000e220000008800 */
[----:B------:R-:W-:Y:S02]  /*0c00*/  UMOV UR4, 0x400 ;  /* 0x0000040000047882 */ /* 0x000fe40000000000 */
[----:B0-----:R-:W-:-:S09]  /*0c10*/  ULEA UR4, UR5, UR4, 0x18 ;  /* 0x0000000405047291 */ /* 0x001fd2000f8ec0ff */
[----:B------:R-:W0:Y:S04]  /*0c20*/  LDS.64 R4, [UR4+0x18] ;  /* 0x00001804ff047984 */ /* 0x000e280008000a00 */
[----:B-1----:R-:W1:Y:S04]  /*0c30*/  LDS.128 R8, [UR4+0x20] ;  /* 0x00002004ff087984 */ /* 0x002e680008000c00 */
[----:B------:R-:W2:Y:S01]  /*0c40*/  LDS.128 R12, [UR4+0x30] ;  /* 0x00003004ff0c7984 */ /* 0x000ea20008000c00 */
[----:B0-----:R-:W-:-:S03]  /*0c50*/  DADD R2, R2, R4 ;  /* 0x0000000002027229 */ /* 0x001fc60000000004 */
[----:B------:R-:W0:Y:S05]  /*0c60*/  LDS.128 R4, [UR4+0x40] ;  /* 0x00004004ff047984 */ /* 0x000e2a0008000c00 */
[----:B-1----:R-:W-:-:S08]  /*0c70*/  DADD R2, R2, R8 ;  /* 0x0000000002027229 */ /* 0x002fd00000000008 */
[----:B------:R-:W-:Y:S01]  /*0c80*/  DADD R2, R2, R10 ;  /* 0x0000000002027229 */ /* 0x000fe2000000000a */
[----:B------:R-:W1:Y:S07]  /*0c90*/  LDS.128 R8, [UR4+0x50] ;  /* 0x00005004ff087984 */ /* 0x000e6e0008000c00 */
[----:B--2---:R-:W-:-:S08]  /*0ca0*/  DADD R2, R2, R12 ;  /* 0x0000000002027229 */ /* 0x004fd0000000000c */
[----:B------:R-:W-:Y:S01]  /*0cb0*/  DADD R2, R2, R14 ;  /* 0x0000000002027229 */ /* 0x000fe2000000000e */
[----:B------:R-:W2:Y:S07]  /*0cc0*/  LDS.128 R12, [UR4+0x60] ;  /* 0x00006004ff0c7984 */ /* 0x000eae0008000c00 */
[----:B0-----:R-:W-:-:S08]  /*0cd0*/  DADD R2, R2, R4 ;  /* 0x0000000002027229 */ /* 0x001fd00000000004 */
[----:B------:R-:W-:Y:S01]  /*0ce0*/  DADD R2, R2, R6 ;  /* 0x0000000002027229 */ /* 0x000fe20000000006 */
[----:B------:R-:W0:Y:S07]  /*0cf0*/  LDS.128 R4, [UR4+0x70] ;  /* 0x00007004ff047984 */ /* 0x000e2e0008000c00 */
[----:B-1----:R-:W-:-:S08]  /*0d00*/  DADD R2, R2, R8 ;  /* 0x0000000002027229 */ /* 0x002fd00000000008 */
[----:B------:R-:W-:Y:S01]  /*0d10*/  DADD R2, R2, R10 ;  /* 0x0000000002027229 */ /* 0x000fe2000000000a */
[----:B------:R-:W1:Y:S07]  /*0d20*/  LDS.128 R8, [UR4+0x80] ;  /* 0x00008004ff087984 */ /* 0x000e6e0008000c00 */
[----:B--2---:R-:W-:-:S08]  /*0d30*/  DADD R2, R2, R12 ;  /* 0x0000000002027229 */ /* 0x004fd0000000000c */
[----:B------:R-:W-:-:S08]  /*0d40*/  DADD R2, R2, R14 ;  /* 0x0000000002027229 */ /* 0x000fd0000000000e */
[----:B0-----:R-:W-:-:S08]  /*0d50*/  DADD R2, R2, R4 ;  /* 0x0000000002027229 */ /* 0x001fd00000000004 */
[----:B------:R-:W-:-:S08]  /*0d60*/  DADD R2, R2, R6 ;  /* 0x0000000002027229 */ /* 0x000fd00000000006 */
[----:B-1----:R-:W-:-:S08]  /*0d70*/  DADD R2, R2, R8 ;  /* 0x0000000002027229 */ /* 0x002fd00000000008 */
[----:B------:R-:W-:Y:S01]  /*0d80*/  DADD R2, R2, R10 ;  /* 0x0000000002027229 */ /* 0x000fe2000000000a */
[----:B------:R-:W-:Y:S10]  /*0d90*/  BRA `(.L_x_16) ;  /* 0x0000001400d87947 */ /* 0x000ff40003800000 */
.L_x_15:
[----:B------:R-:W-:Y:S01]  /*0da0*/  LOP3.LUT R0, R5, 0x3e0, RZ, 0xc0, !PT ;  /* 0x000003e005007812 */ /* 0x000fe200078ec0ff */
[----:B------:R-:W0:Y:S03]  /*0db0*/  S2R R10, SR_LANEID ;  /* 0x00000000000a7919 */ /* 0x000e260000000000 */
[----:B------:R-:W-:Y:S01]  /*0dc0*/  LOP3.LUT R9, RZ, R0, RZ, 0x33, !PT ;  /* 0x00000000ff097212 */ /* 0x000fe200078e33ff */
[----:B------:R-:W-:-:S04]  /*0dd0*/  VIADD R7, R0, 0x20 ;  /* 0x0000002000077836 */ /* 0x000fc80000000000 */
[----:B------:R-:W-:Y:S01]  /*0de0*/  IMAD.IADD R9, R9, 0x1, R4 ;  /* 0x0000000109097824 */ /* 0x000fe200078e0204 */
[----:B------:R-:W-:-:S04]  /*0df0*/  ISETP.GT.AND P0, PT, R7, R4, PT ;  /* 0x000000040700720c */ /* 0x000fc80003f04270 */
[----:B------:R-:W-:-:S05]  /*0e00*/  SEL R11, R9, 0x1f, P0 ;  /* 0x0000001f090b7807 */ /* 0x000fca0000000000 */
[----:B-----5:R-:W-:Y:S04]  /*0e10*/  SHFL.DOWN PT, R6, R2, 0x1, R11 ;  /* 0x0820000002067989 */ /* 0x020fe800000e000b */
[----:B------:R-:W1:Y:S01]  /*0e20*/  SHFL.DOWN PT, R7, R3, 0x1, R11 ;  /* 0x0820000003077989 */ /* 0x000e6200000e000b */
[C---:B0-----:R-:W-:Y:S01]  /*0e30*/  ISETP.GE.AND P0, PT, R10.reuse, R11, PT ;  /* 0x0000000b0a00720c */ /* 0x041fe20003f06270 */
[C---:B------:R-:W-:Y:S01]  /*0e40*/  VIADD R0, R10.reuse, 0x2 ;  /* 0x000000020a007836 */ /* 0x040fe20000000000 */
[----:B------:R-:W-:Y:S01]  /*0e50*/  ISETP.NE.AND P1, PT, R10, RZ, PT ;  /* 0x000000ff0a00720c */ /* 0x000fe20003f25270 */
[----:B-1----:R-:W-:-:S12]  /*0e60*/  DADD R6, R6, R2 ;  /* 0x0000000006067229 */ /* 0x002fd80000000002 */
[----:B------:R-:W0:Y:S01]  /*0e70*/  @!P1 S2R R12, SR_CgaCtaId ;  /* 0x00000000000c9919 */ /* 0x000e220000008800 */
[----:B------:R-:W-:Y:S02]  /*0e80*/  FSEL R8, R6, R2, !P0 ;  /* 0x0000000206087208 */ /* 0x000fe40004000000 */
[----:B------:R-:W-:Y:S02]  /*0e90*/  FSEL R9, R7, R3, !P0 ;  /* 0x0000000307097208 */ /* 0x000fe40004000000 */
[----:B------:R-:W-:Y:S01]  /*0ea0*/  ISETP.GT.AND P0, PT, R0, R11, PT ;  /* 0x0000000b0000720c */ /* 0x000fe20003f04270 */
[----:B------:R-:W-:Y:S01]  /*0eb0*/  SHFL.DOWN PT, R6, R8, 0x2, R11 ;  /* 0x0840000008067989 */ /* 0x000fe200000e000b */
[----:B------:R-:W-:-:S03]  /*0ec0*/  VIADD R0, R10, 0x4 ;  /* 0x000000040a007836 */ /* 0x000fc60000000000 */
[----:B------:R-:W1:Y:S02]  /*0ed0*/  SHFL.DOWN PT, R7, R9, 0x2, R11 ;  /* 0x0840000009077989 */ /* 0x000e6400000e000b */
[----:B-1----:R-:W-:-:S10]  /*0ee0*/  DADD R6, R6, R8 ;  /* 0x0000000006067229 */ /* 0x002fd40000000008 */
[----:B------:R-:W-:Y:S02]  /*0ef0*/  FSEL R6, R8, R6, P0 ;  /* 0x0000000608067208 */ /* 0x000fe40000000000 */
[----:B------:R-:W-:Y:S02]  /*0f00*/  FSEL R7, R9, R7, P0 ;  /* 0x0000000709077208 */ /* 0x000fe40000000000 */
        /* <DEDUP_REMOVED lines=16> */
[----:B------:R-:W-:Y:S02]  /*1010*/  @!P1 MOV R9, 0x400 ;  /* 0x0000040000099802 */ /* 0x000fe40000000f00 */
[----:B------:R-:W-:Y:S01]  /*1020*/  @!P1 SHF.R.U32.HI R8, RZ, 0x2, R5 ;  /* 0x00000002ff089819 */ /* 0x000fe20000011605 */
[----:B------:R-:W1:Y:S01]  /*1030*/  SHFL.DOWN PT, R3, R7, 0x10, R11 ;  /* 0x0a00000007037989 */ /* 0x000e6200000e000b */
[----:B0-----:R-:W-:-:S02]  /*1040*/  @!P1 LEA R9, R12, R9, 0x18 ;  /* 0x000000090c099211 */ /* 0x001fc400078ec0ff */
[----:B------:R-:W-:-:S05]  /*1050*/  @!P1 LOP3.LUT R8, R8, 0xf8, RZ, 0xc0, !PT ;  /* 0x000000f808089812 */ /* 0x000fca00078ec0ff */
[----:B------:R-:W-:Y:S01]  /*1060*/  @!P1 IMAD.IADD R9, R8, 0x1, R9 ;  /* 0x0000000108099824 */ /* 0x000fe200078e0209 */
[----:B-1----:R-:W-:-:S10]  /*1070*/  DADD R2, R2, R6 ;  /* 0x0000000002027229 */ /* 0x002fd40000000006 */
[----:B------:R-:W-:Y:S02]  /*1080*/  FSEL R2, R6, R2, P0 ;  /* 0x0000000206027208 */ /* 0x000fe40000000000 */
[----:B------:R-:W-:Y:S02]  /*1090*/  FSEL R3, R7, R3, P0 ;  /* 0x0000000307037208 */ /* 0x000fe40000000000 */
[----:B------:R-:W-:-:S03]  /*10a0*/  ISETP.NE.AND P0, PT, R5, RZ, PT ;  /* 0x000000ff0500720c */ /* 0x000fc60003f05270 */
[----:B------:R0:W-:Y:S01]  /*10b0*/  @!P1 STS.64 [R9+0x10], R2 ;  /* 0x0000100209009388 */ /* 0x0001e20000000a00 */
[----:B------:R-:W-:Y:S09]  /*10c0*/  BAR.SYNC.DEFER_BLOCKING 0x0 ;  /* 0x0000000000007b1d */ /* 0x000ff20000010000 */
[----:B------:R-:W-:Y:S05]  /*10d0*/  @P0 BRA `(.L_x_16) ;  /* 0x0000001400080947 */ /* 0x000fea0003800000 */
[----:B------:R-:W1:Y:S01]  /*10e0*/  S2UR UR5, SR_CgaCtaId ;  /* 0x00000000000579c3 */ /* 0x000e620000008800 */
[----:B------:R-:W-:Y:S01]  /*10f0*/  UMOV UR4, 0x400 ;  /* 0x0000040000047882 */ /* 0x000fe20000000000 */
[----:B------:R-:W-:Y:S01]  /*1100*/  ISETP.GT.AND P1, PT, R4, 0x20, PT ;  /* 0x000000200400780c */ /* 0x000fe20003f24270 */
[----:B-1----:R-:W-:-:S09]  /*1110*/  ULEA UR4, UR5, UR4, 0x18 ;  /* 0x0000000405047291 */ /* 0x002fd2000f8ec0ff */
[----:B------:R-:W1:Y:S04]  /*1120*/  LDS.64 R6, [UR4+0x18] ;  /* 0x00001804ff067984 */ /* 0x000e680008000a00 */
[----:B------:R-:W2:Y:S04]  /*1130*/  LDS.128 R12, [UR4+0x20] ;  /* 0x00002004ff0c7984 */ /* 0x000ea80008000c00 */
[----:B0-----:R-:W0:Y:S01]  /*1140*/  LDS.128 R8, [UR4+0x30] ;  /* 0x00003004ff087984 */ /* 0x001e220008000c00 */
[----:B-1----:R-:W-:-:S10]  /*1150*/  DADD R6, R2, R6 ;  /* 0x0000000002067229 */ /* 0x002fd40000000006 */
[----:B------:R-:W-:Y:S02]  /*1160*/  FSEL R2, R6, R2, P1 ;  /* 0x0000000206027208 */ /* 0x000fe40000800000 */
[----:B------:R-:W-:Y:S02]  /*1170*/  FSEL R3, R7, R3, P1 ;  /* 0x0000000307037208 */ /* 0x000fe40000800000 */
[----:B------:R-:W-:-:S04]  /*1180*/  ISETP.GT.AND P1, PT, R4, 0x40, PT ;  /* 0x000000400400780c */ /* 0x000fc80003f24270 */
[----:B--2---:R-:W-:-:S10]  /*1190*/  DADD R12, R12, R2 ;  /* 0x000000000c0c7229 */ /* 0x004fd40000000002 */
[----:B------:R-:W-:Y:S02]  /*11a0*/  FSEL R2, R12, R2, P1 ;  /* 0x000000020c027208 */ /* 0x000fe40000800000 */
[----:B------:R-:W-:Y:S02]  /*11b0*/  FSEL R3, R13, R3, P1 ;  /* 0x000000030d037208 */ /* 0x000fe40000800000 */
[----:B------:R-:W-:-:S04]  /*11c0*/  ISETP.GT.AND P1, PT, R4, 0x60, PT ;  /* 0x000000600400780c */ /* 0x000fc80003f24270 */
[----:B------:R-:W-:-:S10]  /*11d0*/  DADD R14, R2, R14 ;  /* 0x00000000020e7229 */ /* 0x000fd4000000000e */
[----:B------:R-:W-:Y:S02]  /*11e0*/  FSEL R2, R14, R2, P1 ;  /* 0x000000020e027208 */ /* 0x000fe40000800000 */
[----:B------:R-:W-:Y:S02]  /*11f0*/  FSEL R3, R15, R3, P1 ;  /* 0x000000030f037208 */ /* 0x000fe40000800000 */
[----:B------:R-:W1:Y:S01]  /*1200*/  LDS.128 R12, [UR4+0x40] ;  /* 0x00004004ff0c7984 */ /* 0x000e620008000c00 */
[----:B------:R-:W-:-:S03]  /*1210*/  ISETP.GT.AND P1, PT, R4, 0x80, PT ;  /* 0x000000800400780c */ /* 0x000fc60003f24270 */
[----:B0-----:R-:W-:-:S10]  /*1220*/  DADD R8, R8, R2 ;  /* 0x0000000008087229 */ /* 0x001fd40000000002 */
[----:B------:R-:W-:Y:S02]  /*1230*/  FSEL R2, R8, R2, P1 ;  /* 0x0000000208027208 */ /* 0x000fe40000800000 */
[----:B------:R-:W-:Y:S02]  /*1240*/  FSEL R3, R9, R3, P1 ;  /* 0x0000000309037208 */ /* 0x000fe40000800000 */
[----:B------:R-:W-:-:S04]  /*1250*/  ISETP.GT.AND P1, PT, R4, 0xa0, PT ;  /* 0x000000a00400780c */ /* 0x000fc80003f24270 */
[----:B------:R-:W-:-:S10]  /*1260*/  DADD R10, R2, R10 ;  /* 0x00000000020a7229 */ /* 0x000fd4000000000a */
[----:B------:R-:W-:Y:S02]  /*1270*/  FSEL R2, R10, R2, P1 ;  /* 0x000000020a027208 */ /* 0x000fe40000800000 */
[----:B------:R-:W-:Y:S02]  /*1280*/  FSEL R3, R11, R3, P1 ;  /* 0x000000030b037208 */ /* 0x000fe40000800000 */
[----:B------:R-:W0:Y:S01]  /*1290*/  LDS.128 R8, [UR4+0x50] ;  /* 0x00005004ff087984 */ /* 0x000e220008000c00 */
[----:B------:R-:W-:-:S03]  /*12a0*/  ISETP.GT.AND P1, PT, R4, 0xc0, PT ;  /* 0x000000c00400780c */ /* 0x000fc60003f24270 */
[----:B-1----:R-:W-:-:S10]  /*12b0*/  DADD R12, R12, R2 ;  /* 0x000000000c0c7229 */ /* 0x002fd40000000002 */
        /* <DEDUP_REMOVED lines=33> */
[----:B------:R-:W-:-:S04]  /*14d0*/  ISETP.GT.AND P1, PT, R4, 0x1c0, PT ;  /* 0x000001c00400780c */ /* 0x000fc80003f24270 */
[----:B-1----:R-:W-:-:S10]  /*14e0*/  DADD R12, R12, R2 ;  /* 0x000000000c0c7229 */ /* 0x002fd40000000002 */
[----:B------:R-:W-:Y:S02]  /*14f0*/  FSEL R2, R12, R2, P1 ;  /* 0x000000020c027208 */ /* 0x000fe40000800000 */
[----:B------:R-:W-:Y:S02]  /*1500*/  FSEL R3, R13, R3, P1 ;  /* 0x000000030d037208 */ /* 0x000fe40000800000 */
[----:B------:R-:W-:-:S04]  /*1510*/  ISETP.GT.AND P1, PT, R4, 0x1e0, PT ;  /* 0x000001e00400780c */ /* 0x000fc80003f24270 */
[----:B------:R-:W-:-:S10]  /*1520*/  DADD R14, R2, R14 ;  /* 0x00000000020e7229 */ /* 0x000fd4000000000e */
[----:B------:R-:W-:Y:S02]  /*1530*/  FSEL R2, R14, R2, P1 ;  /* 0x000000020e027208 */ /* 0x000fe40000800000 */
[----:B------:R-:W-:Y:S01]  /*1540*/  FSEL R3, R15, R3, P1 ;  /* 0x000000030f037208 */ /* 0x000fe20000800000 */
[----:B------:R-:W-:Y:S06]  /*1550*/  BRA `(.L_x_16) ;  /* 0x0000000c00e87947 */ /* 0x000fec0003800000 */
.L_x_2:
[----:B------:R-:W0:Y:S01]  /*1560*/  S2R R41, SR_TID.X ;  /* 0x0000000000297919 */ /* 0x000e220000002100 */
[----:B------:R-:W1:Y:S02]  /*1570*/  LDCU.64 UR4, c[0x0][0x380] ;  /* 0x00007000ff0477ac */ /* 0x000e640008000a00 */
[----:B-1----:R-:W-:Y:S02]  /*1580*/  IMAD.U32 R2, RZ, RZ, UR4 ;  /* 0x00000004ff027e24 */ /* 0x002fe4000f8e00ff */
[----:B------:R-:W-:Y:S02]  /*1590*/  IMAD.U32 R3, RZ, RZ, UR5 ;  /* 0x00000005ff037e24 */ /* 0x000fe4000f8e00ff */
[----:B0-----:R-:W-:-:S05]  /*15a0*/  IMAD.WIDE.U32 R18, R41, 0x8, R2 ;  /* 0x0000000829127825 */ /* 0x001fca00078e0002 */
[----:B------:R-:W2:Y:S04]  /*15b0*/  LDG.E.64.CONSTANT R20, desc[UR6][R18.64] ;  /* 0x0000000612147981 */ /* 0x000ea8000c1e9b00 */
[----:B------:R-:W2:Y:S04]  /*15c0*/  LDG.E.64.CONSTANT R6, desc[UR6][R18.64+0x1000] ;  /* 0x0010000612067981 */ /* 0x000ea8000c1e9b00 */
[----:B------:R-:W3:Y:S04]  /*15d0*/  LDG.E.64.CONSTANT R8, desc[UR6][R18.64+0x2000] ;  /* 0x0020000612087981 */ /* 0x000ee8000c1e9b00 */
[----:B------:R-:W4:Y:S04]  /*15e0*/  LDG.E.64.CONSTANT R10, desc[UR6][R18.64+0x3000] ;  /* 0x00300006120a7981 */ /* 0x000f28000c1e9b00 */
[----:B------:R-:W5:Y:S04]  /*15f0*/  LDG.E.64.CONSTANT R12, desc[UR6][R18.64+0x4000] ;  /* 0x00400006120c7981 */ /* 0x000f68000c1e9b00 */
[----:B------:R-:W5:Y:S04]  /*1600*/  LDG.E.64.CONSTANT R14, desc[UR6][R18.64+0x5000] ;  /* 0x00500006120e7981 */ /* 0x000f68000c1e9b00 */
[----:B------:R-:W5:Y:S01]  /*1610*/  LDG.E.64.CONSTANT R16, desc[UR6][R18.64+0x6000] ;  /* 0x0060000612107981 */ /* 0x000f62000c1e9b00 */
[----:B------:R-:W-:Y:S01]  /*1620*/  ISETP.GE.U32.AND P0, PT, R4, 0x1c00, PT ;  /* 0x00001c000400780c */ /* 0x000fe20003f06070 */
[----:B------:R-:W-:Y:S01]  /*1630*/  UMOV UR4, 0xe00 ;  /* 0x00000e0000047882 */ /* 0x000fe20000000000 */
[----:B--2---:R-:W-:-:S08]  /*1640*/  DADD R6, R20, R6 ;  /* 0x0000000014067229 */ /* 0x004fd00000000006 */
[----:B---3--:R-:W-:-:S08]  /*1650*/  DADD R6, R8, R6 ;  /* 0x0000000008067229 */ /* 0x008fd00000000006 */
[----:B----4-:R-:W-:-:S08]  /*1660*/  DADD R6, R10, R6 ;  /* 0x000000000a067229 */ /* 0x010fd00000000006 */
[----:B-----5:R-:W-:-:S08]  /*1670*/  DADD R6, R12, R6 ;  /* 0x000000000c067229 */ /* 0x020fd00000000006 */
[----:B------:R-:W-:-:S08]  /*1680*/  DADD R6, R14, R6 ;  /* 0x000000000e067229 */ /* 0x000fd00000000006 */
[----:B------:R-:W-:Y:S01]  /*1690*/  DADD R6, R16, R6 ;  /* 0x0000000010067229 */ /* 0x000fe20000000006 */
[----:B------:R-:W-:Y:S10]  /*16a0*/  @!P0 BRA `(.L_x_17) ;  /* 0x00000000006c8947 */ /* 0x000ff40003800000 */
[----:B------:R-:W0:Y:S01]  /*16b0*/  LDC R22, c[0x0][0x390] ;  /* 0x0000e400ff167b82 */ /* 0x000e220000000800 */
[----:B------:R-:W-:Y:S01]  /*16c0*/  VIADD R23, R4, 0xfffff200 ;  /* 0xfffff20004177836 */ /* 0x000fe20000000000 */
[----:B------:R-:W-:-:S06]  /*16d0*/  UMOV UR4, 0xe00 ;  /* 0x00000e0000047882 */ /* 0x000fcc0000000000 */
[----:B------:R-:W1:Y:S02]  /*16e0*/  LDC.64 R2, c[0x0][0x380] ;  /* 0x0000e000ff027b82 */ /* 0x000e640000000a00 */
.L_x_19:
[----:B------:R-:W-:-:S04]  /*16f0*/  VIADD R9, R41, UR4 ;  /* 0x0000000429097c36 */ /* 0x000fc80008000000 */
[----:B-1----:R-:W-:-:S05]  /*1700*/  IMAD.WIDE.U32 R8, R9, 0x8, R2 ;  /* 0x0000000809087825 */ /* 0x002fca00078e0002 */
[----:B------:R-:W2:Y:S04]  /*1710*/  LDG.E.64.CONSTANT R4, desc[UR6][R8.64] ;  /* 0x0000000608047981 */ /* 0x000ea8000c1e9b00 */
[----:B------:R-:W3:Y:S04]  /*1720*/  LDG.E.64.CONSTANT R10, desc[UR6][R8.64+0x1000] ;  /* 0x00100006080a7981 */ /* 0x000ee8000c1e9b00 */
[----:B------:R-:W4:Y:S04]  /*1730*/  LDG.E.64.CONSTANT R12, desc[UR6][R8.64+0x2000] ;  /* 0x00200006080c7981 */ /* 0x000f28000c1e9b00 */
[----:B------:R-:W5:Y:S04]  /*1740*/  LDG.E.64.CONSTANT R14, desc[UR6][R8.64+0x3000] ;  /* 0x00300006080e7981 */ /* 0x000f68000c1e9b00 */
[----:B------:R-:W5:Y:S04]  /*1750*/  LDG.E.64.CONSTANT R16, desc[UR6][R8.64+0x4000] ;  /* 0x0040000608107981 */ /* 0x000f68000c1e9b00 */
[----:B------:R-:W5:Y:S04]  /*1760*/  LDG.E.64.CONSTANT R18, desc[UR6][R8.64+0x5000] ;  /* 0x0050000608127981 */ /* 0x000f68000c1e9b00 */
[----:B------:R-:W5:Y:S01]  /*1770*/  LDG.E.64.CONSTANT R20, desc[UR6][R8.64+0x6000] ;  /* 0x0060000608147981 */ /* 0x000f62000c1e9b00 */
[----:B--2---:R-:W-:-:S08]  /*1780*/  DADD R4, R4, R6 ;  /* 0x0000000004047229 */ /* 0x004fd00000000006 */
[----:B---3--:R-:W-:-:S08]  /*1790*/  DADD R4, R10, R4 ;  /* 0x000000000a047229 */ /* 0x008fd00000000004 */
[----:B----4-:R-:W-:-:S08]  /*17a0*/  DADD R4, R12, R4 ;  /* 0x000000000c047229 */ /* 0x010fd00000000004 */
[----:B-----5:R-:W-:-:S08]  /*17b0*/  DADD R4, R14, R4 ;  /* 0x000000000e047229 */ /* 0x020fd00000000004 */
[----:B------:R-:W-:Y:S01]  /*17c0*/  DADD R16, R16, R4 ;  /* 0x0000000010107229 */ /* 0x000fe20000000004 */
[----:B0-----:R-:W-:-:S04]  /*17d0*/  IMAD.MOV.U32 R4, RZ, RZ, R22 ;  /* 0x000000ffff047224 */ /* 0x001fc800078e0016 */
[----:B------:R-:W-:-:S03]  /*17e0*/  VIADD R0, R4, -UR4 ;  /* 0x8000000404007c36 */ /* 0x000fc60008000000 */
[----:B------:R-:W-:Y:S02]  /*17f0*/  DADD R16, R18, R16 ;  /* 0x0000000012107229 */ /* 0x000fe40000000010 */
[----:B------:R-:W-:-:S06]  /*1800*/  ISETP.GE.AND P0, PT, R0, 0xe00, PT ;  /* 0x00000e000000780c */ /* 0x000fcc0003f06270 */
[----:B------:R-:W-:-:S07]  /*1810*/  DADD R6, R20, R16 ;  /* 0x0000000014067229 */ /* 0x000fce0000000010 */
[----:B------:R-:W-:Y:S05]  /*1820*/  @!P0 BRA `(.L_x_18) ;  /* 0x00000008001c8947 */ /* 0x000fea0003800000 */
[----:B------:R-:W-:-:S06]  /*1830*/  UIADD3 UR4, UPT, UPT, UR4, 0xe00, URZ ;  /* 0x00000e0004047890 */ /* 0x000fcc000fffe0ff */
[----:B------:R-:W-:-:S13]  /*1840*/  ISETP.LT.AND P0, PT, R23, UR4, PT ;  /* 0x0000000417007c0c */ /* 0x000fda000bf01270 */
[----:B------:R-:W-:Y:S05]  /*1850*/  @!P0 BRA `(.L_x_19) ;  /* 0xfffffffc00a48947 */ /* 0x000fea000383ffff */
.L_x_17:
[----:B------:R-:W-:-:S13]  /*1860*/  ISETP.LE.AND P0, PT, R4, UR4, PT ;  /* 0x0000000404007c0c */ /* 0x000fda000bf03270 */
[----:B------:R-:W-:Y:S05]  /*1870*/  @P0 BRA `(.L_x_18) ;  /* 0x0000000800080947 */ /* 0x000fea0003800000 */
[----:B------:R-:W-:Y:S01]  /*1880*/  VIADD R0, R4, -UR4 ;  /* 0x8000000404007c36 */ /* 0x000fe20008000000 */
[----:B------:R-:W-:Y:S04]  /*1890*/  BSSY.RECONVERGENT B1, `(.L_x_18) ;  /* 0x0000080000017945 */ /* 0x000fe80003800200 */
[----:B------:R-:W-:-:S13]  /*18a0*/  ISETP.GE.AND P0, PT, R41, R0, PT ;  /* 0x000000002900720c */ /* 0x000fda0003f06270 */
[----:B------:R-:W-:Y:S05]  /*18b0*/  @P0 BRA `(.L_x_20) ;  /* 0x0000000400f40947 */ /* 0x000fea0003800000 */
[----:B------:R-:W-:Y:S01]  /*18c0*/  LOP3.LUT R5, RZ, R41, RZ, 0x33, !PT ;  /* 0x00000029ff057212 */ /* 0x000fe200078e33ff */
[----:B------:R-:W-:Y:S01]  /*18d0*/  BSSY.RECONVERGENT B2, `(.L_x_21) ;  /* 0x0000014000027945 */ /* 0x000fe20003800200 */
[----:B------:R-:W-:Y:S02]  /*18e0*/  IMAD.MOV.U32 R45, RZ, RZ, R41 ;  /* 0x000000ffff2d7224 */ /* 0x000fe400078e0029 */
[----:B------:R-:W-:-:S04]  /*18f0*/  IADD3 R4, PT, PT, R4, -UR4, R5 ;  /* 0x8000000404047c10 */ /* 0x000fc8000fffe005 */
[C---:B------:R-:W-:Y:S02]  /*1900*/  LOP3.LUT R5, R4.reuse, 0x600, RZ, 0xc0, !PT ;  /* 0x0000060004057812 */ /* 0x040fe400078ec0ff */
[----:B------:R-:W-:Y:S02]  /*1910*/  ISETP.GE.U32.AND P1, PT, R4, 0x600, PT ;  /* 0x000006000400780c */ /* 0x000fe40003f26070 */
[----:B------:R-:W-:-:S13]  /*1920*/  ISETP.NE.AND P0, PT, R5, 0x600, PT ;  /* 0x000006000500780c */ /* 0x000fda0003f05270 */
[----:B------:R-:W-:Y:S05]  /*1930*/  @!P0 BRA `(.L_x_22) ;  /* 0x0000000000348947 */ /* 0x000fea0003800000 */
[----:B------:R-:W-:Y:S01]  /*1940*/  LEA.HI R4, R4, 0x1, RZ, 0x17 ;  /* 0x0000000104047811 */ /* 0x000fe200078fb8ff */
[----:B------:R-:W-:Y:S02]  /*1950*/  VIADD R9, R41, UR4 ;  /* 0x0000000429097c36 */ /* 0x000fe40008000000 */
[----:B------:R-:W-:Y:S01]  /*1960*/  IMAD.MOV.U32 R45, RZ, RZ, R41 ;  /* 0x000000ffff2d7224 */ /* 0x000fe200078e0029 */
[----:B------:R-:W-:-:S05]  /*1970*/  LOP3.LUT R4, R4, 0x3, RZ, 0xc0, !PT ;  /* 0x0000000304047812 */ /* 0x000fca00078ec0ff */
[----:B------:R-:W-:-:S07]  /*1980*/  IMAD.MOV R8, RZ, RZ, -R4 ;  /* 0x000000ffff087224 */ /* 0x000fce00078e0a04 */
.L_x_23:
[----:B------:R-:W-:-:S06]  /*1990*/  IMAD.WIDE.U32 R4, R9, 0x8, R2 ;  /* 0x0000000809047825 */ /* 0x000fcc00078e0002 */
[----:B------:R-:W2:Y:S01]  /*19a0*/  LDG.E.64.CONSTANT R4, desc[UR6][R4.64] ;  /* 0x0000000604047981 */ /* 0x000ea2000c1e9b00 */
[----:B------:R-:W-:Y:S02]  /*19b0*/  VIADD R8, R8, 0x1 ;  /* 0x0000000108087836 */ /* 0x000fe40000000000 */
[----:B------:R-:W-:Y:S02]  /*19c0*/  VIADD R45, R45, 0x200 ;  /* 0x000002002d2d7836 */ /* 0x000fe40000000000 */
[----:B------:R-:W-:Y:S01]  /*19d0*/  VIADD R9, R9, 0x200 ;  /* 0x0000020009097836 */ /* 0x000fe20000000000 */
[----:B------:R-:W-:Y:S01]  /*19e0*/  ISETP.NE.AND P0, PT, R8, RZ, PT ;  /* 0x000000ff0800720c */ /* 0x000fe20003f05270 */
[----:B--2---:R-:W-:-:S12]  /*19f0*/  DADD R6, R4, R6 ;  /* 0x0000000004067229 */ /* 0x004fd80000000006 */
[----:B------:R-:W-:Y:S05]  /*1a00*/  @P0 BRA `(.L_x_23) ;  /* 0xfffffffc00e00947 */ /* 0x000fea000383ffff */
.L_x_22:
[----:B------:R-:W-:Y:S05]  /*1a10*/  BSYNC.RECONVERGENT B2 ;  /* 0x0000000000027941 */ /* 0x000fea0003800200 */
.L_x_21:
[----:B------:R-:W-:Y:S05]  /*1a20*/  @!P1 BRA `(.L_x_20) ;  /* 0x0000000400989947 */ /* 0x000fea0003800000 */
[----:B------:R-:W0:Y:S01]  /*1a30*/  LDCU.64 UR8, c[0x0][0x380] ;  /* 0x00007000ff0877ac */ /* 0x000e220008000a00 */
[----:B------:R-:W-:Y:S01]  /*1a40*/  IMAD.IADD R9, R0, 0x1, -R45 ;  /* 0x0000000100097824 */ /* 0x000fe200078e0a2d */
[C---:B------:R-:W-:Y:S01]  /*1a50*/  IADD3 R5, P0, PT, R45.reuse, UR4, RZ ;  /* 0x000000042d057c10 */ /* 0x040fe2000ff1e0ff */
[----:B------:R-:W-:Y:S01]  /*1a60*/  BSSY.RECONVERGENT B2, `(.L_x_24) ;  /* 0x0000039000027945 */ /* 0x000fe20003800200 */
[----:B------:R-:W-:Y:S02]  /*1a70*/  VIADD R43, R45, UR4 ;  /* 0x000000042d2b7c36 */ /* 0x000fe40008000000 */
[----:B------:R-:W-:Y:S01]  /*1a80*/  ISETP.GT.AND P1, PT, R9, 0x1800, PT ;  /* 0x000018000900780c */ /* 0x000fe20003f24270 */
[----:B------:R-:W-:Y:S01]  /*1a90*/  IMAD.X R8, RZ, RZ, RZ, P0 ;  /* 0x000000ffff087224 */ /* 0x000fe200000e06ff */
[----:B0-----:R-:W-:-:S04]  /*1aa0*/  LEA R4, P0, R5, UR8, 0x3 ;  /* 0x0000000805047c11 */ /* 0x001fc8000f8018ff */
[----:B------:R-:W-:Y:S02]  /*1ab0*/  LEA.HI.X R5, R5, UR9, R8, 0x3, P0 ;  /* 0x0000000905057c11 */ /* 0x000fe400080f1c08 */
[----:B------:R-:W-:-:S05]  /*1ac0*/  IADD3 R4, P0, PT, R4, 0x2000, RZ ;  /* 0x0000200004047810 */ /* 0x000fca0007f1e0ff */
[----:B------:R-:W-:Y:S01]  /*1ad0*/  IMAD.X R5, RZ, RZ, R5, P0 ;  /* 0x000000ffff057224 */ /* 0x000fe200000e0605 */
[----:B------:R-:W-:Y:S01]  /*1ae0*/  PLOP3.LUT P0, PT, PT, PT, PT, 0x80, 0x8 ;  /* 0x000000000008781c */ /* 0x000fe20003f0f070 */
[----:B------:R-:W-:-:S12]  /*1af0*/  @!P1 BRA `(.L_x_25) ;  /* 0x0000000000bc9947 */ /* 0x000fd80003800000 */
[----:B------:R-:W-:Y:S01]  /*1b00*/  PLOP3.LUT P0, PT, PT, PT, PT, 0x8, 0x80 ;  /* 0x000000000080781c */ /* 0x000fe20003f0e170 */
[----:B------:R-:W-:-:S12]  /*1b10*/  VIADD R40, R0, 0xffffe800 ;  /* 0xffffe80000287836 */ /* 0x000fd80000000000 */
.L_x_26:
[C---:B------:R-:W-:Y:S01]  /*1b20*/  IMAD.WIDE.U32 R38, R43.reuse, 0x8, R2 ;  /* 0x000000082b267825 */ /* 0x040fe200078e0002 */
[----:B------:R-:W2:Y:S04]  /*1b30*/  LDG.E.64.CONSTANT R8, desc[UR6][R4.64+-0x1000] ;  /* 0xfff0000604087981 */ /* 0x000ea8000c1e9b00 */
[----:B------:R-:W3:Y:S04]  /*1b40*/  LDG.E.64.CONSTANT R10, desc[UR6][R4.64] ;  /* 0x00000006040a7981 */ /* 0x000ee8000c1e9b00 */
[----:B------:R-:W4:Y:S01]  /*1b50*/  LDG.E.64.CONSTANT R38, desc[UR6][R38.64] ;  /* 0x0000000626267981 */ /* 0x000f22000c1e9b00 */
[----:B------:R-:W-:-:S03]  /*1b60*/  VIADD R15, R43, 0x800 ;  /* 0x000008002b0f7836 */ /* 0x000fc60000000000 */
[----:B------:R-:W5:Y:S01]  /*1b70*/  LDG.E.64.CONSTANT R12, desc[UR6][R4.64+0x1000] ;  /* 0x00100006040c7981 */ /* 0x000f62000c1e9b00 */
[----:B------:R-:W-:-:S03]  /*1b80*/  IMAD.WIDE.U32 R14, R15, 0x8, R2 ;  /* 0x000000080f0e7825 */ /* 0x000fc600078e0002 */
[----:B------:R-:W5:Y:S04]  /*1b90*/  LDG.E.64.CONSTANT R16, desc[UR6][R4.64+0x3000] ;  /* 0x0030000604107981 */ /* 0x000f68000c1e9b00 */
[----:B------:R-:W5:Y:S04]  /*1ba0*/  LDG.E.64.CONSTANT R14, desc[UR6][R14.64] ;  /* 0x000000060e0e7981 */ /* 0x000f68000c1e9b00 */
[----:B------:R-:W5:Y:S01]  /*1bb0*/  LDG.E.64.CONSTANT R18, desc[UR6][R4.64+0x4000] ;  /* 0x0040000604127981 */ /* 0x000f62000c1e9b00 */
        /* <DEDUP_REMOVED lines=11> */
[----:B------:R-:W5:Y:S04]  /*1c70*/  LDG.E.64.CONSTANT R34, desc[UR6][R4.64+0xc000] ;  /* 0x00c0000604227981 */ /* 0x000f68000c1e9b00 */
[----:B------:R0:W5:Y:S01]  /*1c80*/  LDG.E.64.CONSTANT R36, desc[UR6][R4.64+0xd000] ;  /* 0x00d0000604247981 */ /* 0x000162000c1e9b00 */
[----:B------:R-:W-:-:S05]  /*1c90*/  VIADD R45, R45, 0x2000 ;  /* 0x000020002d2d7836 */ /* 0x000fca0000000000 */
[----:B------:R-:W-:Y:S02]  /*1ca0*/  ISETP.GE.AND P1, PT, R45, R40, PT ;  /* 0x000000282d00720c */ /* 0x000fe40003f26270 */
[----:B0-----:R-:W-:Y:S01]  /*1cb0*/  IADD3 R4, P2, PT, R4, 0x10000, RZ ;  /* 0x0001000004047810 */ /* 0x001fe20007f5e0ff */
[----:B------:R-:W-:-:S04]  /*1cc0*/  VIADD R43, R43, 0x2000 ;  /* 0x000020002b2b7836 */ /* 0x000fc80000000000 */
[----:B------:R-:W-:Y:S01]  /*1cd0*/  IMAD.X R5, RZ, RZ, R5, P2 ;  /* 0x000000ffff057224 */ /* 0x000fe200010e0605 */
[----:B----4-:R-:W-:-:S08]  /*1ce0*/  DADD R38, R38, R6 ;  /* 0x0000000026267229 */ /* 0x010fd00000000006 */
[----:B--2---:R-:W-:-:S08]  /*1cf0*/  DADD R8, R38, R8 ;  /* 0x0000000026087229 */ /* 0x004fd00000000008 */
[----:B---3--:R-:W-:-:S08]  /*1d00*/  DADD R8, R8, R10 ;  /* 0x0000000008087229 */ /* 0x008fd0000000000a */
[----:B-----5:R-:W-:-:S08]  /*1d10*/  DADD R8, R8, R12 ;  /* 0x0000000008087229 */ /* 0x020fd0000000000c */
        /* <DEDUP_REMOVED lines=13> */
.L_x_25:
[----:B------:R-:W-:Y:S05]  /*1df0*/  BSYNC.RECONVERGENT B2 ;  /* 0x0000000000027941 */ /* 0x000fea0003800200 */
.L_x_24:
[----:B------:R-:W-:Y:S01]  /*1e00*/  IMAD.IADD R8, R0, 0x1, -R45 ;  /* 0x0000000100087824 */ /* 0x000fe200078e0a2d */
[----:B------:R-:W-:Y:S04]  /*1e10*/  BSSY.RECONVERGENT B2, `(.L_x_27) ;  /* 0x000001c000027945 */ /* 0x000fe80003800200 */
[----:B------:R-:W-:-:S13]  /*1e20*/  ISETP.GT.AND P1, PT, R8, 0x800, PT ;  /* 0x000008000800780c */ /* 0x000fda0003f24270 */
[----:B------:R-:W-:Y:S05]  /*1e30*/  @!P1 BRA `(.L_x_28) ;  /* 0x0000000000649947 */ /* 0x000fea0003800000 */
        /* <DEDUP_REMOVED lines=9> */
[----:B------:R-:W5:Y:S04]  /*1ed0*/  LDG.E.64.CONSTANT R22, desc[UR6][R4.64+0x4000] ;  /* 0x0040000604167981 */ /* 0x000f68000c1e9b00 */
[----:B------:R0:W5:Y:S01]  /*1ee0*/  LDG.E.64.CONSTANT R8, desc[UR6][R4.64+0x5000] ;  /* 0x0050000604087981 */ /* 0x000162000c1e9b00 */
[----:B------:R-:W-:Y:S01]  /*1ef0*/  PLOP3.LUT P0, PT, PT, PT, PT, 0x8, 0x80 ;  /* 0x000000000080781c */ /* 0x000fe20003f0e170 */
[----:B------:R-:W-:-:S02]  /*1f00*/  VIADD R45, R45, 0x1000 ;  /* 0x000010002d2d7836 */ /* 0x000fc40000000000 */
[----:B------:R-:W-:Y:S01]  /*1f10*/  VIADD R43, R43, 0x1000 ;  /* 0x000010002b2b7836 */ /* 0x000fe20000000000 */
[----:B----4-:R-:W-:-:S08]  /*1f20*/  DADD R6, R6, R10 ;  /* 0x0000000006067229 */ /* 0x010fd0000000000a */
[----:B--2---:R-:W-:-:S08]  /*1f30*/  DADD R6, R6, R12 ;  /* 0x0000000006067229 */ /* 0x004fd0000000000c */
[----:B---3--:R-:W-:-:S08]  /*1f40*/  DADD R6, R6, R14 ;  /* 0x0000000006067229 */ /* 0x008fd0000000000e */
[----:B-----5:R-:W-:-:S08]  /*1f50*/  DADD R6, R6, R16 ;  /* 0x0000000006067229 */ /* 0x020fd00000000010 */
[----:B------:R-:W-:-:S08]  /*1f60*/  DADD R6, R6, R18 ;  /* 0x0000000006067229 */ /* 0x000fd00000000012 */
[----:B------:R-:W-:Y:S01]  /*1f70*/  DADD R6, R6, R20 ;  /* 0x0000000006067229 */ /* 0x000fe20000000014 */
[----:B------:R-:W-:-:S07]  /*1f80*/  IADD3 R10, P1, PT, R4, 0x8000, RZ ;  /* 0x00008000040a7810 */ /* 0x000fce0007f3e0ff */
[----:B------:R-:W-:Y:S01]  /*1f90*/  DADD R6, R6, R22 ;  /* 0x0000000006067229 */ /* 0x000fe20000000016 */
[----:B0-----:R-:W-:Y:S02]  /*1fa0*/  IMAD.X R5, RZ, RZ, R5, P1 ;  /* 0x000000ffff057224 */ /* 0x001fe400008e0605 */
[----:B------:R-:W-:-:S05]  /*1fb0*/  IMAD.MOV.U32 R4, RZ, RZ, R10 ;  /* 0x000000ffff047224 */ /* 0x000fca00078e000a */
[----:B------:R-:W-:-:S11]  /*1fc0*/  DADD R6, R6, R8 ;  /* 0x0000000006067229 */ /* 0x000fd60000000008 */
.L_x_28:
[----:B------:R-:W-:Y:S05]  /*1fd0*/  BSYNC.RECONVERGENT B2 ;  /* 0x0000000000027941 */ /* 0x000fea0003800200 */
.L_x_27:
[----:B------:R-:W-:-:S13]  /*1fe0*/  ISETP.LT.OR P0, PT, R45, R0, P0 ;  /* 0x000000002d00720c */ /* 0x000fda0000701670 */
[----:B------:R-:W-:Y:S05]  /*1ff0*/  @!P0 BRA `(.L_x_20) ;  /* 0x0000000000248947 */ /* 0x000fea0003800000 */
[----:B------:R-:W-:Y:S01]  /*2000*/  IMAD.WIDE.U32 R2, R43, 0x8, R2 ;  /* 0x000000082b027825 */ /* 0x000fe200078e0002 */
[----:B------:R-:W2:Y:S04]  /*2010*/  LDG.E.64.CONSTANT R8, desc[UR6][R4.64+-0x1000] ;  /* 0xfff0000604087981 */ /* 0x000ea8000c1e9b00 */
[----:B------:R-:W3:Y:S04]  /*2020*/  LDG.E.64.CONSTANT R10, desc[UR6][R4.64] ;  /* 0x00000006040a7981 */ /* 0x000ee8000c1e9b00 */
[----:B------:R-:W4:Y:S04]  /*2030*/  LDG.E.64.CONSTANT R2, desc[UR6][R2.64] ;  /* 0x0000000602027981 */ /* 0x000f28000c1e9b00 */
[----:B------:R-:W5:Y:S01]  /*2040*/  LDG.E.64.CONSTANT R12, desc[UR6][R4.64+0x1000] ;  /* 0x00100006040c7981 */ /* 0x000f62000c1e9b00 */
[----:B----4-:R-:W-:-:S08]  /*2050*/  DADD R6, R6, R2 ;  /* 0x0000000006067229 */ /* 0x010fd00000000002 */
[----:B--2---:R-:W-:-:S08]  /*2060*/  DADD R6, R6, R8 ;  /* 0x0000000006067229 */ /* 0x004fd00000000008 */
[----:B---3--:R-:W-:-:S08]  /*2070*/  DADD R6, R6, R10 ;  /* 0x0000000006067229 */ /* 0x008fd0000000000a */
[----:B-----5:R-:W-:-:S11]  /*2080*/  DADD R6, R6, R12 ;  /* 0x0000000006067229 */ /* 0x020fd6000000000c */
.L_x_20:
[----:B------:R-:W-:Y:S05]  /*2090*/  BSYNC.RECONVERGENT B1 ;  /* 0x0000000000017941 */ /* 0x000fea0003800200 */
.L_x_18:
[----:B------:R-:W0:Y:S01]  /*20a0*/  S2R R0, SR_LANEID ;  /* 0x0000000000007919 */ /* 0x000e220000000000 */
[----:B------:R-:W-:Y:S04]  /*20b0*/  SHFL.DOWN PT, R2, R6, 0x1, 0x1f ;  /* 0x08201f0006027f89 */ /* 0x000fe800000e0000 */
[----:B------:R-:W1:Y:S02]  /*20c0*/  SHFL.DOWN PT, R3, R7, 0x1, 0x1f ;  /* 0x08201f0007037f89 */ /* 0x000e6400000e0000 */
[----:B-1----:R-:W-:Y:S01]  /*20d0*/  DADD R2, R2, R6 ;  /* 0x0000000002027229 */ /* 0x002fe20000000006 */
[C---:B0-----:R-:W-:Y:S02]  /*20e0*/  ISETP.GT.AND P0, PT, R0.reuse, 0x1e, PT ;  /* 0x0000001e0000780c */ /* 0x041fe40003f04270 */
[----:B------:R-:W-:-:S07]  /*20f0*/  ISETP.NE.AND P1, PT, R0, RZ, PT ;  /* 0x000000ff0000720c */ /* 0x000fce0003f25270 */
        /* <DEDUP_REMOVED lines=15> */
[----:B------:R-:W-:Y:S01]  /*21f0*/  ISETP.GT.AND P0, PT, R0, 0x17, PT ;  /* 0x000000170000780c */ /* 0x000fe20003f04270 */
[----:B------:R-:W-:Y:S01]  /*2200*/  SHFL.DOWN PT, R2, R6, 0x8, 0x1f ;  /* 0x09001f0006027f89 */ /* 0x000fe200000e0000 */
[----:B------:R-:W-:-:S03]  /*2210*/  @!P1 MOV R8, 0x400 ;  /* 0x0000040000089802 */ /* 0x000fc60000000f00 */
[----:B------:R-:W0:Y:S01]  /*2220*/  SHFL.DOWN PT, R3, R7, 0x8, 0x1f ;  /* 0x09001f0007037f89 */ /* 0x000e2200000e0000 */
[----:B-1----:R-:W-:Y:S01]  /*2230*/  @!P1 LEA R11, R11, R8, 0x18 ;  /* 0x000000080b0b9211 */ /* 0x002fe200078ec0ff */
[----:B0-----:R-:W-:-:S10]  /*2240*/  DADD R2, R2, R6 ;  /* 0x0000000002027229 */ /* 0x001fd40000000006 */
[----:B------:R-:W-:Y:S02]  /*2250*/  FSEL R4, R6, R2, P0 ;  /* 0x0000000206047208 */ /* 0x000fe40000000000 */
[----:B------:R-:W-:Y:S02]  /*2260*/  FSEL R5, R7, R3, P0 ;  /* 0x0000000307057208 */ /* 0x000fe40000000000 */
[----:B------:R-:W-:Y:S01]  /*2270*/  @!P1 SHF.R.U32.HI R6, RZ, 0x2, R41 ;  /* 0x00000002ff069819 */ /* 0x000fe20000011629 */
[----:B------:R-:W-:Y:S01]  /*2280*/  SHFL.DOWN PT, R2, R4, 0x10, 0x1f ;  /* 0x0a001f0004027f89 */ /* 0x000fe200000e0000 */
[----:B------:R-:W-:Y:S02]  /*2290*/  ISETP.NE.AND P0, PT, R41, RZ, PT ;  /* 0x000000ff2900720c */ /* 0x000fe40003f05270 */
[----:B------:R-:W-:Y:S01]  /*22a0*/  @!P1 LOP3.LUT R6, R6, 0xf8, RZ, 0xc0, !PT ;  /* 0x000000f806069812 */ /* 0x000fe200078ec0ff */
[----:B------:R-:W0:Y:S04]  /*22b0*/  SHFL.DOWN PT, R3, R5, 0x10, 0x1f ;  /* 0x0a001f0005037f89 */ /* 0x000e2800000e0000 */
[----:B------:R-:W-:Y:S01]  /*22c0*/  @!P1 IMAD.IADD R11, R6, 0x1, R11 ;  /* 0x00000001060b9824 */ /* 0x000fe200078e020b */
[----:B0-----:R-:W-:-:S07]  /*22d0*/  DADD R2, R2, R4 ;  /* 0x0000000002027229 */ /* 0x001fce0000000004 */
[----:B------:R0:W-:Y:S01]  /*22e0*/  @!P1 STS.64 [R11+0x10], R2 ;  /* 0x000010020b009388 */ /* 0x0001e20000000a00 */
[----:B------:R-:W-:Y:S01]  /*22f0*/  BAR.SYNC.DEFER_BLOCKING 0x0 ;  /* 0x0000000000007b1d */ /* 0x000fe20000010000 */
[----:B------:R-:W-:-:S04]  /*2300*/  ISETP.GT.AND P1, PT, R0, 0xf, PT ;  /* 0x0000000f0000780c */ /* 0x000fc80003f24270 */
[----:B------:R-:W-:Y:S02]  /*2310*/  FSEL R0, R4, R2, P1 ;  /* 0x0000000204007208 */ /* 0x000fe40000800000 */
[----:B------:R-:W-:-:S03]  /*2320*/  FSEL R5, R5, R3, P1 ;  /* 0x0000000305057208 */ /* 0x000fc60000800000 */
[----:B0-----:R-:W-:Y:S02]  /*2330*/  IMAD.MOV.U32 R2, RZ, RZ, R0 ;  /* 0x000000ffff027224 */ /* 0x001fe400078e0000 */
[----:B------:R-:W-:Y:S01]  /*2340*/  IMAD.MOV.U32 R3, RZ, RZ, R5 ;  /* 0x000000ffff037224 */ /* 0x000fe200078e0005 */
[----:B------:R-:W-:Y:S06]  /*2350*/  @P0 BRA `(.L_x_16) ;  /* 0x0000000000680947 */ /* 0x000fec0003800000 */
[----:B------:R-:W0:Y:S01]  /*2360*/  S2UR UR5, SR_CgaCtaId ;  /* 0x00000000000579c3 */ /* 0x000e220000008800 */
[----:B------:R-:W-:Y:S02]  /*2370*/  UMOV UR4, 0x400 ;  /* 0x0000040000047882 */ /* 0x000fe40000000000 */
[----:B0-----:R-:W-:-:S09]  /*2380*/  ULEA UR4, UR5, UR4, 0x18 ;  /* 0x0000000405047291 */ /* 0x001fd2000f8ec0ff */
[----:B------:R-:W0:Y:S04]  /*2390*/  LDS.64 R4, [UR4+0x18] ;  /* 0x00001804ff047984 */ /* 0x000e280008000a00 */
[----:B------:R-:W1:Y:S04]  /*23a0*/  LDS.128 R8, [UR4+0x20] ;  /* 0x00002004ff087984 */ /* 0x000e680008000c00 */
        /* <DEDUP_REMOVED lines=20> */
[----:B------:R-:W-:-:S11]  /*24f0*/  DADD R2, R2, R10 ;  /* 0x0000000002027229 */ /* 0x000fd6000000000a */
.L_x_16:
[----:B------:R-:W-:Y:S05]  /*2500*/  BSYNC.RECONVERGENT B0 ;  /* 0x0000000000007941 */ /* 0x000fea0003800200 */
.L_x_1:
[----:B------:R-:W-:Y:S05]  /*2510*/  @P0 EXIT ;  /* 0x000000000000094d */ /* 0x000fea0003800000 */
[----:B------:R-:W0:Y:S01]  /*2520*/  LDCU.64 UR4, c[0x0][0x398] ;  /* 0x00007300ff0477ac */ /* 0x000e220008000a00 */
[----:B------:R-:W2:Y:S01]  /*2530*/  LDC.64 R4, c[0x0][0x388] ;  /* 0x0000e200ff047b82 */ /* 0x000ea20000000a00 */
[----:B0-----:R-:W-:-:S07]  /*2540*/  DADD R2, R2, UR4 ;  /* 0x0000000402027e29 */ /* 0x001fce0008000000 */
[----:B--2---:R-:W-:Y:S01]  /*2550*/  STG.E.64 desc[UR6][R4.64], R2 ;  /* 0x0000000204007986 */ /* 0x004fe2000c101b06 */
[----:B------:R-:W-:Y:S05]  /*2560*/  EXIT ;  /* 0x000000000000794d */ /* 0x000fea0003800000 */
.L_x_29:
[----:B------:R-:W-:-:S00]  /*2570*/  BRA `(.L_x_29) ;  /* 0xfffffffc00fc7947 */ /* 0x000fc0000383ffff */
[----:B------:R-:W-:-:S00]  /*2580*/  NOP ;  /* 0x0000000000007918 */ /* 0x000fc00000000000 */
[----:B------:R-:W-:-:S00]  /*2590*/  NOP ;  /* 0x0000000000007918 */ /* 0x000fc00000000000 */
[----:B------:R-:W-:-:S00]  /*25a0*/  NOP ;  /* 0x0000000000007918 */ /* 0x000fc00000000000 */
[----:B------:R-:W-:-:S00]  /*25b0*/  NOP ;  /* 0x0000000000007918 */ /* 0x000fc00000000000 */
[----:B------:R-:W-:-:S00]  /*25c0*/  NOP ;  /* 0x0000000000007918 */ /* 0x000fc00000000000 */
[----:B------:R-:W-:-:S00]  /*25d0*/  NOP ;  /* 0x0000000000007918 */ /* 0x000fc00000000000 */
[----:B------:R-:W-:-:S00]  /*25e0*/  NOP ;  /* 0x0000000000007918 */ /* 0x000fc00000000000 */
[----:B------:R-:W-:-:S00]  /*25f0*/  NOP ;  /* 0x0000000000007918 */ /* 0x000fc00000000000 */
.L_x_182:


//--------------------- .text._ZN3cub18CUB_300001_SM_10006detail6reduce18DeviceReduceKernelINS2_10policy_hubIdyN4cuda3std3__44plusIdEEE10Policy1000EN6thrust24THRUST_300001_SM_1000_NS6detail15normal_iteratorINSD_10device_ptrIdEEEEyS9_d6squareEEvT0_PT3_T1_NS0_13GridEvenShareISN_EET2_T4_ --------------------------
	.section	.text._ZN3cub18CUB_300001_SM_10006detail6reduce18DeviceReduceKernelINS2_10policy_hubIdyN4cuda3std3__44plusIdEEE10Policy1000EN6thrust24THRUST_300001_SM_1000_NS6detail15normal_iteratorINSD_10device_ptrIdEEEEyS9_d6squareEEvT0_PT3_T1_NS0_13GridEvenShareISN_EET2_T4_,"ax",@progbits
	.align	128
        .global         _ZN3cub18CUB_300001_SM_10006detail6reduce18DeviceReduceKernelINS2_10policy_hubIdyN4cuda3std3__44plusIdEEE10Policy1000EN6thrust24THRUST_300001_SM_1000_NS6detail15normal_iteratorINSD_10device_ptrIdEEEEyS9_d6squareEEvT0_PT3_T1_NS0_13GridEvenShareISN_EET2_T4_
        .type           _ZN3cub18CUB_300001_SM_10006detail6reduce18DeviceReduceKernelINS2_10policy_hubIdyN4cuda3std3__44plusIdEEE10Policy1000EN6thrust24THRUST_300001_SM_1000_NS6detail15normal_iteratorINSD_10device_ptrIdEEEEyS9_d6squareEEvT0_PT3_T1_NS0_13GridEvenShareISN_EET2_T4_,@function
        .size           _ZN3cub18CUB_300001_SM_10006detail6reduce18DeviceReduceKernelINS2_10policy_hubIdyN4cuda3std3__44plusIdEEE10Policy1000EN6thrust24THRUST_300001_SM_1000_NS6detail15normal_iteratorINSD_10device_ptrIdEEEEyS9_d6squareEEvT0_PT3_T1_NS0_13GridEvenShareISN_EET2_T4_,(.L_x_183 - _ZN3cub18CUB_300001_SM_10006detail6reduce18DeviceReduceKernelINS2_10policy_hubIdyN4cuda3std3__44plusIdEEE10Policy1000EN6thrust24THRUST_300001_SM_1000_NS6detail15normal_iteratorINSD_10device_ptrIdEEEEyS9_d6squareEEvT0_PT3_T1_NS0_13GridEvenShareISN_EET2_T4_)
        .other          _ZN3cub18CUB_300001_SM_10006detail6reduce18DeviceReduceKernelINS2_10policy_hubIdyN4cuda3std3__44plusIdEEE10Policy1000EN6thrust24THRUST_300001_SM_1000_NS6detail15normal_iteratorINSD_10device_ptrIdEEEEyS9_d6squareEEvT0_PT3_T1_NS0_13GridEvenShareISN_EET2_T4_,@"STO_CUDA_ENTRY STV_DEFAULT"
_ZN3cub18CUB_300001_SM_10006detail6reduce18DeviceReduceKernelINS2_10policy_hubIdyN4cuda3std3__44plusIdEEE10Policy1000EN6thrust24THRUST_300001_SM_1000_NS6detail15normal_iteratorINSD_10device_ptrIdEEEEyS9_d6squareEEvT0_PT3_T1_NS0_13GridEvenShareISN_EET2_T4_:
.text._ZN3cub18CUB_300001_SM_10006detail6reduce18DeviceReduceKernelINS2_10policy_hubIdyN4cuda3std3__44plusIdEEE10Policy1000EN6thrust24THRUST_300001_SM_1000_NS6detail15normal_iteratorINSD_10device_ptrIdEEEEyS9_d6squareEEvT0_PT3_T1_NS0_13GridEvenShareISN_EET2_T4_:
[----:B------:R-:W-:Y:S08]  /*0000*/  LDC R1, c[0x0][0x37c] ;  /* 0x0000df00ff017b82 */ /* 0x000ff00000000800 */
[----:B------:R-:W0:Y:S01]  /*0010*/  S2UR UR11, SR_CTAID.X ;  /* 0x00000000000b79c3 */ /* 0x000e220000002500 */
[----:B------:R-:W1:Y:S01]  /*0020*/  LDCU.64 UR8, c[0x0][0x3b8] ;  /* 0x00007700ff0877ac */ /* 0x000e620008000a00 */
[----:B------:R-:W-:Y:S01]  /*0030*/  BSSY.RECONVERGENT B0, `(.L_x_30) ;  /* 0x0000272000007945 */ /* 0x000fe20003800200 */
[----:B------:R-:W2:Y:S01]  /*0040*/  LDCU UR5, c[0x0][0x3c0] ;  /* 0x00007800ff0577ac */ /* 0x000ea20008000800 */
[----:B------:R-:W3:Y:S01]  /*0050*/  LDCU.64 UR14, c[0x0][0x358] ;  /* 0x00006b00ff0e77ac */ /* 0x000ee20008000a00 */
[----:B-1----:R-:W-:-:S02]  /*0060*/  IMAD.U32 R4, RZ, RZ, UR8 ;  /* 0x00000008ff047e24 */ /* 0x002fc4000f8e00ff */
[----:B------:R-:W-:Y:S01]  /*0070*/  IMAD.U32 R5, RZ, RZ, UR9 ;  /* 0x00000009ff057e24 */ /* 0x000fe2000f8e00ff */
[----:B--2---:R-:W-:Y:S02]  /*0080*/  UIMAD UR5, UR5, 0xe00, URZ ;  /* 0x00000e00050578a4 */ /* 0x004fe4000f8e02ff */
[----:B0-----:R-:W-:Y:S02]  /*0090*/  UIMAD UR6, UR11, 0xe00, URZ ;  /* 0x00000e000b0678a4 */ /* 0x001fe4000f8e02ff */
[----:B------:R-:W-:-:S04]  /*00a0*/  USHF.R.S32.HI UR16, URZ, 0x1f, UR5 ;  /* 0x0000001fff107899 */ /* 0x000fc80008011405 */
[----:B------:R-:W-:-:S04]  /*00b0*/  IADD3 R19, P1, PT, R4, -UR6, RZ ;  /* 0x8000000604137c10 */ /* 0x000fc8000ff3e0ff */
[----:B------:R-:W-:Y:S02]  /*00c0*/  ISETP.GT.U32.AND P0, PT, R19, 0xdff, PT ;  /* 0x00000dff1300780c */ /* 0x000fe40003f04070 */
[----:B------:R-:W-:-:S04]  /*00d0*/  IADD3.X R18, PT, PT, R5, -0x1, RZ, P1, !PT ;  /* 0xffffffff05127810 */ /* 0x000fc80000ffe4ff */
[----:B------:R-:W-:-:S13]  /*00e0*/  ISETP.GT.U32.AND.EX P0, PT, R18, RZ, PT, P0 ;  /* 0x000000ff1200720c */ /* 0x000fda0003f04100 */
[----:B---3--:R-:W-:Y:S05]  /*00f0*/  @P0 BRA `(.L_x_31) ;  /* 0x00000014002c0947 */ /* 0x008fea0003800000 */
[----:B------:R-:W0:Y:S01]  /*0100*/  S2R R0, SR_TID.X ;  /* 0x0000000000007919 */ /* 0x000e220000002100 */
[----:B------:R-:W-:Y:S01]  /*0110*/  VIADD R3, R4, -UR6 ;  /* 0x8000000604037c36 */ /* 0x000fe20008000000 */
[----:B------:R-:W-:Y:S01]  /*0120*/  BSSY.RECONVERGENT B1, `(.L_x_32) ;  /* 0x000000b000017945 */ /* 0x000fe20003800200 */
[----:B------:R-:W-:-:S03]  /*0130*/  CS2R R8, SRZ ;  /* 0x0000000000087805 */ /* 0x000fc6000001ff00 */
[----:B0-----:R-:W-:Y:S01]  /*0140*/  ISETP.GE.AND P0, PT, R0, R3, PT ;  /* 0x000000030000720c */ /* 0x001fe20003f06270 */
[----:B------:R-:W-:-:S12]  /*0150*/  IMAD.MOV.U32 R2, RZ, RZ, R0 ;  /* 0x000000ffff027224 */ /* 0x000fd800078e0000 */
[----:B------:R-:W-:Y:S05]  /*0160*/  @P0 BRA `(.L_x_33) ;  /* 0x0000000000180947 */ /* 0x000fea0003800000 */
[----:B------:R-:W0:Y:S01]  /*0170*/  LDC.64 R6, c[0x0][0x380] ;  /* 0x0000e000ff067b82 */ /* 0x000e220000000a00 */
[----:B------:R-:W-:-:S04]  /*0180*/  VIADD R5, R0, UR6 ;  /* 0x0000000600057c36 */ /* 0x000fc80008000000 */
[----:B0-----:R-:W-:-:S06]  /*0190*/  IMAD.WIDE.U32 R6, R5, 0x8, R6 ;  /* 0x0000000805067825 */ /* 0x001fcc00078e0006 */
[----:B------:R-:W2:Y:S01]  /*01a0*/  LDG.E.64 R6, desc[UR14][R6.64] ;  /* 0x0000000e06067981 */ /* 0x000ea2000c1e1b00 */
[----:B------:R-:W-:Y:S01]  /*01b0*/  VIADD R2, R0, 0x200 ;  /* 0x0000020000027836 */ /* 0x000fe20000000000 */
[----:B--2---:R-:W-:-:S11]  /*01c0*/  DMUL R8, R6, R6 ;  /* 0x0000000606087228 */ /* 0x004fd60000000000 */
.L_x_33:
[----:B------:R-:W-:Y:S05]  /*01d0*/  BSYNC.RECONVERGENT B1 ;  /* 0x0000000000017941 */ /* 0x000fea0003800200 */
.L_x_32:
[----:B------:R-:W-:Y:S01]  /*01e0*/  ISETP.GE.AND P0, PT, R2, R3, PT ;  /* 0x000000030200720c */ /* 0x000fe20003f06270 */
[----:B------:R-:W-:-:S12]  /*01f0*/  BSSY.RECONVERGENT B1, `(.L_x_34) ;  /* 0x0000078000017945 */ /* 0x000fd80003800200 */
[----:B------:R-:W-:Y:S05]  /*0200*/  @P0 BRA `(.L_x_35) ;  /* 0x0000000400d80947 */ /* 0x000fea0003800000 */
[----:B------:R-:W-:Y:S01]  /*0210*/  LOP3.LUT R5, RZ, R2, RZ, 0x33, !PT ;  /* 0x00000002ff057212 */ /* 0x000fe200078e33ff */
[----:B------:R-:W-:Y:S03]  /*0220*/  BSSY.RECONVERGENT B2, `(.L_x_36) ;  /* 0x0000036000027945 */ /* 0x000fe60003800200 */
[----:B------:R-:W-:-:S04]  /*0230*/  IADD3 R6, PT, PT, R4, -UR6, R5 ;  /* 0x8000000604067c10 */ /* 0x000fc8000fffe005 */
[C---:B------:R-:W-:Y:S02]  /*0240*/  ISETP.GE.U32.AND P1, PT, R6.reuse, 0x1e00, PT ;  /* 0x00001e000600780c */ /* 0x040fe40003f26070 */
[----:B------:R-:W-:-:S04]  /*0250*/  LEA.HI R4, R6, 0x1, RZ, 0x17 ;  /* 0x0000000106047811 */ /* 0x000fc800078fb8ff */
[----:B------:R-:W-:-:S04]  /*0260*/  LOP3.LUT R5, R4, 0xf, RZ, 0xc0, !PT ;  /* 0x0000000f04057812 */ /* 0x000fc800078ec0ff */
[----:B------:R-:W-:-:S03]  /*0270*/  ISETP.NE.AND P0, PT, R5, RZ, PT ;  /* 0x000000ff0500720c */ /* 0x000fc60003f05270 */
[----:B------:R-:W-:Y:S10]  /*0280*/  @!P1 BRA `(.L_x_37) ;  /* 0x0000000000bc9947 */ /* 0x000ff40003800000 */
[----:B------:R-:W0:Y:S01]  /*0290*/  LDCU.64 UR4, c[0x0][0x380] ;  /* 0x00007000ff0477ac */ /* 0x000e220008000a00 */
[----:B------:R-:W-:Y:S01]  /*02a0*/  IMAD.WIDE.U32 R6, R2, 0x8, RZ ;  /* 0x0000000802067825 */ /* 0x000fe200078e00ff */
[----:B------:R-:W-:-:S03]  /*02b0*/  LOP3.LUT R26, R4, 0xfffff0, RZ, 0xc0, !PT ;  /* 0x00fffff0041a7812 */ /* 0x000fc600078ec0ff */
[----:B------:R-:W-:Y:S02]  /*02c0*/  IMAD.U32 R11, RZ, RZ, UR11 ;  /* 0x0000000bff0b7e24 */ /* 0x000fe4000f8e00ff */
[----:B------:R-:W-:Y:S02]  /*02d0*/  IMAD.MOV R26, RZ, RZ, -R26 ;  /* 0x000000ffff1a7224 */ /* 0x000fe400078e0a1a */
[----:B------:R-:W-:-:S03]  /*02e0*/  IMAD.WIDE.U32 R6, R11, 0x7000, R6 ;  /* 0x000070000b067825 */ /* 0x000fc600078e0006 */
[----:B0-----:R-:W-:-:S04]  /*02f0*/  IADD3 R6, P1, PT, R6, UR4, RZ ;  /* 0x0000000406067c10 */ /* 0x001fc8000ff3e0ff */
[----:B------:R-:W-:-:S04]  /*0300*/  IADD3 R6, P2, PT, R6, 0x8000, RZ ;  /* 0x0000800006067810 */ /* 0x000fc80007f5e0ff */
[----:B------:R-:W-:-:S09]  /*0310*/  IADD3.X R7, PT, PT, RZ, UR5, R7, P2, P1 ;  /* 0x00000005ff077c10 */ /* 0x000fd200097e2407 */
.L_x_38:
[----:B------:R-:W2:Y:S04]  /*0320*/  LDG.E.64 R10, desc[UR14][R6.64+-0x8000] ;  /* 0xff80000e060a7981 */ /* 0x000ea8000c1e1b00 */
[----:B------:R-:W3:Y:S04]  /*0330*/  LDG.E.64 R12, desc[UR14][R6.64+-0x7000] ;  /* 0xff90000e060c7981 */ /* 0x000ee8000c1e1b00 */
[----:B------:R-:W4:Y:S04]  /*0340*/  LDG.E.64 R14, desc[UR14][R6.64+-0x6000] ;  /* 0xffa0000e060e7981 */ /* 0x000f28000c1e1b00 */
[----:B------:R-:W5:Y:S04]  /*0350*/  LDG.E.64 R16, desc[UR14][R6.64+-0x5000] ;  /* 0xffb0000e06107981 */ /* 0x000f68000c1e1b00 */
[----:B------:R-:W5:Y:S04]  /*0360*/  LDG.E.64 R18, desc[UR14][R6.64+-0x4000] ;  /* 0xffc0000e06127981 */ /* 0x000f68000c1e1b00 */
[----:B------:R-:W5:Y:S04]  /*0370*/  LDG.E.64 R20, desc[UR14][R6.64+-0x3000] ;  /* 0xffd0000e06147981 */ /* 0x000f68000c1e1b00 */
[----:B------:R-:W5:Y:S04]  /*0380*/  LDG.E.64 R24, desc[UR14][R6.64+-0x2000] ;  /* 0xffe0000e06187981 */ /* 0x000f68000c1e1b00 */
[----:B------:R-:W5:Y:S01]  /*0390*/  LDG.E.64 R22, desc[UR14][R6.64+-0x1000] ;  /* 0xfff0000e06167981 */ /* 0x000f62000c1e1b00 */
[----:B--2---:R-:W-:-:S03]  /*03a0*/  DFMA R10, R10, R10, R8 ;  /* 0x0000000a0a0a722b */ /* 0x004fc60000000008 */
[----:B------:R-:W2:Y:S05]  /*03b0*/  LDG.E.64 R8, desc[UR14][R6.64] ;  /* 0x0000000e06087981 */ /* 0x000eaa000c1e1b00 */
[----:B---3--:R-:W-:Y:S02]  /*03c0*/  DFMA R12, R12, R12, R10 ;  /* 0x0000000c0c0c722b */ /* 0x008fe4000000000a */
[----:B------:R-:W3:Y:S06]  /*03d0*/  LDG.E.64 R10, desc[UR14][R6.64+0x1000] ;  /* 0x0010000e060a7981 */ /* 0x000eec000c1e1b00 */
[----:B----4-:R-:W-:-:S02]  /*03e0*/  DFMA R14, R14, R14, R12 ;  /* 0x0000000e0e0e722b */ /* 0x010fc4000000000c */
[----:B------:R-:W4:Y:S06]  /*03f0*/  LDG.E.64 R12, desc[UR14][R6.64+0x2000] ;  /* 0x0020000e060c7981 */ /* 0x000f2c000c1e1b00 */
[----:B-----5:R-:W-:Y:S02]  /*0400*/  DFMA R16, R16, R16, R14 ;  /* 0x000000101010722b */ /* 0x020fe4000000000e */
[----:B------:R-:W5:Y:S06]  /*0410*/  LDG.E.64 R14, desc[UR14][R6.64+0x3000] ;  /* 0x0030000e060e7981 */ /* 0x000f6c000c1e1b00 */
[----:B------:R-:W-:-:S02]  /*0420*/  DFMA R18, R18, R18, R16 ;  /* 0x000000121212722b */ /* 0x000fc40000000010 */
[----:B------:R-:W5:Y:S06]  /*0430*/  LDG.E.64 R16, desc[UR14][R6.64+0x4000] ;  /* 0x0040000e06107981 */ /* 0x000f6c000c1e1b00 */
[----:B------:R-:W-:Y:S02]  /*0440*/  DFMA R20, R20, R20, R18 ;  /* 0x000000141414722b */ /* 0x000fe40000000012 */
[----:B------:R-:W5:Y:S06]  /*0450*/  LDG.E.64 R18, desc[UR14][R6.64+0x5000] ;  /* 0x0050000e06127981 */ /* 0x000f6c000c1e1b00 */
[----:B------:R-:W-:-:S02]  /*0460*/  DFMA R24, R24, R24, R20 ;  /* 0x000000181818722b */ /* 0x000fc40000000014 */
[----:B------:R-:W5:Y:S06]  /*0470*/  LDG.E.64 R20, desc[UR14][R6.64+0x6000] ;  /* 0x0060000e06147981 */ /* 0x000f6c000c1e1b00 */
[----:B------:R-:W-:Y:S02]  /*0480*/  DFMA R22, R22, R22, R24 ;  /* 0x000000161616722b */ /* 0x000fe40000000018 */
[----:B------:R0:W5:Y:S01]  /*0490*/  LDG.E.64 R24, desc[UR14][R6.64+0x7000] ;  /* 0x0070000e06187981 */ /* 0x000162000c1e1b00 */
[----:B------:R-:W-:Y:S02]  /*04a0*/  VIADD R26, R26, 0x10 ;  /* 0x000000101a1a7836 */ /* 0x000fe40000000000 */
[----:B------:R-:W-:-:S03]  /*04b0*/  VIADD R2, R2, 0x2000 ;  /* 0x0000200002027836 */ /* 0x000fc60000000000 */
[----:B------:R-:W-:Y:S02]  /*04c0*/  ISETP.NE.AND P1, PT, R26, RZ, PT ;  /* 0x000000ff1a00720c */ /* 0x000fe40003f25270 */
[----:B0-----:R-:W-:-:S05]  /*04d0*/  IADD3 R6, P2, PT, R6, 0x10000, RZ ;  /* 0x0001000006067810 */ /* 0x001fca0007f5e0ff */
[----:B------:R-:W-:Y:S01]  /*04e0*/  IMAD.X R7, RZ, RZ, R7, P2 ;  /* 0x000000ffff077224 */ /* 0x000fe200010e0607 */
[----:B--2---:R-:W-:-:S08]  /*04f0*/  DFMA R22, R8, R8, R22 ;  /* 0x000000080816722b */ /* 0x004fd00000000016 */
[----:B---3--:R-:W-:-:S08]  /*0500*/  DFMA R22, R10, R10, R22 ;  /* 0x0000000a0a16722b */ /* 0x008fd00000000016 */
[----:B----4-:R-:W-:-:S08]  /*0510*/  DFMA R22, R12, R12, R22 ;  /* 0x0000000c0c16722b */ /* 0x010fd00000000016 */
[----:B-----5:R-:W-:-:S08]  /*0520*/  DFMA R22, R14, R14, R22 ;  /* 0x0000000e0e16722b */ /* 0x020fd00000000016 */
[----:B------:R-:W-:-:S08]  /*0530*/  DFMA R22, R16, R16, R22 ;  /* 0x000000101016722b */ /* 0x000fd00000000016 */
[----:B------:R-:W-:-:S08]  /*0540*/  DFMA R22, R18, R18, R22 ;  /* 0x000000121216722b */ /* 0x000fd00000000016 */
[----:B------:R-:W-:-:S08]  /*0550*/  DFMA R22, R20, R20, R22 ;  /* 0x000000141416722b */ /* 0x000fd00000000016 */
[----:B------:R-:W-:Y:S01]  /*0560*/  DFMA R8, R24, R24, R22 ;  /* 0x000000181808722b */ /* 0x000fe20000000016 */
[----:B------:R-:W-:Y:S10]  /*0570*/  @P1 BRA `(.L_x_38) ;  /* 0xfffffffc00681947 */ /* 0x000ff4000383ffff */
.L_x_37:
[----:B------:R-:W-:Y:S05]  /*0580*/  BSYNC.RECONVERGENT B2 ;  /* 0x0000000000027941 */ /* 0x000fea0003800200 */
.L_x_36:
[----:B------:R-:W-:Y:S05]  /*0590*/  @!P0 BRA `(.L_x_35) ;  /* 0x0000000000f48947 */ /* 0x000fea0003800000 */
[----:B------:R-:W-:Y:S01]  /*05a0*/  ISETP.GE.U32.AND P1, PT, R5, 0x8, PT ;  /* 0x000000080500780c */ /* 0x000fe20003f26070 */
[----:B------:R-:W-:Y:S01]  /*05b0*/  BSSY.RECONVERGENT B2, `(.L_x_39) ;  /* 0x000001a000027945 */ /* 0x000fe20003800200 */
[----:B------:R-:W-:-:S04]  /*05c0*/  LOP3.LUT R26, R4, 0x7, RZ, 0xc0, !PT ;  /* 0x00000007041a7812 */ /* 0x000fc800078ec0ff */
[----:B------:R-:W-:-:S07]  /*05d0*/  ISETP.NE.AND P0, PT, R26, RZ, PT ;  /* 0x000000ff1a00720c */ /* 0x000fce0003f05270 */
[----:B------:R-:W-:Y:S06]  /*05e0*/  @!P1 BRA `(.L_x_40) ;  /* 0x0000000000589947 */ /* 0x000fec0003800000 */
[----:B------:R-:W0:Y:S01]  /*05f0*/  LDCU.64 UR4, c[0x0][0x380] ;  /* 0x00007000ff0477ac */ /* 0x000e220008000a00 */
[----:B------:R-:W-:-:S04]  /*0600*/  IADD3 R5, P1, PT, R2, UR6, RZ ;  /* 0x0000000602057c10 */ /* 0x000fc8000ff3e0ff */
[----:B------:R-:W-:Y:S02]  /*0610*/  LEA.HI.X.SX32 R6, R2, RZ, 0x1, P1 ;  /* 0x000000ff02067211 */ /* 0x000fe400008f0eff */
[----:B0-----:R-:W-:-:S04]  /*0620*/  LEA R24, P1, R5, UR4, 0x3 ;  /* 0x0000000405187c11 */ /* 0x001fc8000f8218ff */
[----:B------:R-:W-:-:S05]  /*0630*/  LEA.HI.X R25, R5, UR5, R6, 0x3, P1 ;  /* 0x0000000505197c11 */ /* 0x000fca00088f1c06 */
        /* <DEDUP_REMOVED lines=8> */
[----:B------:R-:W-:Y:S01]  /*06c0*/  VIADD R2, R2, 0x1000 ;  /* 0x0000100002027836 */ /* 0x000fe20000000000 */
[----:B--2---:R-:W-:-:S08]  /*06d0*/  DFMA R8, R20, R20, R8 ;  /* 0x000000141408722b */ /* 0x004fd00000000008 */
[----:B---3--:R-:W-:-:S08]  /*06e0*/  DFMA R8, R18, R18, R8 ;  /* 0x000000121208722b */ /* 0x008fd00000000008 */
[----:B----4-:R-:W-:-:S08]  /*06f0*/  DFMA R8, R16, R16, R8 ;  /* 0x000000101008722b */ /* 0x010fd00000000008 */
[----:B-----5:R-:W-:-:S08]  /*0700*/  DFMA R8, R14, R14, R8 ;  /* 0x0000000e0e08722b */ /* 0x020fd00000000008 */
[----:B------:R-:W-:-:S08]  /*0710*/  DFMA R8, R12, R12, R8 ;  /* 0x0000000c0c08722b */ /* 0x000fd00000000008 */
[----:B------:R-:W-:-:S08]  /*0720*/  DFMA R8, R10, R10, R8 ;  /* 0x0000000a0a08722b */ /* 0x000fd00000000008 */
[----:B------:R-:W-:-:S08]  /*0730*/  DFMA R8, R6, R6, R8 ;  /* 0x000000060608722b */ /* 0x000fd00000000008 */
[----:B------:R-:W-:-:S11]  /*0740*/  DFMA R8, R22, R22, R8 ;  /* 0x000000161608722b */ /* 0x000fd60000000008 */
.L_x_40:
[----:B------:R-:W-:Y:S05]  /*0750*/  BSYNC.RECONVERGENT B2 ;  /* 0x0000000000027941 */ /* 0x000fea0003800200 */
.L_x_39:
        /* <DEDUP_REMOVED lines=14> */
[----:B------:R-:W5:Y:S01]  /*0840*/  LDG.E.64 R14, desc[UR14][R4.64+0x3000] ;  /* 0x0030000e040e7981 */ /* 0x000f62000c1e1b00 */
[----:B------:R-:W-:Y:S01]  /*0850*/  VIADD R2, R2, 0x800 ;  /* 0x0000080002027836 */ /* 0x000fe20000000000 */
[----:B--2---:R-:W-:-:S08]  /*0860*/  DFMA R6, R6, R6, R8 ;  /* 0x000000060606722b */ /* 0x004fd00000000008 */
[----:B---3--:R-:W-:-:S08]  /*0870*/  DFMA R6, R10, R10, R6 ;  /* 0x0000000a0a06722b */ /* 0x008fd00000000006 */
[----:B----4-:R-:W-:-:S08]  /*0880*/  DFMA R6, R12, R12, R6 ;  /* 0x0000000c0c06722b */ /* 0x010fd00000000006 */
[----:B-----5:R-:W-:-:S11]  /*0890*/  DFMA R8, R14, R14, R6 ;  /* 0x0000000e0e08722b */ /* 0x020fd60000000006 */
.L_x_42:
[----:B------:R-:W-:Y:S05]  /*08a0*/  BSYNC.RECONVERGENT B2 ;  /* 0x0000000000027941 */ /* 0x000fea0003800200 */
.L_x_41:
[----:B------:R-:W-:Y:S05]  /*08b0*/  @!P0 BRA `(.L_x_35) ;  /* 0x00000000002c8947 */ /* 0x000fea0003800000 */
[----:B------:R-:W0:Y:S01]  /*08c0*/  LDC.64 R4, c[0x0][0x380] ;  /* 0x0000e000ff047b82 */ /* 0x000e220000000a00 */
[----:B------:R-:W-:Y:S02]  /*08d0*/  IMAD.U32 R7, RZ, RZ, UR11 ;  /* 0x0000000bff077e24 */ /* 0x000fe4000f8e00ff */
[----:B------:R-:W-:Y:S02]  /*08e0*/  IMAD.MOV R10, RZ, RZ, -R16 ;  /* 0x000000ffff0a7224 */ /* 0x000fe400078e0a10 */
[----:B0-----:R-:W-:-:S07]  /*08f0*/  IMAD.WIDE.U32 R4, R7, 0x7000, R4 ;  /* 0x0000700007047825 */ /* 0x001fce00078e0004 */
.L_x_43:
[----:B------:R-:W-:-:S06]  /*0900*/  IMAD.WIDE R6, R2, 0x8, R4 ;  /* 0x0000000802067825 */ /* 0x000fcc00078e0204 */
[----:B------:R-:W2:Y:S01]  /*0910*/  LDG.E.64 R6, desc[UR14][R6.64] ;  /* 0x0000000e06067981 */ /* 0x000ea2000c1e1b00 */
[----:B------:R-:W-:Y:S02]  /*0920*/  VIADD R10, R10, 0x1 ;  /* 0x000000010a0a7836 */ /* 0x000fe40000000000 */
[----:B------:R-:W-:-:S03]  /*0930*/  VIADD R2, R2, 0x200 ;  /* 0x0000020002027836 */ /* 0x000fc60000000000 */
[----:B------:R-:W-:Y:S01]  /*0940*/  ISETP.NE.AND P0, PT, R10, RZ, PT ;  /* 0x000000ff0a00720c */ /* 0x000fe20003f05270 */
[----:B--2---:R-:W-:-:S12]  /*0950*/  DFMA R8, R6, R6, R8 ;  /* 0x000000060608722b */ /* 0x004fd80000000008 */
[----:B------:R-:W-:Y:S05]  /*0960*/  @P0 BRA `(.L_x_43) ;  /* 0xfffffffc00e40947 */ /* 0x000fea000383ffff */
.L_x_35:
[----:B------:R-:W-:Y:S05]  /*0970*/  BSYNC.RECONVERGENT B1 ;  /* 0x0000000000017941 */ /* 0x000fea0003800200 */
.L_x_34:
[----:B------:R-:W-:-:S13]  /*0980*/  ISETP.GE.AND P0, PT, R3, 0x200, PT ;  /* 0x000002000300780c */ /* 0x000fda0003f06270 */
[----:B------:R-:W-:Y:S05]  /*0990*/  @!P0 BRA `(.L_x_44) ;  /* 0x0000000400148947 */ /* 0x000fea0003800000 */
        /* <DEDUP_REMOVED lines=10> */
[----:B------:R-:W-:-:S03]  /*0a40*/  @!P1 SHF.R.U32.HI R3, RZ, 0x2, R0 ;  /* 0x00000002ff039819 */ /* 0x000fc60000011600 */
[----:B------:R-:W0:Y:S01]  /*0a50*/  SHFL.DOWN PT, R5, R7, 0x2, 0x1f ;  /* 0x08401f0007057f89 */ /* 0x000e2200000e0000 */
[----:B------:R-:W-:Y:S01]  /*0a60*/  @!P1 LOP3.LUT R3, R3, 0xf8, RZ, 0xc0, !PT ;  /* 0x000000f803039812 */ /* 0x000fe200078ec0ff */
        /* <DEDUP_REMOVED lines=14> */
[----:B-1----:R-:W-:-:S05]  /*0b50*/  @!P1 LEA R10, R13, R10, 0x18 ;  /* 0x0000000a0d0a9211 */ /* 0x002fca00078ec0ff */
[----:B------:R-:W-:Y:S01]  /*0b60*/  @!P1 IMAD.IADD R3, R3, 0x1, R10 ;  /* 0x0000000103039824 */ /* 0x000fe200078e020a */
[----:B0-----:R-:W-:-:S10]  /*0b70*/  DADD R4, R4, R8 ;  /* 0x0000000004047229 */ /* 0x001fd40000000008 */
[----:B------:R-:W-:Y:S02]  /*0b80*/  FSEL R6, R8, R4, P0 ;  /* 0x0000000408067208 */ /* 0x000fe40000000000 */
[----:B------:R-:W-:Y:S02]  /*0b90*/  FSEL R7, R9, R5, P0 ;  /* 0x0000000509077208 */ /* 0x000fe40000000000 */
[----:B------:R-:W-:Y:S01]  /*0ba0*/  ISETP.NE.AND P0, PT, R0, RZ, PT ;  /* 0x000000ff0000720c */ /* 0x000fe20003f05270 */
[----:B------:R-:W-:Y:S04]  /*0bb0*/  SHFL.DOWN PT, R4, R6, 0x10, 0x1f ;  /* 0x0a001f0006047f89 */ /* 0x000fe800000e0000 */
[----:B------:R-:W0:Y:S02]  /*0bc0*/  SHFL.DOWN PT, R5, R7, 0x10, 0x1f ;  /* 0x0a001f0007057f89 */ /* 0x000e2400000e0000 */
        /* <DEDUP_REMOVED lines=10> */
[----:B--2---:R-:W0:Y:S04]  /*0c70*/  LDS.64 R2, [UR4+0x18] ;  /* 0x00001804ff027984 */ /* 0x004e280008000a00 */
        /* <DEDUP_REMOVED lines=23> */
.L_x_44:
[----:B------:R-:W-:-:S05]  /*0df0*/  LOP3.LUT R2, R0, 0x3e0, RZ, 0xc0, !PT ;  /* 0x000003e000027812 */ /* 0x000fca00078ec0ff */
[----:B------:R-:W-:Y:S01]  /*0e00*/  VIADD R4, R2, 0x20 ;  /* 0x0000002002047836 */ /* 0x000fe20000000000 */
[----:B------:R-:W-:-:S04]  /*0e10*/  LOP3.LUT R2, RZ, R2, RZ, 0x33, !PT ;  /* 0x00000002ff027212 */ /* 0x000fc800078e33ff */
[----:B------:R-:W-:Y:S01]  /*0e20*/  ISETP.GT.AND P0, PT, R4, R3, PT ;  /* 0x000000030400720c */ /* 0x000fe20003f04270 */
[----:B------:R-:W-:-:S05]  /*0e30*/  IMAD.IADD R2, R3, 0x1, R2 ;  /* 0x0000000103027824 */ /* 0x000fca00078e0202 */
[----:B------:R-:W-:Y:S02]  /*0e40*/  SEL R5, R2, 0x1f, P0 ;  /* 0x0000001f02057807 */ /* 0x000fe40000000000 */
[----:B------:R-:W0:Y:S03]  /*0e50*/  S2R R2, SR_LANEID ;  /* 0x0000000000027919 */ /* 0x000e260000000000 */
[----:B------:R-:W-:Y:S04]  /*0e60*/  SHFL.DOWN PT, R6, R8, 0x1, R5 ;  /* 0x0820000008067989 */ /* 0x000fe800000e0005 */
[----:B------:R-:W1:Y:S02]  /*0e70*/  SHFL.DOWN PT, R7, R9, 0x1, R5 ;  /* 0x0820000009077989 */ /* 0x000e6400000e0005 */
[----:B-1----:R-:W-:Y:S01]  /*0e80*/  DADD R6, R6, R8 ;  /* 0x0000000006067229 */ /* 0x002fe20000000008 */
[C---:B0-----:R-:W-:Y:S01]  /*0e90*/  ISETP.GE.AND P0, PT, R2.reuse, R5, PT ;  /* 0x000000050200720c */ /* 0x041fe20003f06270 */
[C---:B------:R-:W-:Y:S01]  /*0ea0*/  VIADD R4, R2.reuse, 0x2 ;  /* 0x0000000202047836 */ /* 0x040fe20000000000 */
[----:B------:R-:W-:-:S07]  /*0eb0*/  ISETP.NE.AND P1, PT, R2, RZ, PT ;  /* 0x000000ff0200720c */ /* 0x000fce0003f25270 */
[----:B------:R-:W-:Y:S02]  /*0ec0*/  FSEL R10, R6, R8, !P0 ;  /* 0x00000008060a7208 */ /* 0x000fe40004000000 */
[----:B------:R-:W-:Y:S02]  /*0ed0*/  FSEL R11, R7, R9, !P0 ;  /* 0x00000009070b7208 */ /* 0x000fe40004000000 */
[----:B------:R-:W-:Y:S01]  /*0ee0*/  ISETP.GT.AND P0, PT, R4, R5, PT ;  /* 0x000000050400720c */ /* 0x000fe20003f04270 */
[----:B------:R-:W-:Y:S01]  /*0ef0*/  SHFL.DOWN PT, R6, R10, 0x2, R5 ;  /* 0x084000000a067989 */ /* 0x000fe200000e0005 */
[----:B------:R-:W-:-:S03]  /*0f00*/  VIADD R4, R2, 0x4 ;  /* 0x0000000402047836 */ /* 0x000fc60000000000 */
[----:B------:R-:W0:Y:S02]  /*0f10*/  SHFL.DOWN PT, R7, R11, 0x2, R5 ;  /* 0x084000000b077989 */ /* 0x000e2400000e0005 */
[----:B0-----:R-:W-:-:S10]  /*0f20*/  DADD R6, R6, R10 ;  /* 0x0000000006067229 */ /* 0x001fd4000000000a */
[----:B------:R-:W-:Y:S02]  /*0f30*/  FSEL R12, R10, R6, P0 ;  /* 0x000000060a0c7208 */ /* 0x000fe40000000000 */
[----:B------:R-:W-:Y:S02]  /*0f40*/  FSEL R13, R11, R7, P0 ;  /* 0x000000070b0d7208 */ /* 0x000fe40000000000 */
[----:B------:R-:W-:Y:S01]  /*0f50*/  ISETP.GT.AND P0, PT, R4, R5, PT ;  /* 0x000000050400720c */ /* 0x000fe20003f04270 */
[----:B------:R-:W-:Y:S01]  /*0f60*/  SHFL.DOWN PT, R6, R12, 0x4, R5 ;  /* 0x088000000c067989 */ /* 0x000fe200000e0005 */
[C---:B------:R-:W-:Y:S02]  /*0f70*/  VIADD R4, R2.reuse, 0x8 ;  /* 0x0000000802047836 */ /* 0x040fe40000000000 */
[----:B------:R-:W-:Y:S01]  /*0f80*/  VIADD R2, R2, 0x10 ;  /* 0x0000001002027836 */ /* 0x000fe20000000000 */
[----:B------:R-:W0:Y:S02]  /*0f90*/  SHFL.DOWN PT, R7, R13, 0x4, R5 ;  /* 0x088000000d077989 */ /* 0x000e2400000e0005 */
[----:B0-----:R-:W-:-:S10]  /*0fa0*/  DADD R6, R6, R12 ;  /* 0x0000000006067229 */ /* 0x001fd4000000000c */
[----:B------:R-:W-:Y:S02]  /*0fb0*/  FSEL R8, R12, R6, P0 ;  /* 0x000000060c087208 */ /* 0x000fe40000000000 */
[----:B------:R-:W-:Y:S02]  /*0fc0*/  FSEL R9, R13, R7, P0 ;  /* 0x000000070d097208 */ /* 0x000fe40000000000 */
[----:B------:R-:W-:Y:S01]  /*0fd0*/  ISETP.GT.AND P0, PT, R4, R5, PT ;  /* 0x000000050400720c */ /* 0x000fe20003f04270 */
[----:B------:R-:W-:Y:S01]  /*0fe0*/  SHFL.DOWN PT, R6, R8, 0x8, R5 ;  /* 0x0900000008067989 */ /* 0x000fe200000e0005 */
[----:B------:R-:W-:-:S03]  /*0ff0*/  @!P1 SHF.R.U32.HI R4, RZ, 0x2, R0 ;  /* 0x00000002ff049819 */ /* 0x000fc60000011600 */
[----:B------:R-:W0:Y:S01]  /*1000*/  SHFL.DOWN PT, R7, R9, 0x8, R5 ;  /* 0x0900000009077989 */ /* 0x000e2200000e0005 */
[----:B------:R-:W-:Y:S01]  /*1010*/  @!P1 LOP3.LUT R4, R4, 0xf8, RZ, 0xc0, !PT ;  /* 0x000000f804049812 */ /* 0x000fe200078ec0ff */
[----:B------:R-:W1:Y:S01]  /*1020*/  @!P1 S2R R13, SR_CgaCtaId ;  /* 0x00000000000d9919 */ /* 0x000e620000008800 */
[----:B0-----:R-:W-:-:S10]  /*1030*/  DADD R6, R6, R8 ;  /* 0x0000000006067229 */ /* 0x001fd40000000008 */
[----:B------:R-:W-:Y:S02]  /*1040*/  FSEL R10, R8, R6, P0 ;  /* 0x00000006080a7208 */ /* 0x000fe40000000000 */
[----:B------:R-:W-:Y:S02]  /*1050*/  FSEL R11, R9, R7, P0 ;  /* 0x00000007090b7208 */ /* 0x000fe40000000000 */
[----:B------:R-:W-:Y:S01]  /*1060*/  @!P1 MOV R8, 0x400 ;  /* 0x0000040000089802 */ /* 0x000fe20000000f00 */
[----:B------:R-:W-:Y:S01]  /*1070*/  SHFL.DOWN PT, R6, R10, 0x10, R5 ;  /* 0x0a0000000a067989 */ /* 0x000fe200000e0005 */
[----:B------:R-:W-:Y:S02]  /*1080*/  ISETP.GT.AND P0, PT, R2, R5, PT ;  /* 0x000000050200720c */ /* 0x000fe40003f04270 */
[----:B-1----:R-:W-:Y:S01]  /*1090*/  @!P1 LEA R13, R13, R8, 0x18 ;  /* 0x000000080d0d9211 */ /* 0x002fe200078ec0ff */
[----:B------:R-:W0:Y:S04]  /*10a0*/  SHFL.DOWN PT, R7, R11, 0x10, R5 ;  /* 0x0a0000000b077989 */ /* 0x000e2800000e0005 */
[----:B------:R-:W-:Y:S01]  /*10b0*/  @!P1 IMAD.IADD R13, R4, 0x1, R13 ;  /* 0x00000001040d9824 */ /* 0x000fe200078e020d */
[----:B0-----:R-:W-:-:S10]  /*10c0*/  DADD R6, R6, R10 ;  /* 0x0000000006067229 */ /* 0x001fd4000000000a */
[----:B------:R-:W-:Y:S02]  /*10d0*/  FSEL R8, R10, R6, P0 ;  /* 0x000000060a087208 */ /* 0x000fe40000000000 */
[----:B------:R-:W-:Y:S02]  /*10e0*/  FSEL R9, R11, R7, P0 ;  /* 0x000000070b097208 */ /* 0x000fe40000000000 */
[----:B------:R-:W-:-:S03]  /*10f0*/  ISETP.NE.AND P0, PT, R0, RZ, PT ;  /* 0x000000ff0000720c */ /* 0x000fc60003f05270 */
[----:B------:R1:W-:Y:S01]  /*1100*/  @!P1 STS.64 [R13+0x10], R8 ;  /* 0x000010080d009388 */ /* 0x0003e20000000a00 */
[----:B------:R-:W-:Y:S09]  /*1110*/  BAR.SYNC.DEFER_BLOCKING 0x0 ;  /* 0x0000000000007b1d */ /* 0x000ff20000010000 */
[----:B------:R-:W-:Y:S05]  /*1120*/  @P0 BRA `(.L_x_45) ;  /* 0x0000001400880947 */ /* 0x000fea0003800000 */
[----:B------:R-:W0:Y:S01]  /*1130*/  S2UR UR5, SR_CgaCtaId ;  /* 0x00000000000579c3 */ /* 0x000e220000008800 */
[----:B------:R-:W-:Y:S01]  /*1140*/  UMOV UR4, 0x400 ;  /* 0x0000040000047882 */ /* 0x000fe20000000000 */
[----:B------:R-:W-:Y:S01]  /*1150*/  ISETP.GT.AND P1, PT, R3, 0x20, PT ;  /* 0x000000200300780c */ /* 0x000fe20003f24270 */
[----:B0-----:R-:W-:-:S09]  /*1160*/  ULEA UR4, UR5, UR4, 0x18 ;  /* 0x0000000405047291 */ /* 0x001fd2000f8ec0ff */
[----:B------:R-:W0:Y:S04]  /*1170*/  LDS.64 R10, [UR4+0x18] ;  /* 0x00001804ff0a7984 */ /* 0x000e280008000a00 */
[----:B------:R-:W2:Y:S01]  /*1180*/  LDS.128 R4, [UR4+0x20] ;  /* 0x00002004ff047984 */ /* 0x000ea20008000c00 */
[----:B0-----:R-:W-:-:S10]  /*1190*/  DADD R10, R8, R10 ;  /* 0x00000000080a7229 */ /* 0x001fd4000000000a */
[----:B------:R-:W-:Y:S02]  /*11a0*/  FSEL R12, R10, R8, P1 ;  /* 0x000000080a0c7208 */ /* 0x000fe40000800000 */
[----:B-1----:R-:W-:Y:S02]  /*11b0*/  FSEL R13, R11, R9, P1 ;  /* 0x000000090b0d7208 */ /* 0x002fe40000800000 */
[----:B------:R-:W0:Y:S01]  /*11c0*/  LDS.128 R8, [UR4+0x30] ;  /* 0x00003004ff087984 */ /* 0x000e220008000c00 */
[----:B------:R-:W-:-:S03]  /*11d0*/  ISETP.GT.AND P1, PT, R3, 0x40, PT ;  /* 0x000000400300780c */ /* 0x000fc60003f24270 */
        /* <DEDUP_REMOVED lines=61> */
.L_x_31:
[----:B------:R-:W0:Y:S01]  /*15b0*/  S2R R0, SR_TID.X ;  /* 0x0000000000007919 */ /* 0x000e220000002100 */
[----:B------:R-:W1:Y:S01]  /*15c0*/  LDC.64 R2, c[0x0][0x380] ;  /* 0x0000e000ff027b82 */ /* 0x000e620000000a00 */
[----:B0-----:R-:W-:-:S04]  /*15d0*/  VIADD R21, R0, UR6 ;  /* 0x0000000600157c36 */ /* 0x001fc80008000000 */
[----:B-1----:R-:W-:-:S05]  /*15e0*/  IMAD.WIDE.U32 R20, R21, 0x8, R2 ;  /* 0x0000000815147825 */ /* 0x002fca00078e0002 */
[----:B------:R-:W2:Y:S04]  /*15f0*/  LDG.E.64 R16, desc[UR14][R20.64+0x1000] ;  /* 0x0010000e14107981 */ /* 0x000ea8000c1e1b00 */
[----:B------:R-:W3:Y:S04]  /*1600*/  LDG.E.64 R14, desc[UR14][R20.64] ;  /* 0x0000000e140e7981 */ /* 0x000ee8000c1e1b00 */
[----:B------:R-:W4:Y:S04]  /*1610*/  LDG.E.64 R12, desc[UR14][R20.64+0x2000] ;  /* 0x0020000e140c7981 */ /* 0x000f28000c1e1b00 */
[----:B------:R-:W5:Y:S04]  /*1620*/  LDG.E.64 R10, desc[UR14][R20.64+0x3000] ;  /* 0x0030000e140a7981 */ /* 0x000f68000c1e1b00 */
[----:B------:R-:W5:Y:S04]  /*1630*/  LDG.E.64 R6, desc[UR14][R20.64+0x4000] ;  /* 0x0040000e14067981 */ /* 0x000f68000c1e1b00 */
[----:B------:R-:W5:Y:S04]  /*1640*/  LDG.E.64 R2, desc[UR14][R20.64+0x5000] ;  /* 0x0050000e14027981 */ /* 0x000f68000c1e1b00 */
[----:B------:R-:W5:Y:S01]  /*1650*/  LDG.E.64 R8, desc[UR14][R20.64+0x6000] ;  /* 0x0060000e14087981 */ /* 0x000f62000c1e1b00 */
[----:B------:R-:W-:-:S04]  /*1660*/  ISETP.GE.U32.AND P0, PT, R19, UR5, PT ;  /* 0x0000000513007c0c */ /* 0x000fc8000bf06070 */
[----:B------:R-:W-:Y:S01]  /*1670*/  ISETP.GE.U32.AND.EX P0, PT, R18, UR16, PT, P0 ;  /* 0x0000001012007c0c */ /* 0x000fe2000bf06100 */
[----:B--2---:R-:W-:-:S08]  /*1680*/  DMUL R16, R16, R16 ;  /* 0x0000001010107228 */ /* 0x004fd00000000000 */
[----:B---3--:R-:W-:-:S08]  /*1690*/  DFMA R16, R14, R14, R16 ;  /* 0x0000000e0e10722b */ /* 0x008fd00000000010 */
[----:B----4-:R-:W-:-:S08]  /*16a0*/  DFMA R16, R12, R12, R16 ;  /* 0x0000000c0c10722b */ /* 0x010fd00000000010 */
[----:B-----5:R-:W-:-:S08]  /*16b0*/  DFMA R16, R10, R10, R16 ;  /* 0x0000000a0a10722b */ /* 0x020fd00000000010 */
[----:B------:R-:W-:-:S08]  /*16c0*/  DFMA R16, R6, R6, R16 ;  /* 0x000000060610722b */ /* 0x000fd00000000010 */
[----:B------:R-:W-:-:S08]  /*16d0*/  DFMA R16, R2, R2, R16 ;  /* 0x000000020210722b */ /* 0x000fd00000000010 */
[----:B------:R-:W-:Y:S01]  /*16e0*/  DFMA R8, R8, R8, R16 ;  /* 0x000000080808722b */ /* 0x000fe20000000010 */
[----:B------:R-:W-:Y:S10]  /*16f0*/  @!P0 BRA `(.L_x_46) ;  /* 0x0000000c00048947 */ /* 0x000ff40003800000 */
[----:B------:R-:W-:Y:S01]  /*1700*/  UIADD3 UR8, UP0, UPT, UR5, UR6, URZ ;  /* 0x0000000605087290 */ /* 0x000fe2000ff1e0ff */
[----:B------:R-:W-:Y:S01]  /*1710*/  IADD3 R26, P1, PT, R4, -0xe00, RZ ;  /* 0xfffff200041a7810 */ /* 0x000fe20007f3e0ff */
[----:B------:R-:W0:Y:S01]  /*1720*/  LDCU.64 UR12, c[0x0][0x380] ;  /* 0x00007000ff0c77ac */ /* 0x000e220008000a00 */
[----:B------:R-:W-:Y:S02]  /*1730*/  LOP3.LUT R3, RZ, R0, RZ, 0x33, !PT ;  /* 0x00000000ff037212 */ /* 0x000fe400078e33ff */
[----:B------:R-:W-:Y:S01]  /*1740*/  IADD3.X R2, PT, PT, R5, -0x1, RZ, P1, !PT ;  /* 0xffffffff05027810 */ /* 0x000fe20000ffe4ff */
[----:B------:R-:W-:Y:S01]  /*1750*/  UIADD3.X UR9, UPT, UPT, URZ, UR16, URZ, UP0, !UPT ;  /* 0x00000010ff097290 */ /* 0x000fe200087fe4ff */
[----:B------:R-:W-:Y:S01]  /*1760*/  ISETP.LT.U32.AND P0, PT, R26, UR8, PT ;  /* 0x000000081a007c0c */ /* 0x000fe2000bf01070 */
[----:B------:R-:W-:Y:S01]  /*1770*/  UMOV UR4, URZ ;  /* 0x000000ff00047c82 */ /* 0x000fe20008000000 */
[----:B------:R-:W-:Y:S01]  /*1780*/  IADD3 R7, P2, PT, R0, UR8, RZ ;  /* 0x0000000800077c10 */ /* 0x000fe2000ff5e0ff */
[----:B------:R-:W-:Y:S01]  /*1790*/  UMOV UR10, UR8 ;  /* 0x00000008000a7c82 */ /* 0x000fe20008000000 */
[----:B------:R-:W-:Y:S01]  /*17a0*/  IADD3 R3, PT, PT, R4, -UR5, R3 ;  /* 0x8000000504037c10 */ /* 0x000fe2000fffe003 */
[----:B------:R-:W-:Y:S01]  /*17b0*/  IMAD.U32 R11, RZ, RZ, UR9 ;  /* 0x00000009ff0b7e24 */ /* 0x000fe2000f8e00ff */
[----:B------:R-:W-:Y:S01]  /*17c0*/  UMOV UR7, UR9 ;  /* 0x0000000900077c82 */ /* 0x000fe20008000000 */
[----:B------:R-:W-:-:S02]  /*17d0*/  IMAD.X R10, RZ, RZ, UR9, P2 ;  /* 0x00000009ff0a7e24 */ /* 0x000fc400090e06ff */
[----:B------:R-:W-:Y:S01]  /*17e0*/  VIADD R3, R3, -UR6 ;  /* 0x8000000603037c36 */ /* 0x000fe20008000000 */
[----:B------:R-:W-:Y:S02]  /*17f0*/  ISETP.GT.U32.AND.EX P0, PT, R11, R2, PT, P0 ;  /* 0x000000020b00720c */ /* 0x000fe40003f04100 */
[----:B0-----:R-:W-:-:S04]  /*1800*/  LEA R6, P1, R7, UR12, 0x3 ;  /* 0x0000000c07067c11 */ /* 0x001fc8000f8218ff */
[----:B------:R-:W-:Y:S02]  /*1810*/  IADD3 R6, P2, PT, R6, 0x8000, RZ ;  /* 0x0000800006067810 */ /* 0x000fe40007f5e0ff */
[----:B------:R-:W-:-:S05]  /*1820*/  LEA.HI.X R7, R7, UR13, R10, 0x3, P1 ;  /* 0x0000000d07077c11 */ /* 0x000fca00088f1c0a */
[----:B------:R-:W-:Y:S01]  /*1830*/  IMAD.X R7, RZ, RZ, R7, P2 ;  /* 0x000000ffff077224 */ /* 0x000fe200010e0607 */
[----:B------:R-:W-:Y:S06]  /*1840*/  @P0 BRA `(.L_x_47) ;  /* 0x0000000000a80947 */ /* 0x000fec0003800000 */
[----:B------:R-:W0:Y:S01]  /*1850*/  LDC.64 R4, c[0x0][0x3b8] ;  /* 0x0000ee00ff047b82 */ /* 0x000e220000000a00 */
[----:B------:R-:W1:Y:S01]  /*1860*/  LDCU.64 UR12, c[0x0][0x380] ;  /* 0x00007000ff0c77ac */ /* 0x000e620008000a00 */
[----:B------:R-:W-:Y:S01]  /*1870*/  NOP ;  /* 0x0000000000007918 */ /* 0x000fe20000000000 */
.L_x_48:
[----:B------:R-:W-:-:S05]  /*1880*/  IADD3 R10, P0, PT, R0, UR8, RZ ;  /* 0x00000008000a7c10 */ /* 0x000fca000ff1e0ff */
[----:B------:R-:W-:Y:S01]  /*1890*/  IMAD.X R11, RZ, RZ, UR9, P0 ;  /* 0x00000009ff0b7e24 */ /* 0x000fe200080e06ff */
[----:B-1----:R-:W-:-:S04]  /*18a0*/  LEA R24, P0, R10, UR12, 0x3 ;  /* 0x0000000c0a187c11 */ /* 0x002fc8000f8018ff */
[----:B------:R-:W-:-:S05]  /*18b0*/  LEA.HI.X R25, R10, UR13, R11, 0x3, P0 ;  /* 0x0000000d0a197c11 */ /* 0x000fca00080f1c0b */
[----:B------:R-:W2:Y:S04]  /*18c0*/  LDG.E.64 R12, desc[UR14][R24.64] ;  /* 0x0000000e180c7981 */ /* 0x000ea8000c1e1b00 */
[----:B------:R-:W3:Y:S04]  /*18d0*/  LDG.E.64 R14, desc[UR14][R24.64+0x1000] ;  /* 0x0010000e180e7981 */ /* 0x000ee8000c1e1b00 */
[----:B------:R-:W4:Y:S04]  /*18e0*/  LDG.E.64 R16, desc[UR14][R24.64+0x2000] ;  /* 0x0020000e18107981 */ /* 0x000f28000c1e1b00 */
[----:B------:R-:W5:Y:S04]  /*18f0*/  LDG.E.64 R18, desc[UR14][R24.64+0x3000] ;  /* 0x0030000e18127981 */ /* 0x000f68000c1e1b00 */
[----:B------:R-:W5:Y:S04]  /*1900*/  LDG.E.64 R20, desc[UR14][R24.64+0x4000] ;  /* 0x0040000e18147981 */ /* 0x000f68000c1e1b00 */
[----:B------:R-:W5:Y:S04]  /*1910*/  LDG.E.64 R10, desc[UR14][R24.64+0x5000] ;  /* 0x0050000e180a7981 */ /* 0x000f68000c1e1b00 */
[----:B------:R-:W5:Y:S01]  /*1920*/  LDG.E.64 R22, desc[UR14][R24.64+0x6000] ;  /* 0x0060000e18167981 */ /* 0x000f62000c1e1b00 */
[----:B------:R-:W-:-:S04]  /*1930*/  UIADD3 UR6, UP0, UPT, UR5, UR10, URZ ;  /* 0x0000000a05067290 */ /* 0x000fc8000ff1e0ff */
[----:B------:R-:W-:Y:S01]  /*1940*/  UIADD3.X UR7, UPT, UPT, UR16, UR7, URZ, UP0, !UPT ;  /* 0x0000000710077290 */ /* 0x000fe200087fe4ff */
[----:B--2---:R-:W-:Y:S01]  /*1950*/  DFMA R8, R12, R12, R8 ;  /* 0x0000000c0c08722b */ /* 0x004fe20000000008 */
[----:B0-----:R-:W-:-:S04]  /*1960*/  IADD3 R12, P1, PT, R4, -UR8, RZ ;  /* 0x80000008040c7c10 */ /* 0x001fc8000ff3e0ff */
[----:B------:R-:W-:-:S03]  /*1970*/  ISETP.GE.U32.AND P0, PT, R12, UR5, PT ;  /* 0x000000050c007c0c */ /* 0x000fc6000bf06070 */
[----:B---3--:R-:W-:-:S08]  /*1980*/  DFMA R8, R14, R14, R8 ;  /* 0x0000000e0e08722b */ /* 0x008fd00000000008 */
[----:B----4-:R-:W-:-:S08]  /*1990*/  DFMA R8, R16, R16, R8 ;  /* 0x000000101008722b */ /* 0x010fd00000000008 */
[----:B-----5:R-:W-:-:S08]  /*19a0*/  DFMA R8, R18, R18, R8 ;  /* 0x000000121208722b */ /* 0x020fd00000000008 */
[----:B------:R-:W-:-:S08]  /*19b0*/  DFMA R8, R20, R20, R8 ;  /* 0x000000141408722b */ /* 0x000fd00000000008 */
[----:B------:R-:W-:Y:S01]  /*19c0*/  DFMA R8, R10, R10, R8 ;  /* 0x0000000a0a08722b */ /* 0x000fe20000000008 */
[----:B------:R-:W-:Y:S01]  /*19d0*/  IADD3.X R10, PT, PT, R5, ~UR9, RZ, P1, !PT ;  /* 0x80000009050a7c10 */ /* 0x000fe20008ffe4ff */
[----:B------:R-:W-:-:S03]  /*19e0*/  IMAD.U32 R11, RZ, RZ, UR5 ;  /* 0x00000005ff0b7e24 */ /* 0x000fc6000f8e00ff */
[----:B------:R-:W-:Y:S01]  /*19f0*/  ISETP.GE.U32.AND.EX P0, PT, R10, UR16, PT, P0 ;  /* 0x000000100a007c0c */ /* 0x000fe2000bf06100 */
[----:B------:R-:W-:Y:S01]  /*1a00*/  IMAD.U32 R10, RZ, RZ, UR5 ;  /* 0x00000005ff0a7e24 */ /* 0x000fe2000f8e00ff */
[----:B------:R-:W-:Y:S01]  /*1a10*/  LEA R6, P1, R11, R6, 0x3 ;  /* 0x000000060b067211 */ /* 0x000fe200078218ff */
[----:B------:R-:W-:Y:S01]  /*1a20*/  IMAD.U32 R11, RZ, RZ, UR16 ;  /* 0x00000010ff0b7e24 */ /* 0x000fe2000f8e00ff */
[----:B------:R-:W-:-:S04]  /*1a30*/  DFMA R8, R22, R22, R8 ;  /* 0x000000161608722b */ /* 0x000fc80000000008 */
[----:B------:R-:W-:-:S05]  /*1a40*/  LEA.HI.X R7, R10, R7, R11, 0x3, P1 ;  /* 0x000000070a077211 */ /* 0x000fca00008f1c0b */
[----:B------:R-:W-:Y:S05]  /*1a50*/  @!P0 BRA `(.L_x_46) ;  /* 0x00000008002c8947 */ /* 0x000fea0003800000 */
[----:B------:R-:W-:Y:S02]  /*1a60*/  UIADD3 UR8, UP0, UPT, UR5, UR8, URZ ;  /* 0x0000000805087290 */ /* 0x000fe4000ff1e0ff */
[----:B------:R-:W-:Y:S01]  /*1a70*/  VIADD R3, R3, -UR5 ;  /* 0x8000000503037c36 */ /* 0x000fe20008000000 */
[----:B------:R-:W-:Y:S02]  /*1a80*/  UIADD3 UR4, UPT, UPT, UR4, 0x1, URZ ;  /* 0x0000000104047890 */ /* 0x000fe4000fffe0ff */
[----:B------:R-:W-:Y:S01]  /*1a90*/  UIADD3.X UR9, UPT, UPT, UR16, UR9, URZ, UP0, !UPT ;  /* 0x0000000910097290 */ /* 0x000fe200087fe4ff */
[----:B------:R-:W-:Y:S01]  /*1aa0*/  ISETP.LT.U32.AND P0, PT, R26, UR8, PT ;  /* 0x000000081a007c0c */ /* 0x000fe2000bf01070 */
[----:B------:R-:W-:-:S04]  /*1ab0*/  UMOV UR10, UR6 ;  /* 0x00000006000a7c82 */ /* 0x000fc80008000000 */
[----:B------:R-:W-:-:S05]  /*1ac0*/  IMAD.U32 R11, RZ, RZ, UR9 ;  /* 0x00000009ff0b7e24 */ /* 0x000fca000f8e00ff */
[----:B------:R-:W-:-:S13]  /*1ad0*/  ISETP.GT.U32.AND.EX P0, PT, R11, R2, PT, P0 ;  /* 0x000000020b00720c */ /* 0x000fda0003f04100 */
[----:B------:R-:W-:Y:S05]  /*1ae0*/  @!P0 BRA `(.L_x_48) ;  /* 0xfffffffc00648947 */ /* 0x000fea000383ffff */
.L_x_47:
[C---:B------:R-:W-:Y:S01]  /*1af0*/  VIADD R11, R4.reuse, -UR8 ;  /* 0x80000008040b7c36 */ /* 0x040fe20008000000 */
[----:B------:R-:W-:Y:S01]  /*1b00*/  ISETP.LE.U32.AND P1, PT, R4, UR8, PT ;  /* 0x0000000804007c0c */ /* 0x000fe2000bf23070 */
[----:B------:R-:W-:Y:S01]  /*1b10*/  IMAD.U32 R2, RZ, RZ, UR9 ;  /* 0x00000009ff027e24 */ /* 0x000fe2000f8e00ff */
[----:B------:R-:W-:Y:S02]  /*1b20*/  BSSY.RECONVERGENT B1, `(.L_x_46) ;  /* 0x000007e000017945 */ /* 0x000fe40003800200 */
[----:B------:R-:W-:-:S04]  /*1b30*/  ISETP.GE.AND P0, PT, R0, R11, PT ;  /* 0x0000000b0000720c */ /* 0x000fc80003f06270 */
[----:B------:R-:W-:-:S13]  /*1b40*/  ISETP.GE.U32.OR.EX P0, PT, R2, R5, P0, P1 ;  /* 0x000000050200720c */ /* 0x000fda0000706510 */
[----:B------:R-:W-:Y:S05]  /*1b50*/  @P0 BRA `(.L_x_49) ;  /* 0x0000000400e80947 */ /* 0x000fea0003800000 */
[----:B------:R-:W0:Y:S01]  /*1b60*/  LDC R2, c[0x0][0x3c0] ;  /* 0x0000f000ff027b82 */ /* 0x000e220000000800 */
[----:B------:R-:W-:Y:S01]  /*1b70*/  UIMAD UR6, UR11, 0xe00, URZ ;  /* 0x00000e000b0678a4 */ /* 0x000fe2000f8e02ff */
[----:B------:R-:W-:Y:S01]  /*1b80*/  LOP3.LUT R5, RZ, R0, RZ, 0x33, !PT ;  /* 0x00000000ff057212 */ /* 0x000fe200078e33ff */
[----:B------:R-:W-:Y:S02]  /*1b90*/  BSSY.RECONVERGENT B2, `(.L_x_50) ;  /* 0x0000035000027945 */ /* 0x000fe40003800200 */
[----:B------:R-:W-:-:S06]  /*1ba0*/  UIADD3 UR6, UPT, UPT, UR5, UR6, URZ ;  /* 0x0000000605067290 */ /* 0x000fcc000fffe0ff */
[----:B------:R-:W-:Y:S01]  /*1bb0*/  IADD3 R4, PT, PT, R4, -UR6, R5 ;  /* 0x8000000604047c10 */ /* 0x000fe2000fffe005 */
[----:B0-----:R-:W-:-:S04]  /*1bc0*/  IMAD R5, R2, UR4, RZ ;  /* 0x0000000402057c24 */ /* 0x001fc8000f8e02ff */
[----:B------:R-:W-:-:S05]  /*1bd0*/  IMAD R4, R5, -0xe00, R4 ;  /* 0xfffff20005047824 */ /* 0x000fca00078e0204 */
[C---:B------:R-:W-:Y:S02]  /*1be0*/  ISETP.GE.U32.AND P1, PT, R4.reuse, 0x1e00, PT ;  /* 0x00001e000400780c */ /* 0x040fe40003f26070 */
[----:B------:R-:W-:Y:S01]  /*1bf0*/  LEA.HI R5, R4, 0x1, RZ, 0x17 ;  /* 0x0000000104057811 */ /* 0x000fe200078fb8ff */
[----:B------:R-:W-:-:S03]  /*1c00*/  IMAD.MOV.U32 R4, RZ, RZ, R0 ;  /* 0x000000ffff047224 */ /* 0x000fc600078e0000 */
[----:B------:R-:W-:-:S04]  /*1c10*/  LOP3.LUT R26, R5, 0xf, RZ, 0xc0, !PT ;  /* 0x0000000f051a7812 */ /* 0x000fc800078ec0ff */
[----:B------:R-:W-:-:S03]  /*1c20*/  ISETP.NE.AND P0, PT, R26, RZ, PT ;  /* 0x000000ff1a00720c */ /* 0x000fc60003f05270 */
[----:B------:R-:W-:Y:S10]  /*1c30*/  @!P1 BRA `(.L_x_51) ;  /* 0x0000000000a89947 */ /* 0x000ff40003800000 */
[----:B------:R-:W-:Y:S01]  /*1c40*/  LEA.HI R2, R3, 0x1, RZ, 0x17 ;  /* 0x0000000103027811 */ /* 0x000fe200078fb8ff */
[----:B------:R-:W-:-:S03]  /*1c50*/  IMAD.MOV.U32 R4, RZ, RZ, R0 ;  /* 0x000000ffff047224 */ /* 0x000fc600078e0000 */
[----:B------:R-:W-:-:S05]  /*1c60*/  LOP3.LUT R2, R2, 0xfffff0, RZ, 0xc0, !PT ;  /* 0x00fffff002027812 */ /* 0x000fca00078ec0ff */
[----:B------:R-:W-:-:S07]  /*1c70*/  IMAD.MOV R2, RZ, RZ, -R2 ;  /* 0x000000ffff027224 */ /* 0x000fce00078e0a02 */
.L_x_52:
        /* <DEDUP_REMOVED lines=38> */
.L_x_51:
[----:B------:R-:W-:Y:S05]  /*1ee0*/  BSYNC.RECONVERGENT B2 ;  /* 0x0000000000027941 */ /* 0x000fea0003800200 */
.L_x_50:
[----:B------:R-:W-:Y:S05]  /*1ef0*/  @!P0 BRA `(.L_x_49) ;  /* 0x0000000400008947 */ /* 0x000fea0003800000 */
[----:B------:R-:W-:Y:S01]  /*1f00*/  ISETP.GE.U32.AND P1, PT, R26, 0x8, PT ;  /* 0x000000081a00780c */ /* 0x000fe20003f26070 */
[----:B------:R-:W-:Y:S01]  /*1f10*/  BSSY.RECONVERGENT B2, `(.L_x_53) ;  /* 0x0000019000027945 */ /* 0x000fe20003800200 */
[----:B------:R-:W-:-:S04]  /*1f20*/  LOP3.LUT R2, R5, 0x7, RZ, 0xc0, !PT ;  /* 0x0000000705027812 */ /* 0x000fc800078ec0ff */
[----:B------:R-:W-:-:S07]  /*1f30*/  ISETP.NE.AND P0, PT, R2, RZ, PT ;  /* 0x000000ff0200720c */ /* 0x000fce0003f05270 */
[----:B------:R-:W-:Y:S06]  /*1f40*/  @!P1 BRA `(.L_x_54) ;  /* 0x0000000000549947 */ /* 0x000fec0003800000 */
[----:B------:R-:W-:-:S05]  /*1f50*/  IADD3 R6, P1, PT, R4, UR8, RZ ;  /* 0x0000000804067c10 */ /* 0x000fca000ff3e0ff */
[----:B------:R-:W-:Y:S01]  /*1f60*/  IMAD.X R7, RZ, RZ, UR9, P1 ;  /* 0x00000009ff077e24 */ /* 0x000fe200088e06ff */
[----:B------:R-:W-:-:S04]  /*1f70*/  LEA R24, P1, R6, UR12, 0x3 ;  /* 0x0000000c06187c11 */ /* 0x000fc8000f8218ff */
        /* <DEDUP_REMOVED lines=18> */
.L_x_54:
[----:B------:R-:W-:Y:S05]  /*20a0*/  BSYNC.RECONVERGENT B2 ;  /* 0x0000000000027941 */ /* 0x000fea0003800200 */
.L_x_53:
[----:B------:R-:W-:Y:S05]  /*20b0*/  @!P0 BRA `(.L_x_49) ;  /* 0x0000000000908947 */ /* 0x000fea0003800000 */
[----:B------:R-:W-:Y:S01]  /*20c0*/  ISETP.GE.U32.AND P1, PT, R2, 0x4, PT ;  /* 0x000000040200780c */ /* 0x000fe20003f26070 */
[----:B------:R-:W-:Y:S01]  /*20d0*/  BSSY.RECONVERGENT B2, `(.L_x_55) ;  /* 0x0000010000027945 */ /* 0x000fe20003800200 */
[----:B------:R-:W-:-:S11]  /*20e0*/  LOP3.LUT P0, RZ, R5, 0x3, RZ, 0xc0, !PT ;  /* 0x0000000305ff7812 */ /* 0x000fd6000780c0ff */
[----:B------:R-:W-:Y:S05]  /*20f0*/  @!P1 BRA `(.L_x_56) ;  /* 0x0000000000349947 */ /* 0x000fea0003800000 */
[----:B------:R-:W-:-:S05]  /*2100*/  IADD3 R2, P1, PT, R4, UR8, RZ ;  /* 0x0000000804027c10 */ /* 0x000fca000ff3e0ff */
[----:B------:R-:W-:Y:S01]  /*2110*/  IMAD.X R5, RZ, RZ, UR9, P1 ;  /* 0x00000009ff057e24 */ /* 0x000fe200088e06ff */
[----:B------:R-:W-:-:S04]  /*2120*/  LEA R6, P1, R2, UR12, 0x3 ;  /* 0x0000000c02067c11 */ /* 0x000fc8000f8218ff */
        /* <DEDUP_REMOVED lines=10> */
.L_x_56:
[----:B------:R-:W-:Y:S05]  /*21d0*/  BSYNC.RECONVERGENT B2 ;  /* 0x0000000000027941 */ /* 0x000fea0003800200 */
.L_x_55:
[----:B------:R-:W-:Y:S05]  /*21e0*/  @!P0 BRA `(.L_x_49) ;  /* 0x0000000000448947 */ /* 0x000fea0003800000 */
[----:B------:R-:W-:Y:S02]  /*21f0*/  LOP3.LUT R2, R3, 0xffff, RZ, 0xc0, !PT ;  /* 0x0000ffff03027812 */ /* 0x000fe400078ec0ff */
[----:B------:R-:W-:Y:S02]  /*2200*/  IADD3 R6, P0, PT, R4, UR10, RZ ;  /* 0x0000000a04067c10 */ /* 0x000fe4000ff1e0ff */
[----:B------:R-:W-:Y:S02]  /*2210*/  LEA.HI R2, R2, 0x1, RZ, 0x17 ;  /* 0x0000000102027811 */ /* 0x000fe400078fb8ff */
[----:B------:R-:W-:Y:S01]  /*2220*/  LEA R5, P1, R6, UR12, 0x3 ;  /* 0x0000000c06057c11 */ /* 0x000fe2000f8218ff */
[----:B------:R-:W-:Y:S01]  /*2230*/  IMAD.X R3, RZ, RZ, UR7, P0 ;  /* 0x00000007ff037e24 */ /* 0x000fe200080e06ff */
[----:B------:R-:W-:-:S04]  /*2240*/  LOP3.LUT R2, R2, 0x3, RZ, 0xc0, !PT ;  /* 0x0000000302027812 */ /* 0x000fc800078ec0ff */
[----:B------:R-:W-:Y:S01]  /*2250*/  LEA.HI.X R6, R6, UR13, R3, 0x3, P1 ;  /* 0x0000000d06067c11 */ /* 0x000fe200088f1c03 */
[----:B------:R-:W-:-:S07]  /*2260*/  IMAD.MOV R4, RZ, RZ, -R2 ;  /* 0x000000ffff047224 */ /* 0x000fce00078e0a02 */
.L_x_57:
[----:B------:R-:W-:Y:S02]  /*2270*/  IMAD.MOV.U32 R2, RZ, RZ, R5 ;  /* 0x000000ffff027224 */ /* 0x000fe400078e0005 */
[----:B------:R-:W-:-:S06]  /*2280*/  IMAD.MOV.U32 R3, RZ, RZ, R6 ;  /* 0x000000ffff037224 */ /* 0x000fcc00078e0006 */
[----:B------:R-:W2:Y:S01]  /*2290*/  LDG.E.64 R2, desc[UR14][R2.64] ;  /* 0x0000000e02027981 */ /* 0x000ea2000c1e1b00 */
[----:B------:R-:W-:Y:S01]  /*22a0*/  VIADD R4, R4, 0x1 ;  /* 0x0000000104047836 */ /* 0x000fe20000000000 */
[----:B------:R-:W-:-:S04]  /*22b0*/  IADD3 R5, P1, PT, R5, 0x1000, RZ ;  /* 0x0000100005057810 */ /* 0x000fc80007f3e0ff */
[----:B------:R-:W-:Y:S01]  /*22c0*/  ISETP.NE.AND P0, PT, R4, RZ, PT ;  /* 0x000000ff0400720c */ /* 0x000fe20003f05270 */
[----:B------:R-:W-:Y:S01]  /*22d0*/  IMAD.X R6, RZ, RZ, R6, P1 ;  /* 0x000000ffff067224 */ /* 0x000fe200008e0606 */
[----:B--2---:R-:W-:-:S11]  /*22e0*/  DFMA R8, R2, R2, R8 ;  /* 0x000000020208722b */ /* 0x004fd60000000008 */
[----:B------:R-:W-:Y:S05]  /*22f0*/  @P0 BRA `(.L_x_57) ;  /* 0xfffffffc00dc0947 */ /* 0x000fea000383ffff */
.L_x_49:
[----:B------:R-:W-:Y:S05]  /*2300*/  BSYNC.RECONVERGENT B1 ;  /* 0x0000000000017941 */ /* 0x000fea0003800200 */
.L_x_46:
        /* <DEDUP_REMOVED lines=42> */
[----:B------:R-:W1:Y:S01]  /*25b0*/  S2UR UR5, SR_CgaCtaId ;  /* 0x00000000000579c3 */ /* 0x000e620000008800 */
[----:B------:R-:W-:Y:S02]  /*25c0*/  UMOV UR4, 0x400 ;  /* 0x0000040000047882 */ /* 0x000fe40000000000 */
[----:B-1----:R-:W-:-:S09]  /*25d0*/  ULEA UR4, UR5, UR4, 0x18 ;  /* 0x0000000405047291 */ /* 0x002fd2000f8ec0ff */
[----:B0-----:R-:W0:Y:S04]  /*25e0*/  LDS.64 R2, [UR4+0x18] ;  /* 0x00001804ff027984 */ /* 0x001e280008000a00 */
        /* <DEDUP_REMOVED lines=22> */
.L_x_45:
[----:B------:R-:W-:Y:S05]  /*2750*/  BSYNC.RECONVERGENT B0 ;  /* 0x0000000000007941 */ /* 0x000fea0003800200 */
.L_x_30:
[----:B------:R-:W-:Y:S05]  /*2760*/  @P0 EXIT ;  /* 0x000000000000094d */ /* 0x000fea0003800000 */
[----:B------:R-:W3:Y:S02]  /*2770*/  LDCU.64 UR4, c[0x0][0x388] ;  /* 0x00007100ff0477ac */ /* 0x000ee40008000a00 */
[----:B---3--:R-:W-:-:S06]  /*2780*/  UIMAD.WIDE.U32 UR4, UR11, 0x8, UR4 ;  /* 0x000000080b0478a5 */ /* 0x008fcc000f8e0004 */
[----:B------:R-:W-:Y:S02]  /*2790*/  IMAD.U32 R2, RZ, RZ, UR4 ;  /* 0x00000004ff027e24 */ /* 0x000fe4000f8e00ff */
[----:B0-2---:R-:W-:-:S05]  /*27a0*/  IMAD.U32 R3, RZ, RZ, UR5 ;  /* 0x00000005ff037e24 */ /* 0x005fca000f8e00ff */
[----:B------:R-:W-:Y:S01]  /*27b0*/  STG.E.64 desc[UR14][R2.64], R8 ;  /* 0x0000000802007986 */ /* 0x000fe2000c101b0e */
[----:B------:R-:W-:Y:S05]  /*27c0*/  EXIT ;  /* 0x000000000000794d */ /* 0x000fea0003800000 */
.L_x_58:
        /* <DEDUP_REMOVED lines=11> */
.L_x_183:


//--------------------- .text._ZN3cub18CUB_300001_SM_10006detail6reduce28DeviceReduceSingleTileKernelINS2_10policy_hubIdyN4cuda3std3__44plusIdEEE10Policy1000EN6thrust24THRUST_300001_SM_1000_NS6detail15normal_iteratorINSD_10device_ptrIdEEEEPdyS9_dd6squareEEvT0_T1_T2_T3_T4_T6_ --------------------------
	.section	.text._ZN3cub18CUB_300001_SM_10006detail6reduce28DeviceReduceSingleTileKernelINS2_10policy_hubIdyN4cuda3std3__44plusIdEEE10Policy1000EN6thrust24THRUST_300001_SM_1000_NS6detail15normal_iteratorINSD_10device_ptrIdEEEEPdyS9_dd6squareEEvT0_T1_T2_T3_T4_T6_,"ax",@progbits
	.align	128
        .global         _ZN3cub18CUB_300001_SM_10006detail6reduce28DeviceReduceSingleTileKernelINS2_10policy_hubIdyN4cuda3std3__44plusIdEEE10Policy1000EN6thrust24THRUST_300001_SM_1000_NS6detail15normal_iteratorINSD_10device_ptrIdEEEEPdyS9_dd6squareEEvT0_T1_T2_T3_T4_T6_
        .type           _ZN3cub18CUB_300001_SM_10006detail6reduce28DeviceReduceSingleTileKernelINS2_10policy_hubIdyN4cuda3std3__44plusIdEEE10Policy1000EN6thrust24THRUST_300001_SM_1000_NS6detail15normal_iteratorINSD_10device_ptrIdEEEEPdyS9_dd6squareEEvT0_T1_T2_T3_T4_T6_,@function
        .size           _ZN3cub18CUB_300001_SM_10006detail6reduce28DeviceReduceSingleTileKernelINS2_10policy_hubIdyN4cuda3std3__44plusIdEEE10Policy1000EN6thrust24THRUST_300001_SM_1000_NS6detail15normal_iteratorINSD_10device_ptrIdEEEEPdyS9_dd6squareEEvT0_T1_T2_T3_T4_T6_,(.L_x_184 - _ZN3cub18CUB_300001_SM_10006detail6reduce28DeviceReduceSingleTileKernelINS2_10policy_hubIdyN4cuda3std3__44plusIdEEE10Policy1000EN6thrust24THRUST_300001_SM_1000_NS6detail15normal_iteratorINSD_10device_ptrIdEEEEPdyS9_dd6squareEEvT0_T1_T2_T3_T4_T6_)
        .other          _ZN3cub18CUB_300001_SM_10006detail6reduce28DeviceReduceSingleTileKernelINS2_10policy_hubIdyN4cuda3std3__44plusIdEEE10Policy1000EN6thrust24THRUST_300001_SM_1000_NS6detail15normal_iteratorINSD_10device_ptrIdEEEEPdyS9_dd6squareEEvT0_T1_T2_T3_T4_T6_,@"STO_CUDA_ENTRY STV_DEFAULT"
_ZN3cub18CUB_300001_SM_10006detail6reduce28DeviceReduceSingleTileKernelINS2_10policy_hubIdyN4cuda3std3__44plusIdEEE10Policy1000EN6thrust24THRUST_300001_SM_1000_NS6detail15normal_iteratorINSD_10device_ptrIdEEEEPdyS9_dd6squareEEvT0_T1_T2_T3_T4_T6_:
.text._ZN3cub18CUB_300001_SM_10006detail6reduce28DeviceReduceSingleTileKernelINS2_10policy_hubIdyN4cuda3std3__44plusIdEEE10Policy1000EN6thrust24THRUST_300001_SM_1000_NS6detail15normal_iteratorINSD_10device_ptrIdEEEEPdyS9_dd6squareEEvT0_T1_T2_T3_T4_T6_:
[----:B------:R-:W-:Y:S01]  /*0000*/  LDC R1, c[0x0][0x37c] ;  /* 0x0000df00ff017b82 */ /* 0x000fe20000000800 */
[----:B------:R-:W0:Y:S01]  /*0010*/  LDCU.64 UR4, c[0x0][0x390] ;  /* 0x00007200ff0477ac */ /* 0x000e220008000a00 */
[----:B------:R-:W1:Y:S01]  /*0020*/  LDCU.64 UR6, c[0x0][0x358] ;  /* 0x00006b00ff0677ac */ /* 0x000e620008000a00 */
[----:B0-----:R-:W-:Y:S02]  /*0030*/  IMAD.U32 R8, RZ, RZ, UR4 ;  /* 0x00000004ff087e24 */ /* 0x001fe4000f8e00ff */
[----:B------:R-:W-:-:S03]  /*0040*/  IMAD.U32 R9, RZ, RZ, UR5 ;  /* 0x00000005ff097e24 */ /* 0x000fc6000f8e00ff */
[----:B------:R-:W-:-:S04]  /*0050*/  ISETP.NE.U32.AND P0, PT, R8, RZ, PT ;  /* 0x000000ff0800720c */ /* 0x000fc80003f05070 */
[----:B------:R-:W-:-:S13]  /*0060*/  ISETP.NE.AND.EX P0, PT, R9, RZ, PT, P0 ;  /* 0x000000ff0900720c */ /* 0x000fda0003f05300 */
        /* <DEDUP_REMOVED lines=8> */
.L_x_59:
[----:B------:R-:W-:Y:S01]  /*00f0*/  ISETP.GT.U32.AND P0, PT, R8, 0xdff, PT ;  /* 0x00000dff0800780c */ /* 0x000fe20003f04070 */
[----:B------:R-:W-:Y:S03]  /*0100*/  BSSY.RECONVERGENT B0, `(.L_x_60) ;  /* 0x000024f000007945 */ /* 0x000fe60003800200 */
[----:B------:R-:W-:-:S13]  /*0110*/  ISETP.GT.U32.AND.EX P0, PT, R9, RZ, PT, P0 ;  /* 0x000000ff0900720c */ /* 0x000fda0003f04100 */
[----:B------:R-:W-:Y:S05]  /*0120*/  @P0 BRA `(.L_x_61) ;  /* 0x0000001400380947 */ /* 0x000fea0003800000 */
[----:B------:R-:W0:Y:S01]  /*0130*/  S2R R0, SR_TID.X ;  /* 0x0000000000007919 */ /* 0x000e220000002100 */
[----:B------:R-:W-:Y:S01]  /*0140*/  BSSY.RECONVERGENT B1, `(.L_x_62) ;  /* 0x000000a000017945 */ /* 0x000fe20003800200 */
[----:B------:R-:W-:Y:S02]  /*0150*/  CS2R R4, SRZ ;  /* 0x0000000000047805 */ /* 0x000fe4000001ff00 */
[----:B0-----:R-:W-:Y:S01]  /*0160*/  ISETP.GE.U32.AND P0, PT, R0, R8, PT ;  /* 0x000000080000720c */ /* 0x001fe20003f06070 */
[----:B------:R-:W-:-:S12]  /*0170*/  IMAD.MOV.U32 R2, RZ, RZ, R0 ;  /* 0x000000ffff027224 */ /* 0x000fd800078e0000 */
[----:B------:R-:W-:Y:S05]  /*0180*/  @P0 BRA `(.L_x_63) ;  /* 0x0000000000140947 */ /* 0x000fea0003800000 */
[----:B------:R-:W0:Y:S02]  /*0190*/  LDC.64 R6, c[0x0][0x380] ;  /* 0x0000e000ff067b82 */ /* 0x000e240000000a00 */
[----:B0-----:R-:W-:-:S06]  /*01a0*/  IMAD.WIDE.U32 R6, R0, 0x8, R6 ;  /* 0x0000000800067825 */ /* 0x001fcc00078e0006 */
[----:B------:R-:W2:Y:S01]  /*01b0*/  LDG.E.64 R6, desc[UR6][R6.64] ;  /* 0x0000000606067981 */ /* 0x000ea2000c1e1b00 */
[----:B------:R-:W-:Y:S01]  /*01c0*/  VIADD R2, R0, 0x200 ;  /* 0x0000020000027836 */ /* 0x000fe20000000000 */
[----:B--2---:R-:W-:-:S11]  /*01d0*/  DMUL R4, R6, R6 ;  /* 0x0000000606047228 */ /* 0x004fd60000000000 */
.L_x_63:
[----:B------:R-:W-:Y:S05]  /*01e0*/  BSYNC.RECONVERGENT B1 ;  /* 0x0000000000017941 */ /* 0x000fea0003800200 */
.L_x_62:
[----:B------:R-:W-:Y:S01]  /*01f0*/  ISETP.GE.U32.AND P0, PT, R2, R8, PT ;  /* 0x000000080200720c */ /* 0x000fe20003f06070 */
[----:B------:R-:W-:-:S12]  /*0200*/  BSSY.RECONVERGENT B1, `(.L_x_64) ;  /* 0x000006d000017945 */ /* 0x000fd80003800200 */
[----:B------:R-:W-:Y:S05]  /*0210*/  @P0 BRA `(.L_x_65) ;  /* 0x0000000400ac0947 */ /* 0x000fea0003800000 */
[----:B------:R-:W-:Y:S01]  /*0220*/  LOP3.LUT R3, RZ, R2, RZ, 0x33, !PT ;  /* 0x00000002ff037212 */ /* 0x000fe200078e33ff */
[----:B------:R-:W-:Y:S04]  /*0230*/  BSSY.RECONVERGENT B2, `(.L_x_66) ;  /* 0x0000033000027945 */ /* 0x000fe80003800200 */
[----:B------:R-:W-:-:S05]  /*0240*/  IMAD.IADD R6, R3, 0x1, R8 ;  /* 0x0000000103067824 */ /* 0x000fca00078e0208 */
[C---:B------:R-:W-:Y:S02]  /*0250*/  ISETP.GE.U32.AND P1, PT, R6.reuse, 0x1e00, PT ;  /* 0x00001e000600780c */ /* 0x040fe40003f26070 */
[----:B------:R-:W-:-:S04]  /*0260*/  LEA.HI R3, R6, 0x1, RZ, 0x17 ;  /* 0x0000000106037811 */ /* 0x000fc800078fb8ff */
[----:B------:R-:W-:-:S04]  /*0270*/  LOP3.LUT R43, R3, 0xf, RZ, 0xc0, !PT ;  /* 0x0000000f032b7812 */ /* 0x000fc800078ec0ff */
[----:B------:R-:W-:-:S03]  /*0280*/  ISETP.NE.AND P0, PT, R43, RZ, PT ;  /* 0x000000ff2b00720c */ /* 0x000fc60003f05270 */
[----:B------:R-:W-:Y:S10]  /*0290*/  @!P1 BRA `(.L_x_67) ;  /* 0x0000000000b09947 */ /* 0x000ff40003800000 */
[----:B------:R-:W0:Y:S01]  /*02a0*/  LDC.64 R6, c[0x0][0x380] ;  /* 0x0000e000ff067b82 */ /* 0x000e220000000a00 */
[----:B------:R-:W-:-:S05]  /*02b0*/  LOP3.LUT R42, R3, 0xfffff0, RZ, 0xc0, !PT ;  /* 0x00fffff0032a7812 */ /* 0x000fca00078ec0ff */
[----:B------:R-:W-:Y:S02]  /*02c0*/  IMAD.MOV R42, RZ, RZ, -R42 ;  /* 0x000000ffff2a7224 */ /* 0x000fe400078e0a2a */
[----:B0-----:R-:W-:-:S03]  /*02d0*/  IMAD.WIDE.U32 R6, R2, 0x8, R6 ;  /* 0x0000000802067825 */ /* 0x001fc600078e0006 */
[----:B------:R-:W-:-:S05]  /*02e0*/  IADD3 R6, P1, PT, R6, 0x8000, RZ ;  /* 0x0000800006067810 */ /* 0x000fca0007f3e0ff */
[----:B------:R-:W-:-:S08]  /*02f0*/  IMAD.X R7, RZ, RZ, R7, P1 ;  /* 0x000000ffff077224 */ /* 0x000fd000008e0607 */
.L_x_68:
[----:B------:R-:W2:Y:S04]  /*0300*/  LDG.E.64 R10, desc[UR6][R6.64+-0x8000] ;  /* 0xff800006060a7981 */ /* 0x000ea8000c1e1b00 */
[----:B------:R-:W3:Y:S04]  /*0310*/  LDG.E.64 R12, desc[UR6][R6.64+-0x7000] ;  /* 0xff900006060c7981 */ /* 0x000ee8000c1e1b00 */
[----:B------:R-:W4:Y:S04]  /*0320*/  LDG.E.64 R14, desc[UR6][R6.64+-0x6000] ;  /* 0xffa00006060e7981 */ /* 0x000f28000c1e1b00 */
[----:B------:R-:W5:Y:S04]  /*0330*/  LDG.E.64 R16, desc[UR6][R6.64+-0x5000] ;  /* 0xffb0000606107981 */ /* 0x000f68000c1e1b00 */
        /* <DEDUP_REMOVED lines=11> */
[----:B------:R0:W5:Y:S01]  /*03f0*/  LDG.E.64 R40, desc[UR6][R6.64+0x7000] ;  /* 0x0070000606287981 */ /* 0x000162000c1e1b00 */
[----:B------:R-:W-:-:S02]  /*0400*/  VIADD R42, R42, 0x10 ;  /* 0x000000102a2a7836 */ /* 0x000fc40000000000 */
        /* <DEDUP_REMOVED lines=19> */
[----:B------:R-:W-:Y:S01]  /*0540*/  DFMA R4, R40, R40, R4 ;  /* 0x000000282804722b */ /* 0x000fe20000000004 */
[----:B------:R-:W-:Y:S10]  /*0550*/  @P1 BRA `(.L_x_68) ;  /* 0xfffffffc00681947 */ /* 0x000ff4000383ffff */
.L_x_67:
[----:B------:R-:W-:Y:S05]  /*0560*/  BSYNC.RECONVERGENT B2 ;  /* 0x0000000000027941 */ /* 0x000fea0003800200 */
.L_x_66:
[----:B------:R-:W-:Y:S05]  /*0570*/  @!P0 BRA `(.L_x_65) ;  /* 0x0000000000d48947 */ /* 0x000fea0003800000 */
[----:B------:R-:W-:Y:S01]  /*0580*/  ISETP.GE.U32.AND P0, PT, R43, 0x8, PT ;  /* 0x000000082b00780c */ /* 0x000fe20003f06070 */
[----:B------:R-:W-:Y:S01]  /*0590*/  BSSY.RECONVERGENT B2, `(.L_x_69) ;  /* 0x0000017000027945 */ /* 0x000fe20003800200 */
[----:B------:R-:W-:-:S04]  /*05a0*/  LOP3.LUT R26, R3, 0x7, RZ, 0xc0, !PT ;  /* 0x00000007031a7812 */ /* 0x000fc800078ec0ff */
[----:B------:R-:W-:-:S07]  /*05b0*/  ISETP.NE.AND P1, PT, R26, RZ, PT ;  /* 0x000000ff1a00720c */ /* 0x000fce0003f25270 */
[----:B------:R-:W-:Y:S06]  /*05c0*/  @!P0 BRA `(.L_x_70) ;  /* 0x00000000004c8947 */ /* 0x000fec0003800000 */
[----:B------:R-:W0:Y:S02]  /*05d0*/  LDC.64 R6, c[0x0][0x380] ;  /* 0x0000e000ff067b82 */ /* 0x000e240000000a00 */
[----:B0-----:R-:W-:-:S05]  /*05e0*/  IMAD.WIDE R6, R2, 0x8, R6 ;  /* 0x0000000802067825 */ /* 0x001fca00078e0206 */
        /* <DEDUP_REMOVED lines=17> */
.L_x_70:
[----:B------:R-:W-:Y:S05]  /*0700*/  BSYNC.RECONVERGENT B2 ;  /* 0x0000000000027941 */ /* 0x000fea0003800200 */
.L_x_69:
        /* <DEDUP_REMOVED lines=17> */
.L_x_72:
[----:B------:R-:W-:Y:S05]  /*0820*/  BSYNC.RECONVERGENT B2 ;  /* 0x0000000000027941 */ /* 0x000fea0003800200 */
.L_x_71:
[----:B------:R-:W-:Y:S05]  /*0830*/  @!P1 BRA `(.L_x_65) ;  /* 0x0000000000249947 */ /* 0x000fea0003800000 */
[----:B------:R-:W0:Y:S01]  /*0840*/  LDC.64 R10, c[0x0][0x380] ;  /* 0x0000e000ff0a7b82 */ /* 0x000e220000000a00 */
[----:B------:R-:W-:-:S07]  /*0850*/  IMAD.MOV R3, RZ, RZ, -R3 ;  /* 0x000000ffff037224 */ /* 0x000fce00078e0a03 */
.L_x_73:
[----:B0-----:R-:W-:-:S06]  /*0860*/  IMAD.WIDE R6, R2, 0x8, R10 ;  /* 0x0000000802067825 */ /* 0x001fcc00078e020a */
[----:B------:R-:W2:Y:S01]  /*0870*/  LDG.E.64 R6, desc[UR6][R6.64] ;  /* 0x0000000606067981 */ /* 0x000ea2000c1e1b00 */
[----:B------:R-:W-:Y:S02]  /*0880*/  VIADD R3, R3, 0x1 ;  /* 0x0000000103037836 */ /* 0x000fe40000000000 */
[----:B------:R-:W-:-:S03]  /*0890*/  VIADD R2, R2, 0x200 ;  /* 0x0000020002027836 */ /* 0x000fc60000000000 */
[----:B------:R-:W-:Y:S01]  /*08a0*/  ISETP.NE.AND P0, PT, R3, RZ, PT ;  /* 0x000000ff0300720c */ /* 0x000fe20003f05270 */
[----:B--2---:R-:W-:-:S12]  /*08b0*/  DFMA R4, R6, R6, R4 ;  /* 0x000000060604722b */ /* 0x004fd80000000004 */
[----:B------:R-:W-:Y:S05]  /*08c0*/  @P0 BRA `(.L_x_73) ;  /* 0xfffffffc00e40947 */ /* 0x000fea000383ffff */
.L_x_65:
[----:B------:R-:W-:Y:S05]  /*08d0*/  BSYNC.RECONVERGENT B1 ;  /* 0x0000000000017941 */ /* 0x000fea0003800200 */
.L_x_64:
[----:B------:R-:W-:-:S04]  /*08e0*/  ISETP.GE.U32.AND P0, PT, R8, 0x200, PT ;  /* 0x000002000800780c */ /* 0x000fc80003f06070 */
[----:B------:R-:W-:-:S13]  /*08f0*/  ISETP.GE.U32.AND.EX P0, PT, R9, RZ, PT, P0 ;  /* 0x000000ff0900720c */ /* 0x000fda0003f06100 */
        /* <DEDUP_REMOVED lines=32> */
[----:B------:R-:W-:Y:S02]  /*0b00*/  ISETP.GT.AND P0, PT, R10, 0xf, PT ;  /* 0x0000000f0a00780c */ /* 0x000fe40003f04270 */
[----:B------:R-:W-:Y:S01]  /*0b10*/  @!P1 LOP3.LUT R8, R4, 0xf8, RZ, 0xc0, !PT ;  /* 0x000000f804089812 */ /* 0x000fe200078ec0ff */
[----:B------:R-:W0:Y:S04]  /*0b20*/  SHFL.DOWN PT, R3, R7, 0x10, 0x1f ;  /* 0x0a001f0007037f89 */ /* 0x000e2800000e0000 */
[----:B------:R-:W-:Y:S01]  /*0b30*/  @!P1 IMAD.IADD R9, R8, 0x1, R9 ;  /* 0x0000000108099824 */ /* 0x000fe200078e0209 */
[----:B0-----:R-:W-:-:S07]  /*0b40*/  DADD R4, R2, R6 ;  /* 0x0000000002047229 */ /* 0x001fce0000000006 */
[----:B------:R0:W-:Y:S01]  /*0b50*/  @!P1 STS.64 [R9+0x10], R4 ;  /* 0x0000100409009388 */ /* 0x0001e20000000a00 */
[----:B------:R-:W-:Y:S01]  /*0b60*/  BAR.SYNC.DEFER_BLOCKING 0x0 ;  /* 0x0000000000007b1d */ /* 0x000fe20000010000 */
[----:B------:R-:W-:Y:S02]  /*0b70*/  ISETP.NE.AND P1, PT, R0, RZ, PT ;  /* 0x000000ff0000720c */ /* 0x000fe40003f25270 */
[----:B------:R-:W-:Y:S02]  /*0b80*/  FSEL R2, R6, R4, P0 ;  /* 0x0000000406027208 */ /* 0x000fe40000000000 */
[----:B------:R-:W-:-:S09]  /*0b90*/  FSEL R3, R7, R5, P0 ;  /* 0x0000000507037208 */ /* 0x000fd20000000000 */
[----:B0-----:R-:W-:Y:S05]  /*0ba0*/  @P1 BRA `(.L_x_75) ;  /* 0x0000001800901947 */ /* 0x001fea0003800000 */
        /* <DEDUP_REMOVED lines=27> */
.L_x_74:
[----:B------:R-:W-:Y:S01]  /*0d60*/  LOP3.LUT R2, R0, 0x3e0, RZ, 0xc0, !PT ;  /* 0x000003e000027812 */ /* 0x000fe200078ec0ff */
[----:B------:R-:W0:Y:S03]  /*0d70*/  S2R R12, SR_LANEID ;  /* 0x00000000000c7919 */ /* 0x000e260000000000 */
[----:B------:R-:W-:Y:S01]  /*0d80*/  LOP3.LUT R7, RZ, R2, RZ, 0x33, !PT ;  /* 0x00000002ff077212 */ /* 0x000fe200078e33ff */
[----:B------:R-:W-:-:S04]  /*0d90*/  VIADD R3, R2, 0x20 ;  /* 0x0000002002037836 */ /* 0x000fc80000000000 */
[----:B------:R-:W-:Y:S01]  /*0da0*/  IMAD.IADD R7, R7, 0x1, R8 ;  /* 0x0000000107077824 */ /* 0x000fe200078e0208 */
[----:B------:R-:W-:-:S04]  /*0db0*/  ISETP.GT.U32.AND P0, PT, R3, R8, PT ;  /* 0x000000080300720c */ /* 0x000fc80003f04070 */
[----:B------:R-:W-:-:S05]  /*0dc0*/  SEL R13, R7, 0x1f, P0 ;  /* 0x0000001f070d7807 */ /* 0x000fca0000000000 */
[----:B------:R-:W-:Y:S04]  /*0dd0*/  SHFL.DOWN PT, R2, R4, 0x1, R13 ;  /* 0x0820000004027989 */ /* 0x000fe800000e000d */
[----:B------:R-:W1:Y:S01]  /*0de0*/  SHFL.DOWN PT, R3, R5, 0x1, R13 ;  /* 0x0820000005037989 */ /* 0x000e6200000e000d */
[C---:B0-----:R-:W-:Y:S01]  /*0df0*/  ISETP.GE.AND P0, PT, R12.reuse, R13, PT ;  /* 0x0000000d0c00720c */ /* 0x041fe20003f06270 */
[C---:B------:R-:W-:Y:S01]  /*0e00*/  VIADD R10, R12.reuse, 0x2 ;  /* 0x000000020c0a7836 */ /* 0x040fe20000000000 */
[----:B------:R-:W-:Y:S01]  /*0e10*/  ISETP.NE.AND P1, PT, R12, RZ, PT ;  /* 0x000000ff0c00720c */ /* 0x000fe20003f25270 */
[----:B-1----:R-:W-:-:S10]  /*0e20*/  DADD R2, R2, R4 ;  /* 0x0000000002027229 */ /* 0x002fd40000000004 */
[----:B------:R-:W-:Y:S01]  /*0e30*/  FSEL R6, R2, R4, !P0 ;  /* 0x0000000402067208 */ /* 0x000fe20004000000 */
[----:B------:R-:W-:Y:S01]  /*0e40*/  VIADD R4, R12, 0x4 ;  /* 0x000000040c047836 */ /* 0x000fe20000000000 */
[----:B------:R-:W-:Y:S02]  /*0e50*/  FSEL R7, R3, R5, !P0 ;  /* 0x0000000503077208 */ /* 0x000fe40004000000 */
[----:B------:R-:W-:Y:S01]  /*0e60*/  ISETP.GT.AND P0, PT, R10, R13, PT ;  /* 0x0000000d0a00720c */ /* 0x000fe20003f04270 */
[----:B------:R-:W-:Y:S04]  /*0e70*/  SHFL.DOWN PT, R2, R6, 0x2, R13 ;  /* 0x0840000006027989 */ /* 0x000fe800000e000d */
[----:B------:R-:W0:Y:S02]  /*0e80*/  SHFL.DOWN PT, R3, R7, 0x2, R13 ;  /* 0x0840000007037989 */ /* 0x000e2400000e000d */
[----:B0-----:R-:W-:-:S10]  /*0e90*/  DADD R2, R2, R6 ;  /* 0x0000000002027229 */ /* 0x001fd40000000006 */
[----:B------:R-:W-:Y:S01]  /*0ea0*/  FSEL R10, R6, R2, P0 ;  /* 0x00000002060a7208 */ /* 0x000fe20000000000 */
[----:B------:R-:W-:Y:S01]  /*0eb0*/  VIADD R6, R12, 0x8 ;  /* 0x000000080c067836 */ /* 0x000fe20000000000 */
[----:B------:R-:W-:Y:S02]  /*0ec0*/  FSEL R11, R7, R3, P0 ;  /* 0x00000003070b7208 */ /* 0x000fe40000000000 */
[----:B------:R-:W-:Y:S01]  /*0ed0*/  ISETP.GT.AND P0, PT, R4, R13, PT ;  /* 0x0000000d0400720c */ /* 0x000fe20003f04270 */
[----:B------:R-:W-:Y:S04]  /*0ee0*/  SHFL.DOWN PT, R2, R10, 0x4, R13 ;  /* 0x088000000a027989 */ /* 0x000fe800000e000d */
[----:B------:R-:W0:Y:S02]  /*0ef0*/  SHFL.DOWN PT, R3, R11, 0x4, R13 ;  /* 0x088000000b037989 */ /* 0x000e2400000e000d */
[----:B0-----:R-:W-:-:S10]  /*0f00*/  DADD R2, R2, R10 ;  /* 0x0000000002027229 */ /* 0x001fd4000000000a */
[----:B------:R-:W-:Y:S02]  /*0f10*/  FSEL R4, R10, R2, P0 ;  /* 0x000000020a047208 */ /* 0x000fe40000000000 */
[----:B------:R-:W-:Y:S02]  /*0f20*/  FSEL R5, R11, R3, P0 ;  /* 0x000000030b057208 */ /* 0x000fe40000000000 */
[----:B------:R-:W-:Y:S01]  /*0f30*/  ISETP.GT.AND P0, PT, R6, R13, PT ;  /* 0x0000000d0600720c */ /* 0x000fe20003f04270 */
[----:B------:R-:W-:Y:S01]  /*0f40*/  SHFL.DOWN PT, R2, R4, 0x8, R13 ;  /* 0x0900000004027989 */ /* 0x000fe200000e000d */
[----:B------:R-:W-:-:S03]  /*0f50*/  @!P1 MOV R10, 0x400 ;  /* 0x00000400000a9802 */ /* 0x000fc60000000f00 */
[----:B------:R-:W0:Y:S01]  /*0f60*/  SHFL.DOWN PT, R3, R5, 0x8, R13 ;  /* 0x0900000005037989 */ /* 0x000e2200000e000d */
[----:B------:R-:W1:Y:S01]  /*0f70*/  @!P1 S2R R11, SR_CgaCtaId ;  /* 0x00000000000b9919 */ /* 0x000e620000008800 */
[----:B0-----:R-:W-:-:S10]  /*0f80*/  DADD R2, R2, R4 ;  /* 0x0000000002027229 */ /* 0x001fd40000000004 */
[----:B------:R-:W-:Y:S01]  /*0f90*/  FSEL R6, R4, R2, P0 ;  /* 0x0000000204067208 */ /* 0x000fe20000000000 */
[----:B------:R-:W-:Y:S01]  /*0fa0*/  VIADD R4, R12, 0x10 ;  /* 0x000000100c047836 */ /* 0x000fe20000000000 */
[----:B------:R-:W-:Y:S02]  /*0fb0*/  FSEL R7, R5, R3, P0 ;  /* 0x0000000305077208 */ /* 0x000fe40000000000 */
[----:B------:R-:W-:Y:S01]  /*0fc0*/  @!P1 SHF.R.U32.HI R5, RZ, 0x2, R0 ;  /* 0x00000002ff059819 */ /* 0x000fe20000011600 */
[----:B------:R-:W-:Y:S01]  /*0fd0*/  SHFL.DOWN PT, R2, R6, 0x10, R13 ;  /* 0x0a00000006027989 */ /* 0x000fe200000e000d */
[----:B-1----:R-:W-:Y:S02]  /*0fe0*/  @!P1 LEA R10, R11, R10, 0x18 ;  /* 0x0000000a0b0a9211 */ /* 0x002fe400078ec0ff */
[----:B------:R-:W-:Y:S01]  /*0ff0*/  @!P1 LOP3.LUT R5, R5, 0xf8, RZ, 0xc0, !PT ;  /* 0x000000f805059812 */ /* 0x000fe200078ec0ff */
[----:B------:R-:W0:Y:S01]  /*1000*/  SHFL.DOWN PT, R3, R7, 0x10, R13 ;  /* 0x0a00000007037989 */ /* 0x000e2200000e000d */
[----:B------:R-:W-:-:S03]  /*1010*/  ISETP.GT.AND P0, PT, R4, R13, PT ;  /* 0x0000000d0400720c */ /* 0x000fc60003f04270 */
[----:B------:R-:W-:Y:S01]  /*1020*/  @!P1 IMAD.IADD R5, R5, 0x1, R10 ;  /* 0x0000000105059824 */ /* 0x000fe200078e020a */
[----:B0-----:R-:W-:-:S10]  /*1030*/  DADD R2, R2, R6 ;  /* 0x0000000002027229 */ /* 0x001fd40000000006 */
[----:B------:R-:W-:Y:S02]  /*1040*/  FSEL R2, R6, R2, P0 ;  /* 0x0000000206027208 */ /* 0x000fe40000000000 */
[----:B------:R-:W-:-:S05]  /*1050*/  FSEL R3, R7, R3, P0 ;  /* 0x0000000307037208 */ /* 0x000fca0000000000 */
[----:B------:R0:W-:Y:S01]  /*1060*/  @!P1 STS.64 [R5+0x10], R2 ;  /* 0x0000100205009388 */ /* 0x0001e20000000a00 */
[----:B------:R-:W-:Y:S01]  /*1070*/  BAR.SYNC.DEFER_BLOCKING 0x0 ;  /* 0x0000000000007b1d */ /* 0x000fe20000010000 */
[----:B------:R-:W-:-:S13]  /*1080*/  ISETP.NE.AND P1, PT, R0, RZ, PT ;  /* 0x000000ff0000720c */ /* 0x000fda0003f25270 */
[----:B0-----:R-:W-:Y:S05]  /*1090*/  @P1 BRA `(.L_x_75) ;  /* 0x0000001400541947 */ /* 0x001fea0003800000 */
[----:B------:R-:W0:Y:S01]  /*10a0*/  S2UR UR5, SR_CgaCtaId ;  /* 0x00000000000579c3 */ /* 0x000e220000008800 */
[----:B------:R-:W-:Y:S01]  /*10b0*/  UMOV UR4, 0x400 ;  /* 0x0000040000047882 */ /* 0x000fe20000000000 */
[----:B------:R-:W-:-:S04]  /*10c0*/  ISETP.GT.U32.AND P0, PT, R8, 0x20, PT ;  /* 0x000000200800780c */ /* 0x000fc80003f04070 */
[----:B------:R-:W-:Y:S01]  /*10d0*/  ISETP.GT.U32.AND.EX P0, PT, R9, RZ, PT, P0 ;  /* 0x000000ff0900720c */ /* 0x000fe20003f04100 */
[----:B0-----:R-:W-:-:S09]  /*10e0*/  ULEA UR4, UR5, UR4, 0x18 ;  /* 0x0000000405047291 */ /* 0x001fd2000f8ec0ff */
[----:B------:R-:W0:Y:S04]  /*10f0*/  LDS.64 R4, [UR4+0x18] ;  /* 0x00001804ff047984 */ /* 0x000e280008000a00 */
[----:B------:R-:W1:Y:S01]  /*1100*/  LDS.128 R12, [UR4+0x20] ;  /* 0x00002004ff0c7984 */ /* 0x000e620008000c00 */
[----:B0-----:R-:W-:-:S10]  /*1110*/  DADD R4, R2, R4 ;  /* 0x0000000002047229 */ /* 0x001fd40000000004 */
[----:B------:R-:W-:Y:S02]  /*1120*/  FSEL R2, R4, R2, P0 ;  /* 0x0000000204027208 */ /* 0x000fe40000000000 */
[----:B------:R-:W-:Y:S02]  /*1130*/  FSEL R3, R5, R3, P0 ;  /* 0x0000000305037208 */ /* 0x000fe40000000000 */
[----:B------:R-:W0:Y:S01]  /*1140*/  LDS.128 R4, [UR4+0x30] ;  /* 0x00003004ff047984 */ /* 0x000e220008000c00 */
[----:B------:R-:W-:-:S03]  /*1150*/  ISETP.GT.U32.AND P0, PT, R8, 0x40, PT ;  /* 0x000000400800780c */ /* 0x000fc60003f04070 */
[----:B-1----:R-:W-:Y:S01]  /*1160*/  DADD R12, R12, R2 ;  /* 0x000000000c0c7229 */ /* 0x002fe20000000002 */
[----:B------:R-:W-:-:S09]  /*1170*/  ISETP.GT.U32.AND.EX P0, PT, R9, RZ, PT, P0 ;  /* 0x000000ff0900720c */ /* 0x000fd20003f04100 */
[----:B------:R-:W-:Y:S02]  /*1180*/  FSEL R2, R12, R2, P0 ;  /* 0x000000020c027208 */ /* 0x000fe40000000000 */
[----:B------:R-:W-:Y:S02]  /*1190*/  FSEL R3, R13, R3, P0 ;  /* 0x000000030d037208 */ /* 0x000fe40000000000 */
[----:B------:R-:W-:-:S04]  /*11a0*/  ISETP.GT.U32.AND P0, PT, R8, 0x60, PT ;  /* 0x000000600800780c */ /* 0x000fc80003f04070 */
[----:B------:R-:W-:Y:S01]  /*11b0*/  DADD R14, R2, R14 ;  /* 0x00000000020e7229 */ /* 0x000fe2000000000e */
[----:B------:R-:W-:-:S09]  /*11c0*/  ISETP.GT.U32.AND.EX P0, PT, R9, RZ, PT, P0 ;  /* 0x000000ff0900720c */ /* 0x000fd20003f04100 */
[----:B------:R-:W-:Y:S02]  /*11d0*/  FSEL R2, R14, R2, P0 ;  /* 0x000000020e027208 */ /* 0x000fe40000000000 */
[----:B------:R-:W-:Y:S02]  /*11e0*/  FSEL R3, R15, R3, P0 ;  /* 0x000000030f037208 */ /* 0x000fe40000000000 */
[----:B------:R-:W1:Y:S01]  /*11f0*/  LDS.128 R12, [UR4+0x40] ;  /* 0x00004004ff0c7984 */ /* 0x000e620008000c00 */
[----:B------:R-:W-:-:S03]  /*1200*/  ISETP.GT.U32.AND P0, PT, R8, 0x80, PT ;  /* 0x000000800800780c */ /* 0x000fc60003f04070 */
[----:B0-----:R-:W-:Y:S01]  /*1210*/  DADD R4, R4, R2 ;  /* 0x0000000004047229 */ /* 0x001fe20000000002 */
        /* <DEDUP_REMOVED lines=52> */
[----:B------:R-:W-:-:S04]  /*1560*/  ISETP.GT.U32.AND P0, PT, R8, 0x1c0, PT ;  /* 0x000001c00800780c */ /* 0x000fc80003f04070 */
        /* <DEDUP_REMOVED lines=8> */
[----:B------:R-:W-:Y:S01]  /*15f0*/  FSEL R3, R15, R3, P0 ;  /* 0x000000030f037208 */ /* 0x000fe20000000000 */
[----:B------:R-:W-:Y:S06]  /*1600*/  BRA `(.L_x_75) ;  /* 0x0000000c00f87947 */ /* 0x000fec0003800000 */
.L_x_61:
[----:B------:R-:W0:Y:S01]  /*1610*/  S2R R0, SR_TID.X ;  /* 0x0000000000007919 */ /* 0x000e220000002100 */
[----:B------:R-:W0:Y:S02]  /*1620*/  LDC.64 R4, c[0x0][0x380] ;  /* 0x0000e000ff047b82 */ /* 0x000e240000000a00 */
[----:B0-----:R-:W-:-:S05]  /*1630*/  IMAD.WIDE.U32 R4, R0, 0x8, R4 ;  /* 0x0000000800047825 */ /* 0x001fca00078e0004 */
[----:B------:R-:W2:Y:S04]  /*1640*/  LDG.E.64 R6, desc[UR6][R4.64+0x1000] ;  /* 0x0010000604067981 */ /* 0x000ea8000c1e1b00 */
[----:B------:R-:W3:Y:S04]  /*1650*/  LDG.E.64 R2, desc[UR6][R4.64] ;  /* 0x0000000604027981 */ /* 0x000ee8000c1e1b00 */
[----:B------:R-:W4:Y:S04]  /*1660*/  LDG.E.64 R10, desc[UR6][R4.64+0x2000] ;  /* 0x00200006040a7981 */ /* 0x000f28000c1e1b00 */
[----:B------:R-:W5:Y:S04]  /*1670*/  LDG.E.64 R12, desc[UR6][R4.64+0x3000] ;  /* 0x00300006040c7981 */ /* 0x000f68000c1e1b00 */
[----:B------:R-:W5:Y:S04]  /*1680*/  LDG.E.64 R14, desc[UR6][R4.64+0x4000] ;  /* 0x00400006040e7981 */ /* 0x000f68000c1e1b00 */
[----:B------:R-:W5:Y:S04]  /*1690*/  LDG.E.64 R16, desc[UR6][R4.64+0x5000] ;  /* 0x0050000604107981 */ /* 0x000f68000c1e1b00 */
[----:B------:R-:W5:Y:S01]  /*16a0*/  LDG.E.64 R18, desc[UR6][R4.64+0x6000] ;  /* 0x0060000604127981 */ /* 0x000f62000c1e1b00 */
[----:B--2---:R-:W-:-:S08]  /*16b0*/  DMUL R6, R6, R6 ;  /* 0x0000000606067228 */ /* 0x004fd00000000000 */
[----:B---3--:R-:W-:Y:S01]  /*16c0*/  DFMA R6, R2, R2, R6 ;  /* 0x000000020206722b */ /* 0x008fe20000000006 */
[----:B------:R-:W-:Y:S02]  /*16d0*/  IMAD.MOV.U32 R3, RZ, RZ, 0xe00 ;  /* 0x00000e00ff037424 */ /* 0x000fe400078e00ff */
[----:B------:R-:W-:-:S05]  /*16e0*/  IMAD.MOV.U32 R2, RZ, RZ, RZ ;  /* 0x000000ffff027224 */ /* 0x000fca00078e00ff */
[----:B----4-:R-:W-:-:S08]  /*16f0*/  DFMA R6, R10, R10, R6 ;  /* 0x0000000a0a06722b */ /* 0x010fd00000000006 */
[----:B-----5:R-:W-:Y:S01]  /*1700*/  DFMA R6, R12, R12, R6 ;  /* 0x0000000c0c06722b */ /* 0x020fe20000000006 */
[----:B------:R-:W-:-:S04]  /*1710*/  IADD3 R12, P1, PT, R8, -0xe00, RZ ;  /* 0xfffff200080c7810 */ /* 0x000fc80007f3e0ff */
[----:B------:R-:W-:Y:S02]  /*1720*/  ISETP.GE.U32.AND P0, PT, R12, 0xe00, PT ;  /* 0x00000e000c00780c */ /* 0x000fe40003f06070 */
[----:B------:R-:W-:Y:S01]  /*1730*/  IADD3.X R13, PT, PT, R9, -0x1, RZ, P1, !PT ;  /* 0xffffffff090d7810 */ /* 0x000fe20000ffe4ff */
[----:B------:R-:W-:-:S03]  /*1740*/  DFMA R6, R14, R14, R6 ;  /* 0x0000000e0e06722b */ /* 0x000fc60000000006 */
[----:B------:R-:W-:-:S05]  /*1750*/  ISETP.GE.U32.AND.EX P0, PT, R13, RZ, PT, P0 ;  /* 0x000000ff0d00720c */ /* 0x000fca0003f06100 */
[----:B------:R-:W-:-:S08]  /*1760*/  DFMA R6, R16, R16, R6 ;  /* 0x000000101006722b */ /* 0x000fd00000000006 */
[----:B------:R-:W-:Y:S01]  /*1770*/  DFMA R6, R18, R18, R6 ;  /* 0x000000121206722b */ /* 0x000fe20000000006 */
[----:B------:R-:W-:Y:S10]  /*1780*/  @!P0 BRA `(.L_x_76) ;  /* 0x0000000000748947 */ /* 0x000ff40003800000 */
[----:B------:R-:W0:Y:S01]  /*1790*/  LDC.64 R8, c[0x0][0x390] ;  /* 0x0000e400ff087b82 */ /* 0x000e220000000a00 */
[----:B------:R-:W-:Y:S02]  /*17a0*/  IMAD.MOV.U32 R3, RZ, RZ, 0xe00 ;  /* 0x00000e00ff037424 */ /* 0x000fe400078e00ff */
[----:B------:R-:W-:-:S07]  /*17b0*/  IMAD.MOV.U32 R2, RZ, RZ, RZ ;  /* 0x000000ffff027224 */ /* 0x000fce00078e00ff */
.L_x_78:
[----:B------:R-:W-:-:S04]  /*17c0*/  LEA R16, P0, R3, R4, 0x3 ;  /* 0x0000000403107211 */ /* 0x000fc800078018ff */
[----:B------:R-:W-:-:S05]  /*17d0*/  LEA.HI.X R17, R3, R5, R2, 0x3, P0 ;  /* 0x0000000503117211 */ /* 0x000fca00000f1c02 */
[----:B------:R-:W2:Y:S04]  /*17e0*/  LDG.E.64 R18, desc[UR6][R16.64] ;  /* 0x0000000610127981 */ /* 0x000ea8000c1e1b00 */
[----:B------:R-:W3:Y:S04]  /*17f0*/  LDG.E.64 R20, desc[UR6][R16.64+0x1000] ;  /* 0x0010000610147981 */ /* 0x000ee8000c1e1b00 */
[----:B------:R-:W4:Y:S04]  /*1800*/  LDG.E.64 R22, desc[UR6][R16.64+0x2000] ;  /* 0x0020000610167981 */ /* 0x000f28000c1e1b00 */
[----:B------:R-:W5:Y:S04]  /*1810*/  LDG.E.64 R24, desc[UR6][R16.64+0x3000] ;  /* 0x0030000610187981 */ /* 0x000f68000c1e1b00 */
[----:B------:R-:W5:Y:S04]  /*1820*/  LDG.E.64 R26, desc[UR6][R16.64+0x4000] ;  /* 0x00400006101a7981 */ /* 0x000f68000c1e1b00 */
[----:B------:R-:W5:Y:S04]  /*1830*/  LDG.E.64 R10, desc[UR6][R16.64+0x5000] ;  /* 0x00500006100a7981 */ /* 0x000f68000c1e1b00 */
[----:B------:R-:W5:Y:S01]  /*1840*/  LDG.E.64 R14, desc[UR6][R16.64+0x6000] ;  /* 0x00600006100e7981 */ /* 0x000f62000c1e1b00 */
[----:B--2---:R-:W-:Y:S01]  /*1850*/  DFMA R6, R18, R18, R6 ;  /* 0x000000121206722b */ /* 0x004fe20000000006 */
[----:B0-----:R-:W-:-:S04]  /*1860*/  IADD3 R18, P1, PT, -R3, R8, RZ ;  /* 0x0000000803127210 */ /* 0x001fc80007f3e1ff */
[----:B------:R-:W-:-:S03]  /*1870*/  ISETP.GE.U32.AND P0, PT, R18, 0xe00, PT ;  /* 0x00000e001200780c */ /* 0x000fc60003f06070 */
[----:B---3--:R-:W-:-:S08]  /*1880*/  DFMA R6, R20, R20, R6 ;  /* 0x000000141406722b */ /* 0x008fd00000000006 */
[----:B----4-:R-:W-:-:S08]  /*1890*/  DFMA R6, R22, R22, R6 ;  /* 0x000000161606722b */ /* 0x010fd00000000006 */
[----:B-----5:R-:W-:-:S08]  /*18a0*/  DFMA R6, R24, R24, R6 ;  /* 0x000000181806722b */ /* 0x020fd00000000006 */
[----:B------:R-:W-:-:S08]  /*18b0*/  DFMA R6, R26, R26, R6 ;  /* 0x0000001a1a06722b */ /* 0x000fd00000000006 */
[----:B------:R-:W-:Y:S01]  /*18c0*/  DFMA R6, R10, R10, R6 ;  /* 0x0000000a0a06722b */ /* 0x000fe20000000006 */
[----:B------:R-:W-:-:S05]  /*18d0*/  IMAD.X R10, R9, 0x1, ~R2, P1 ;  /* 0x00000001090a7824 */ /* 0x000fca00008e0e02 */
[----:B------:R-:W-:Y:S02]  /*18e0*/  ISETP.GE.U32.AND.EX P0, PT, R10, RZ, PT, P0 ;  /* 0x000000ff0a00720c */ /* 0x000fe40003f06100 */
[----:B------:R-:W-:-:S11]  /*18f0*/  DFMA R6, R14, R14, R6 ;  /* 0x0000000e0e06722b */ /* 0x000fd60000000006 */
[----:B------:R-:W-:Y:S05]  /*1900*/  @!P0 BRA `(.L_x_77) ;  /* 0x0000000800208947 */ /* 0x000fea0003800000 */
[----:B------:R-:W-:-:S05]  /*1910*/  IADD3 R3, P0, PT, R3, 0xe00, RZ ;  /* 0x00000e0003037810 */ /* 0x000fca0007f1e0ff */
[----:B------:R-:W-:Y:S01]  /*1920*/  IMAD.X R2, RZ, RZ, R2, P0 ;  /* 0x000000ffff027224 */ /* 0x000fe200000e0602 */
[----:B------:R-:W-:-:S04]  /*1930*/  ISETP.GT.U32.AND P0, PT, R3, R12, PT ;  /* 0x0000000c0300720c */ /* 0x000fc80003f04070 */
[----:B------:R-:W-:-:S13]  /*1940*/  ISETP.GT.U32.AND.EX P0, PT, R2, R13, PT, P0 ;  /* 0x0000000d0200720c */ /* 0x000fda0003f04100 */
[----:B------:R-:W-:Y:S05]  /*1950*/  @!P0 BRA `(.L_x_78) ;  /* 0xfffffffc00988947 */ /* 0x000fea000383ffff */
.L_x_76:
[----:B------:R-:W-:Y:S01]  /*1960*/  IMAD.IADD R5, R8, 0x1, -R3 ;  /* 0x0000000108057824 */ /* 0x000fe200078e0a03 */
[----:B------:R-:W-:Y:S01]  /*1970*/  ISETP.GE.U32.AND P1, PT, R3, R8, PT ;  /* 0x000000080300720c */ /* 0x000fe20003f26070 */
[----:B------:R-:W-:Y:S03]  /*1980*/  BSSY.RECONVERGENT B1, `(.L_x_77) ;  /* 0x0000080000017945 */ /* 0x000fe60003800200 */
[----:B------:R-:W-:-:S04]  /*1990*/  ISETP.GE.AND P0, PT, R0, R5, PT ;  /* 0x000000050000720c */ /* 0x000fc80003f06270 */
[----:B------:R-:W-:-:S13]  /*19a0*/  ISETP.GE.U32.OR.EX P0, PT, R2, R9, P0, P1 ;  /* 0x000000090200720c */ /* 0x000fda0000706510 */
[----:B------:R-:W-:Y:S05]  /*19b0*/  @P0 BRA `(.L_x_79) ;  /* 0x0000000400f00947 */ /* 0x000fea0003800000 */
[----:B------:R-:W-:Y:S01]  /*19c0*/  LOP3.LUT R4, RZ, R0, RZ, 0x33, !PT ;  /* 0x00000000ff047212 */ /* 0x000fe200078e33ff */
[----:B------:R-:W-:Y:S01]  /*19d0*/  BSSY.RECONVERGENT B2, `(.L_x_80) ;  /* 0x0000038000027945 */ /* 0x000fe20003800200 */
[----:B------:R-:W-:Y:S02]  /*19e0*/  IMAD.MOV.U32 R42, RZ, RZ, R0 ;  /* 0x000000ffff2a7224 */ /* 0x000fe400078e0000 */
[----:B------:R-:W-:-:S04]  /*19f0*/  IADD3 R8, PT, PT, -R3, R8, R4 ;  /* 0x0000000803087210 */ /* 0x000fc80007ffe104 */
[C---:B------:R-:W-:Y:S02]  /*1a00*/  ISETP.GE.U32.AND P1, PT, R8.reuse, 0x1e00, PT ;  /* 0x00001e000800780c */ /* 0x040fe40003f26070 */
[----:B------:R-:W-:-:S04]  /*1a10*/  LEA.HI R4, R8, 0x1, RZ, 0x17 ;  /* 0x0000000108047811 */ /* 0x000fc800078fb8ff */
[----:B------:R-:W-:-:S04]  /*1a20*/  LOP3.LUT R5, R4, 0xf, RZ, 0xc0, !PT ;  /* 0x0000000f04057812 */ /* 0x000fc800078ec0ff */
[----:B------:R-:W-:-:S03]  /*1a30*/  ISETP.NE.AND P0, PT, R5, RZ, PT ;  /* 0x000000ff0500720c */ /* 0x000fc60003f05270 */
[----:B------:R-:W-:Y:S10]  /*1a40*/  @!P1 BRA `(.L_x_81) ;  /* 0x0000000000c09947 */ /* 0x000ff40003800000 */
[----:B------:R-:W0:Y:S01]  /*1a50*/  LDCU.64 UR4, c[0x0][0x380] ;  /* 0x00007000ff0477ac */ /* 0x000e220008000a00 */
[----:B------:R-:W-:Y:S01]  /*1a60*/  IADD3 R9, P2, PT, R0, R3, RZ ;  /* 0x0000000300097210 */ /* 0x000fe20007f5e0ff */
[----:B------:R-:W-:Y:S01]  /*1a70*/  IMAD.MOV.U32 R42, RZ, RZ, R0 ;  /* 0x000000ffff2a7224 */ /* 0x000fe200078e0000 */
[----:B------:R-:W-:-:S03]  /*1a80*/  LOP3.LUT R43, R4, 0xfffff0, RZ, 0xc0, !PT ;  /* 0x00fffff0042b7812 */ /* 0x000fc600078ec0ff */
[----:B------:R-:W-:Y:S02]  /*1a90*/  IMAD.X R10, RZ, RZ, R2, P2 ;  /* 0x000000ffff0a7224 */ /* 0x000fe400010e0602 */
[----:B------:R-:W-:Y:S01]  /*1aa0*/  IMAD.MOV R43, RZ, RZ, -R43 ;  /* 0x000000ffff2b7224 */ /* 0x000fe200078e0a2b */
[----:B0-----:R-:W-:-:S04]  /*1ab0*/  LEA R8, P1, R9, UR4, 0x3 ;  /* 0x0000000409087c11 */ /* 0x001fc8000f8218ff */
[----:B------:R-:W-:Y:S02]  /*1ac0*/  IADD3 R8, P2, PT, R8, 0x8000, RZ ;  /* 0x0000800008087810 */ /* 0x000fe40007f5e0ff */
[----:B------:R-:W-:-:S05]  /*1ad0*/  LEA.HI.X R9, R9, UR5, R10, 0x3, P1 ;  /* 0x0000000509097c11 */ /* 0x000fca00088f1c0a */
[----:B------:R-:W-:-:S07]  /*1ae0*/  IMAD.X R9, RZ, RZ, R9, P2 ;  /* 0x000000ffff097224 */ /* 0x000fce00010e0609 */
.L_x_82:
        /* <DEDUP_REMOVED lines=38> */
.L_x_81:
[----:B------:R-:W-:Y:S05]  /*1d50*/  BSYNC.RECONVERGENT B2 ;  /* 0x0000000000027941 */ /* 0x000fea0003800200 */
.L_x_80:
[----:B------:R-:W-:Y:S05]  /*1d60*/  @!P0 BRA `(.L_x_79) ;  /* 0x0000000400048947 */ /* 0x000fea0003800000 */
[----:B------:R-:W-:Y:S01]  /*1d70*/  ISETP.GE.U32.AND P1, PT, R5, 0x8, PT ;  /* 0x000000080500780c */ /* 0x000fe20003f26070 */
[----:B------:R-:W-:Y:S01]  /*1d80*/  BSSY.RECONVERGENT B2, `(.L_x_83) ;  /* 0x000001a000027945 */ /* 0x000fe20003800200 */
[----:B------:R-:W-:-:S04]  /*1d90*/  LOP3.LUT R26, R4, 0x7, RZ, 0xc0, !PT ;  /* 0x00000007041a7812 */ /* 0x000fc800078ec0ff */
[----:B------:R-:W-:-:S07]  /*1da0*/  ISETP.NE.AND P0, PT, R26, RZ, PT ;  /* 0x000000ff1a00720c */ /* 0x000fce0003f05270 */
[----:B------:R-:W-:Y:S06]  /*1db0*/  @!P1 BRA `(.L_x_84) ;  /* 0x0000000000589947 */ /* 0x000fec0003800000 */
[----:B------:R-:W0:Y:S01]  /*1dc0*/  LDCU.64 UR4, c[0x0][0x380] ;  /* 0x00007000ff0477ac */ /* 0x000e220008000a00 */
[----:B------:R-:W-:-:S05]  /*1dd0*/  IADD3 R5, P1, PT, R42, R3, RZ ;  /* 0x000000032a057210 */ /* 0x000fca0007f3e0ff */
[----:B------:R-:W-:Y:S01]  /*1de0*/  IMAD.X R10, RZ, RZ, R2, P1 ;  /* 0x000000ffff0a7224 */ /* 0x000fe200008e0602 */
        /* <DEDUP_REMOVED lines=19> */
.L_x_84:
[----:B------:R-:W-:Y:S05]  /*1f20*/  BSYNC.RECONVERGENT B2 ;  /* 0x0000000000027941 */ /* 0x000fea0003800200 */
.L_x_83:
        /* <DEDUP_REMOVED lines=20> */
.L_x_86:
[----:B------:R-:W-:Y:S05]  /*2070*/  BSYNC.RECONVERGENT B2 ;  /* 0x0000000000027941 */ /* 0x000fea0003800200 */
.L_x_85:
[----:B------:R-:W-:Y:S05]  /*2080*/  @!P0 BRA `(.L_x_79) ;  /* 0x00000000003c8947 */ /* 0x000fea0003800000 */
[----:B------:R-:W0:Y:S01]  /*2090*/  LDCU.64 UR4, c[0x0][0x380] ;  /* 0x00007000ff0477ac */ /* 0x000e220008000a00 */
[----:B------:R-:W-:Y:S01]  /*20a0*/  IADD3 R3, P0, PT, R42, R3, RZ ;  /* 0x000000032a037210 */ /* 0x000fe20007f1e0ff */
[----:B------:R-:W-:-:S04]  /*20b0*/  IMAD.MOV R4, RZ, RZ, -R16 ;  /* 0x000000ffff047224 */ /* 0x000fc800078e0a10 */
[----:B------:R-:W-:Y:S01]  /*20c0*/  IMAD.X R2, RZ, RZ, R2, P0 ;  /* 0x000000ffff027224 */ /* 0x000fe200000e0602 */
[----:B0-----:R-:W-:-:S04]  /*20d0*/  LEA R5, P1, R3, UR4, 0x3 ;  /* 0x0000000403057c11 */ /* 0x001fc8000f8218ff */
[----:B------:R-:W-:-:S09]  /*20e0*/  LEA.HI.X R8, R3, UR5, R2, 0x3, P1 ;  /* 0x0000000503087c11 */ /* 0x000fd200088f1c02 */
.L_x_87:
        /* <DEDUP_REMOVED lines=9> */
.L_x_79:
[----:B------:R-:W-:Y:S05]  /*2180*/  BSYNC.RECONVERGENT B1 ;  /* 0x0000000000017941 */ /* 0x000fea0003800200 */
.L_x_77:
        /* <DEDUP_REMOVED lines=40> */
[----:B------:R-:W-:-:S03]  /*2410*/  FSEL R5, R5, R3, P0 ;  /* 0x0000000305057208 */ /* 0x000fc60000000000 */
[----:B0-----:R-:W-:Y:S02]  /*2420*/  IMAD.MOV.U32 R2, RZ, RZ, R0 ;  /* 0x000000ffff027224 */ /* 0x001fe400078e0000 */
[----:B------:R-:W-:-:S04]  /*2430*/  IMAD.MOV.U32 R3, RZ, RZ, R5 ;  /* 0x000000ffff037224 */ /* 0x000fc800078e0005 */
[----:B------:R-:W-:Y:S05]  /*2440*/  @P1 BRA `(.L_x_75) ;  /* 0x0000000000681947 */ /* 0x000fea0003800000 */
        /* <DEDUP_REMOVED lines=26> */
.L_x_75:
[----:B------:R-:W-:Y:S05]  /*25f0*/  BSYNC.RECONVERGENT B0 ;  /* 0x0000000000007941 */ /* 0x000fea0003800200 */
.L_x_60:
[----:B------:R-:W-:Y:S05]  /*2600*/  @P1 EXIT ;  /* 0x000000000000194d */ /* 0x000fea0003800000 */
[----:B------:R-:W0:Y:S01]  /*2610*/  LDCU.64 UR4, c[0x0][0x3a0] ;  /* 0x00007400ff0477ac */ /* 0x000e220008000a00 */
[----:B------:R-:W1:Y:S01]  /*2620*/  LDC.64 R4, c[0x0][0x388] ;  /* 0x0000e200ff047b82 */ /* 0x000e620000000a00 */
[----:B0-----:R-:W-:-:S07]  /*2630*/  DADD R2, R2, UR4 ;  /* 0x0000000402027e29 */ /* 0x001fce0008000000 */
[----:B-1----:R-:W-:Y:S01]  /*2640*/  STG.E.64 desc[UR6][R4.64], R2 ;  /* 0x0000000204007986 */ /* 0x002fe2000c101b06 */
[----:B------:R-:W-:Y:S05]  /*2650*/  EXIT ;  /* 0x000000000000794d */ /* 0x000fea0003800000 */
.L_x_88:
        /* <DEDUP_REMOVED lines=10> */
.L_x_184:


//--------------------- .text._ZN3cub18CUB_300001_SM_10006detail6reduce28DeviceReduceSingleTileKernelINS2_10policy_hubIdjN4cuda3std3__44plusIdEEE10Policy1000EPdSC_iS9_ddNS7_10__identityEEEvT0_T1_T2_T3_T4_T6_ --------------------------
	.section	.text._ZN3cub18CUB_300001_SM_10006detail6reduce28DeviceReduceSingleTileKernelINS2_10policy_hubIdjN4cuda3std3__44plusIdEEE10Policy1000EPdSC_iS9_ddNS7_10__identityEEEvT0_T1_T2_T3_T4_T6_,"ax",@progbits
	.align	128
        .global         _ZN3cub18CUB_300001_SM_10006detail6reduce28DeviceReduceSingleTileKernelINS2_10policy_hubIdjN4cuda3std3__44plusIdEEE10Policy1000EPdSC_iS9_ddNS7_10__identityEEEvT0_T1_T2_T3_T4_T6_
        .type           _ZN3cub18CUB_300001_SM_10006detail6reduce28DeviceReduceSingleTileKernelINS2_10policy_hubIdjN4cuda3std3__44plusIdEEE10Policy1000EPdSC_iS9_ddNS7_10__identityEEEvT0_T1_T2_T3_T4_T6_,@function
        .size           _ZN3cub18CUB_300001_SM_10006detail6reduce28DeviceReduceSingleTileKernelINS2_10policy_hubIdjN4cuda3std3__44plusIdEEE10Policy1000EPdSC_iS9_ddNS7_10__identityEEEvT0_T1_T2_T3_T4_T6_,(.L_x_185 - _ZN3cub18CUB_300001_SM_10006detail6reduce28DeviceReduceSingleTileKernelINS2_10policy_hubIdjN4cuda3std3__44plusIdEEE10Policy1000EPdSC_iS9_ddNS7_10__identityEEEvT0_T1_T2_T3_T4_T6_)
        .other          _ZN3cub18CUB_300001_SM_10006detail6reduce28DeviceReduceSingleTileKernelINS2_10policy_hubIdjN4cuda3std3__44plusIdEEE10Policy1000EPdSC_iS9_ddNS7_10__identityEEEvT0_T1_T2_T3_T4_T6_,@"STO_CUDA_ENTRY STV_DEFAULT"
_ZN3cub18CUB_300001_SM_10006detail6reduce28DeviceReduceSingleTileKernelINS2_10policy_hubIdjN4cuda3std3__44plusIdEEE10Policy1000EPdSC_iS9_ddNS7_10__identityEEEvT0_T1_T2_T3_T4_T6_:
.text._ZN3cub18CUB_300001_SM_10006detail6reduce28DeviceReduceSingleTileKernelINS2_10policy_hubIdjN4cuda3std3__44plusIdEEE10Policy1000EPdSC_iS9_ddNS7_10__identityEEEvT0_T1_T2_T3_T4_T6_:
        /* <DEDUP_REMOVED lines=13> */
.L_x_89:
        /* <DEDUP_REMOVED lines=13> */
.L_x_93:
[----:B------:R-:W-:Y:S05]  /*01a0*/  BSYNC.RECONVERGENT B1 ;  /* 0x0000000000017941 */ /* 0x000fea0003800200 */
.L_x_92:
[----:B------:R-:W-:Y:S01]  /*01b0*/  ISETP.GE.AND P0, PT, R5, R4, PT ;  /* 0x000000040500720c */ /* 0x000fe20003f06270 */
[----:B------:R-:W-:-:S12]  /*01c0*/  BSSY.RECONVERGENT B1, `(.L_x_94) ;  /* 0x0000078000017945 */ /* 0x000fd80003800200 */
[----:B------:R-:W-:Y:S05]  /*01d0*/  @P0 BRA `(.L_x_95) ;  /* 0x0000000400d80947 */ /* 0x000fea0003800000 */
[----:B------:R-:W-:Y:S01]  /*01e0*/  LOP3.LUT R9, RZ, R5, RZ, 0x33, !PT ;  /* 0x00000005ff097212 */ /* 0x000fe200078e33ff */
[----:B------:R-:W-:Y:S04]  /*01f0*/  BSSY.RECONVERGENT B2, `(.L_x_96) ;  /* 0x0000019000027945 */ /* 0x000fe80003800200 */
[----:B------:R-:W-:-:S04]  /*0200*/  IMAD.IADD R9, R9, 0x1, R4 ;  /* 0x0000000109097824 */ /* 0x000fc800078e0204 */
[C---:B------:R-:W-:Y:S01]  /*0210*/  IMAD.HI.U32 R0, R9.reuse, -0x33333333, RZ ;  /* 0xcccccccd09007827 */ /* 0x040fe200078e00ff */
[----:B------:R-:W-:-:S04]  /*0220*/  ISETP.GE.U32.AND P0, PT, R9, 0x780, PT ;  /* 0x000007800900780c */ /* 0x000fc80003f06070 */
[----:B------:R-:W-:-:S04]  /*0230*/  SHF.R.U32.HI R0, RZ, 0x9, R0 ;  /* 0x00000009ff007819 */ /* 0x000fc80000011600 */
[----:B------:R-:W-:-:S04]  /*0240*/  LOP3.LUT R2, R0, 0x3, RZ, 0xc0, !PT ;  /* 0x0000000300027812 */ /* 0x000fc800078ec0ff */
[----:B------:R-:W-:-:S13]  /*0250*/  ISETP.NE.AND P1, PT, R2, 0x3, PT ;  /* 0x000000030200780c */ /* 0x000fda0003f25270 */
[----:B------:R-:W-:Y:S05]  /*0260*/  @!P1 BRA `(.L_x_97) ;  /* 0x0000000000449947 */ /* 0x000fea0003800000 */
[----:B------:R-:W0:Y:S01]  /*0270*/  LDC.64 R8, c[0x0][0x380] ;  /* 0x0000e000ff087b82 */ /* 0x000e220000000a00 */
[----:B------:R-:W-:-:S05]  /*0280*/  VIADD R0, R0, 0x1 ;  /* 0x0000000100007836 */ /* 0x000fca0000000000 */
[----:B------:R-:W-:-:S05]  /*0290*/  LOP3.LUT R0, R0, 0x3, RZ, 0xc0, !PT ;  /* 0x0000000300007812 */ /* 0x000fca00078ec0ff */
[----:B------:R-:W-:Y:S02]  /*02a0*/  IMAD.MOV R0, RZ, RZ, -R0 ;  /* 0x000000ffff007224 */ /* 0x000fe400078e0a00 */
[----:B0-----:R-:W-:-:S04]  /*02b0*/  IMAD.WIDE.U32 R8, R5, 0x8, R8 ;  /* 0x0000000805087825 */ /* 0x001fc800078e0008 */
[----:B------:R-:W-:Y:S02]  /*02c0*/  IMAD.MOV.U32 R2, RZ, RZ, R8 ;  /* 0x000000ffff027224 */ /* 0x000fe400078e0008 */
[----:B------:R-:W-:-:S07]  /*02d0*/  IMAD.MOV.U32 R11, RZ, RZ, R9 ;  /* 0x000000ffff0b7224 */ /* 0x000fce00078e0009 */
.L_x_98:
        /* <DEDUP_REMOVED lines=10> */
.L_x_97:
[----:B------:R-:W-:Y:S05]  /*0380*/  BSYNC.RECONVERGENT B2 ;  /* 0x0000000000027941 */ /* 0x000fea0003800200 */
.L_x_96:
        /* <DEDUP_REMOVED lines=8> */
.L_x_101:
        /* <DEDUP_REMOVED lines=43> */
.L_x_100:
[----:B------:R-:W-:Y:S05]  /*06c0*/  BSYNC.RECONVERGENT B2 ;  /* 0x0000000000027941 */ /* 0x000fea0003800200 */
.L_x_99:
        /* <DEDUP_REMOVED lines=26> */
.L_x_103:
[----:B------:R-:W-:Y:S05]  /*0870*/  BSYNC.RECONVERGENT B2 ;  /* 0x0000000000027941 */ /* 0x000fea0003800200 */
.L_x_102:
        /* <DEDUP_REMOVED lines=12> */
.L_x_95:
[----:B------:R-:W-:Y:S05]  /*0940*/  BSYNC.RECONVERGENT B1 ;  /* 0x0000000000017941 */ /* 0x000fea0003800200 */
.L_x_94:
        /* <DEDUP_REMOVED lines=47> */
[----:B------:R-:W0:Y:S04]  /*0c40*/  LDS.128 R8, [UR4+0x20] ;  /* 0x00002004ff087984 */ /* 0x000e280008000c00 */
[----:B------:R-:W1:Y:S04]  /*0c50*/  LDS.128 R16, [UR4+0x30] ;  /* 0x00003004ff107984 */ /* 0x000e680008000c00 */
[----:B--2---:R-:W2:Y:S01]  /*0c60*/  LDS.128 R4, [UR4+0x40] ;  /* 0x00004004ff047984 */ /* 0x004ea20008000c00 */
[----:B0-----:R-:W-:-:S03]  /*0c70*/  DADD R8, R12, R8 ;  /* 0x000000000c087229 */ /* 0x001fc60000000008 */
[----:B------:R-:W-:Y:S05]  /*0c80*/  LDS.128 R12, [UR4+0x60] ;  /* 0x00006004ff0c7984 */ /* 0x000fea0008000c00 */
[----:B------:R-:W-:Y:S02]  /*0c90*/  DADD R2, R8, R10 ;  /* 0x0000000008027229 */ /* 0x000fe4000000000a */
[----:B------:R-:W0:Y:S06]  /*0ca0*/  LDS.128 R8, [UR4+0x50] ;  /* 0x00005004ff087984 */ /* 0x000e2c0008000c00 */
[----:B-1----:R-:W-:-:S08]  /*0cb0*/  DADD R2, R2, R16 ;  /* 0x0000000002027229 */ /* 0x002fd00000000010 */
[----:B------:R-:W-:-:S08]  /*0cc0*/  DADD R2, R2, R18 ;  /* 0x0000000002027229 */ /* 0x000fd00000000012 */
[----:B--2---:R-:W-:-:S08]  /*0cd0*/  DADD R2, R2, R4 ;  /* 0x0000000002027229 */ /* 0x004fd00000000004 */
[----:B------:R-:W-:Y:S01]  /*0ce0*/  DADD R2, R2, R6 ;  /* 0x0000000002027229 */ /* 0x000fe20000000006 */
[----:B------:R-:W1:Y:S07]  /*0cf0*/  LDS.128 R4, [UR4+0x70] ;  /* 0x00007004ff047984 */ /* 0x000e6e0008000c00 */
[----:B0-----:R-:W-:-:S08]  /*0d00*/  DADD R2, R2, R8 ;  /* 0x0000000002027229 */ /* 0x001fd00000000008 */
[----:B------:R-:W-:Y:S01]  /*0d10*/  DADD R2, R2, R10 ;  /* 0x0000000002027229 */ /* 0x000fe2000000000a */
[----:B------:R-:W0:Y:S07]  /*0d20*/  LDS.128 R8, [UR4+0x80] ;  /* 0x00008004ff087984 */ /* 0x000e2e0008000c00 */
[----:B------:R-:W-:-:S08]  /*0d30*/  DADD R2, R2, R12 ;  /* 0x0000000002027229 */ /* 0x000fd0000000000c */
[----:B------:R-:W-:Y:S01]  /*0d40*/  DADD R2, R2, R14 ;  /* 0x0000000002027229 */ /* 0x000fe2000000000e */
[----:B------:R-:W2:Y:S07]  /*0d50*/  LDS.128 R12, [UR4+0x90] ;  /* 0x00009004ff0c7984 */ /* 0x000eae0008000c00 */
[----:B-1----:R-:W-:-:S08]  /*0d60*/  DADD R2, R2, R4 ;  /* 0x0000000002027229 */ /* 0x002fd00000000004 */
[----:B------:R-:W-:Y:S01]  /*0d70*/  DADD R2, R2, R6 ;  /* 0x0000000002027229 */ /* 0x000fe20000000006 */
[----:B------:R-:W1:Y:S07]  /*0d80*/  LDS.128 R4, [UR4+0xa0] ;  /* 0x0000a004ff047984 */ /* 0x000e6e0008000c00 */
[----:B0-----:R-:W-:Y:S01]  /*0d90*/  DADD R2, R2, R8 ;  /* 0x0000000002027229 */ /* 0x001fe20000000008 */
[----:B------:R-:W0:Y:S07]  /*0da0*/  LDS.64 R8, [UR4+0xb0] ;  /* 0x0000b004ff087984 */ /* 0x000e2e0008000a00 */
[----:B------:R-:W-:-:S08]  /*0db0*/  DADD R2, R2, R10 ;  /* 0x0000000002027229 */ /* 0x000fd0000000000a */
[----:B--2---:R-:W-:-:S08]  /*0dc0*/  DADD R2, R2, R12 ;  /* 0x0000000002027229 */ /* 0x004fd0000000000c */
[----:B------:R-:W-:-:S08]  /*0dd0*/  DADD R2, R2, R14 ;  /* 0x0000000002027229 */ /* 0x000fd0000000000e */
[----:B-1----:R-:W-:-:S08]  /*0de0*/  DADD R2, R2, R4 ;  /* 0x0000000002027229 */ /* 0x002fd00000000004 */
[----:B------:R-:W-:-:S08]  /*0df0*/  DADD R2, R2, R6 ;  /* 0x0000000002027229 */ /* 0x000fd00000000006 */
[----:B0-----:R-:W-:Y:S01]  /*0e00*/  DADD R12, R2, R8 ;  /* 0x00000000020c7229 */ /* 0x001fe20000000008 */
[----:B------:R-:W-:Y:S10]  /*0e10*/  BRA `(.L_x_105) ;  /* 0x0000001800487947 */ /* 0x000ff40003800000 */
.L_x_104:
        /* <DEDUP_REMOVED lines=32> */
[----:B------:R-:W-:Y:S01]  /*1020*/  VIADD R0, R2, 0x10 ;  /* 0x0000001002007836 */ /* 0x000fe20000000000 */
[----:B------:R-:W-:Y:S02]  /*1030*/  @!P1 SHF.R.U32.HI R2, RZ, 0x2, R3 ;  /* 0x00000002ff029819 */ /* 0x000fe40000011603 */
[----:B------:R-:W1:Y:S02]  /*1040*/  SHFL.DOWN PT, R7, R11, 0x8, R5 ;  /* 0x090000000b077989 */ /* 0x000e6400000e0005 */
[----:B------:R-:W-:Y:S01]  /*1050*/  @!P1 LOP3.LUT R2, R2, 0xf8, RZ, 0xc0, !PT ;  /* 0x000000f802029812 */ /* 0x000fe200078ec0ff */
[----:B-1----:R-:W-:-:S10]  /*1060*/  DADD R6, R6, R10 ;  /* 0x0000000006067229 */ /* 0x002fd4000000000a */
[----:B------:R-:W-:Y:S02]  /*1070*/  FSEL R8, R10, R6, P0 ;  /* 0x000000060a087208 */ /* 0x000fe40000000000 */
[----:B------:R-:W-:Y:S02]  /*1080*/  FSEL R9, R11, R7, P0 ;  /* 0x000000070b097208 */ /* 0x000fe40000000000 */
[----:B------:R-:W-:Y:S01]  /*1090*/  @!P1 MOV R10, 0x400 ;  /* 0x00000400000a9802 */ /* 0x000fe20000000f00 */
[----:B------:R-:W-:Y:S01]  /*10a0*/  SHFL.DOWN PT, R6, R8, 0x10, R5 ;  /* 0x0a00000008067989 */ /* 0x000fe200000e0005 */
[----:B------:R-:W-:Y:S02]  /*10b0*/  ISETP.GT.AND P0, PT, R0, R5, PT ;  /* 0x000000050000720c */ /* 0x000fe40003f04270 */
[----:B0-----:R-:W-:Y:S01]  /*10c0*/  @!P1 LEA R11, R13, R10, 0x18 ;  /* 0x0000000a0d0b9211 */ /* 0x001fe200078ec0ff */
        /* <DEDUP_REMOVED lines=13> */
[----:B------:R-:W0:Y:S04]  /*11a0*/  LDS.128 R16, [UR4+0x20] ;  /* 0x00002004ff107984 */ /* 0x000e280008000c00 */
[----:B-1----:R-:W1:Y:S01]  /*11b0*/  LDS.128 R8, [UR4+0x30] ;  /* 0x00003004ff087984 */ /* 0x002e620008000c00 */
[----:B0-----:R-:W-:-:S10]  /*11c0*/  DADD R16, R12, R16 ;  /* 0x000000000c107229 */ /* 0x001fd40000000010 */
[----:B------:R-:W-:Y:S02]  /*11d0*/  FSEL R2, R16, R12, P1 ;  /* 0x0000000c10027208 */ /* 0x000fe40000800000 */
[----:B------:R-:W-:Y:S02]  /*11e0*/  FSEL R3, R17, R13, P1 ;  /* 0x0000000d11037208 */ /* 0x000fe40000800000 */
[----:B------:R-:W-:Y:S01]  /*11f0*/  ISETP.GT.AND P1, PT, R4, 0x40, PT ;  /* 0x000000400400780c */ /* 0x000fe20003f24270 */
[----:B------:R-:W0:Y:S03]  /*1200*/  LDS.128 R12, [UR4+0x40] ;  /* 0x00004004ff0c7984 */ /* 0x000e260008000c00 */
        /* <DEDUP_REMOVED lines=65> */
[----:B------:R-:W1:Y:S01]  /*1620*/  LDS.64 R2, [UR4+0xb0] ;  /* 0x0000b004ff027984 */ /* 0x000e620008000a00 */
        /* <DEDUP_REMOVED lines=11> */
[----:B------:R-:W-:Y:S01]  /*16e0*/  FSEL R13, R3, R7, P1 ;  /* 0x00000007030d7208 */ /* 0x000fe20000800000 */
[----:B------:R-:W-:Y:S06]  /*16f0*/  BRA `(.L_x_105) ;  /* 0x0000001000107947 */ /* 0x000fec0003800000 */
.L_x_91:
[----:B------:R-:W0:Y:S01]  /*1700*/  S2R R0, SR_TID.X ;  /* 0x0000000000007919 */ /* 0x000e220000002100 */
[----:B------:R-:W0:Y:S02]  /*1710*/  LDC.64 R6, c[0x0][0x380] ;  /* 0x0000e000ff067b82 */ /* 0x000e240000000a00 */
[----:B0-----:R-:W-:-:S05]  /*1720*/  IMAD.WIDE.U32 R6, R0, 0x8, R6 ;  /* 0x0000000800067825 */ /* 0x001fca00078e0006 */
[----:B------:R-:W2:Y:S04]  /*1730*/  LDG.E.64.CONSTANT R20, desc[UR6][R6.64] ;  /* 0x0000000606147981 */ /* 0x000ea8000c1e9b00 */
[----:B------:R-:W2:Y:S04]  /*1740*/  LDG.E.64.CONSTANT R2, desc[UR6][R6.64+0x1400] ;  /* 0x0014000606027981 */ /* 0x000ea8000c1e9b00 */
[----:B------:R-:W3:Y:S04]  /*1750*/  LDG.E.64.CONSTANT R8, desc[UR6][R6.64+0x2800] ;  /* 0x0028000606087981 */ /* 0x000ee8000c1e9b00 */
[----:B------:R-:W4:Y:S04]  /*1760*/  LDG.E.64.CONSTANT R10, desc[UR6][R6.64+0x3c00] ;  /* 0x003c0006060a7981 */ /* 0x000f28000c1e9b00 */
[----:B------:R-:W5:Y:S04]  /*1770*/  LDG.E.64.CONSTANT R12, desc[UR6][R6.64+0x5000] ;  /* 0x00500006060c7981 */ /* 0x000f68000c1e9b00 */
[----:B------:R-:W5:Y:S04]  /*1780*/  LDG.E.64.CONSTANT R14, desc[UR6][R6.64+0x6400] ;  /* 0x00640006060e7981 */ /* 0x000f68000c1e9b00 */
[----:B------:R-:W5:Y:S04]  /*1790*/  LDG.E.64.CONSTANT R16, desc[UR6][R6.64+0x7800] ;  /* 0x0078000606107981 */ /* 0x000f68000c1e9b00 */
[----:B------:R-:W5:Y:S01]  /*17a0*/  LDG.E.64.CONSTANT R18, desc[UR6][R6.64+0x8c00] ;  /* 0x008c000606127981 */ /* 0x000f62000c1e9b00 */
[----:B------:R-:W-:Y:S01]  /*17b0*/  ISETP.GE.U32.AND P0, PT, R4, 0x2800, PT ;  /* 0x000028000400780c */ /* 0x000fe20003f06070 */
[----:B--2---:R-:W-:-:S08]  /*17c0*/  DADD R2, R20, R2 ;  /* 0x0000000014027229 */ /* 0x004fd00000000002 */
[----:B---3--:R-:W-:Y:S01]  /*17d0*/  DADD R2, R8, R2 ;  /* 0x0000000008027229 */ /* 0x008fe20000000002 */
[----:B------:R-:W-:-:S07]  /*17e0*/  IMAD.MOV.U32 R9, RZ, RZ, 0x1400 ;  /* 0x00001400ff097424 */ /* 0x000fce00078e00ff */
[----:B----4-:R-:W-:-:S08]  /*17f0*/  DADD R2, R10, R2 ;  /* 0x000000000a027229 */ /* 0x010fd00000000002 */
[----:B-----5:R-:W-:-:S08]  /*1800*/  DADD R2, R12, R2 ;  /* 0x000000000c027229 */ /* 0x020fd00000000002 */
[----:B------:R-:W-:-:S08]  /*1810*/  DADD R2, R14, R2 ;  /* 0x000000000e027229 */ /* 0x000fd00000000002 */
[----:B------:R-:W-:-:S08]  /*1820*/  DADD R2, R16, R2 ;  /* 0x0000000010027229 */ /* 0x000fd00000000002 */
[----:B------:R-:W-:Y:S01]  /*1830*/  DADD R2, R18, R2 ;  /* 0x0000000012027229 */ /* 0x000fe20000000002 */
[----:B------:R-:W-:Y:S10]  /*1840*/  @!P0 BRA `(.L_x_106) ;  /* 0x00000000006c8947 */ /* 0x000ff40003800000 */
[----:B------:R-:W0:Y:S01]  /*1850*/  LDC R26, c[0x0][0x390] ;  /* 0x0000e400ff1a7b82 */ /* 0x000e220000000800 */
[----:B------:R-:W-:Y:S02]  /*1860*/  VIADD R8, R4, 0xffffec00 ;  /* 0xffffec0004087836 */ /* 0x000fe40000000000 */
[----:B------:R-:W-:-:S07]  /*1870*/  IMAD.MOV.U32 R9, RZ, RZ, 0x1400 ;  /* 0x00001400ff097424 */ /* 0x000fce00078e00ff */
.L_x_108:
[----:B------:R-:W-:-:S05]  /*1880*/  IMAD.WIDE R12, R9, 0x8, R6 ;  /* 0x00000008090c7825 */ /* 0x000fca00078e0206 */
[----:B------:R-:W2:Y:S04]  /*1890*/  LDG.E.64.CONSTANT R4, desc[UR6][R12.64] ;  /* 0x000000060c047981 */ /* 0x000ea8000c1e9b00 */
[----:B------:R-:W3:Y:S04]  /*18a0*/  LDG.E.64.CONSTANT R14, desc[UR6][R12.64+0x1400] ;  /* 0x001400060c0e7981 */ /* 0x000ee8000c1e9b00 */
[----:B------:R-:W4:Y:S04]  /*18b0*/  LDG.E.64.CONSTANT R16, desc[UR6][R12.64+0x2800] ;  /* 0x002800060c107981 */ /* 0x000f28000c1e9b00 */
[----:B------:R-:W5:Y:S04]  /*18c0*/  LDG.E.64.CONSTANT R18, desc[UR6][R12.64+0x3c00] ;  /* 0x003c00060c127981 */ /* 0x000f68000c1e9b00 */
        /* <DEDUP_REMOVED lines=8> */
[----:B------:R-:W-:-:S08]  /*1950*/  DADD R4, R20, R4 ;  /* 0x0000000014047229 */ /* 0x000fd00000000004 */
[----:B------:R-:W-:Y:S01]  /*1960*/  DADD R22, R22, R4 ;  /* 0x0000000016167229 */ /* 0x000fe20000000004 */
[----:B0-----:R-:W-:-:S04]  /*1970*/  IMAD.MOV.U32 R4, RZ, RZ, R26 ;  /* 0x000000ffff047224 */ /* 0x001fc800078e001a */
[----:B------:R-:W-:-:S03]  /*1980*/  IMAD.IADD R2, R4, 0x1, -R9 ;  /* 0x0000000104027824 */ /* 0x000fc600078e0a09 */
[----:B------:R-:W-:Y:S02]  /*1990*/  DADD R22, R24, R22 ;  /* 0x0000000018167229 */ /* 0x000fe40000000016 */
[----:B------:R-:W-:-:S06]  /*19a0*/  ISETP.GE.AND P0, PT, R2, 0x1400, PT ;  /* 0x000014000200780c */ /* 0x000fcc0003f06270 */
[----:B------:R-:W-:-:S07]  /*19b0*/  DADD R2, R10, R22 ;  /* 0x000000000a027229 */ /* 0x000fce0000000016 */
[----:B------:R-:W-:Y:S05]  /*19c0*/  @!P0 BRA `(.L_x_107) ;  /* 0x0000000800348947 */ /* 0x000fea0003800000 */
[----:B------:R-:W-:-:S05]  /*19d0*/  VIADD R9, R9, 0x1400 ;  /* 0x0000140009097836 */ /* 0x000fca0000000000 */
[----:B------:R-:W-:-:S13]  /*19e0*/  ISETP.GT.AND P0, PT, R9, R8, PT ;  /* 0x000000080900720c */ /* 0x000fda0003f04270 */
[----:B------:R-:W-:Y:S05]  /*19f0*/  @!P0 BRA `(.L_x_108) ;  /* 0xfffffffc00a08947 */ /* 0x000fea000383ffff */
.L_x_106:
[----:B------:R-:W-:-:S13]  /*1a00*/  ISETP.GE.AND P0, PT, R9, R4, PT ;  /* 0x000000040900720c */ /* 0x000fda0003f06270 */
[----:B------:R-:W-:Y:S05]  /*1a10*/  @P0 BRA `(.L_x_107) ;  /* 0x0000000800200947 */ /* 0x000fea0003800000 */
[----:B------:R-:W-:Y:S01]  /*1a20*/  IMAD.IADD R39, R4, 0x1, -R9 ;  /* 0x0000000104277824 */ /* 0x000fe200078e0a09 */
[----:B------:R-:W-:Y:S04]  /*1a30*/  BSSY.RECONVERGENT B1, `(.L_x_107) ;  /* 0x0000086000017945 */ /* 0x000fe80003800200 */
[----:B------:R-:W-:-:S13]  /*1a40*/  ISETP.GE.AND P0, PT, R0, R39, PT ;  /* 0x000000270000720c */ /* 0x000fda0003f06270 */
[----:B------:R-:W-:Y:S05]  /*1a50*/  @P0 BRA `(.L_x_109) ;  /* 0x00000008000c0947 */ /* 0x000fea0003800000 */
[----:B------:R-:W-:Y:S01]  /*1a60*/  LOP3.LUT R5, RZ, R0, RZ, 0x33, !PT ;  /* 0x00000000ff057212 */ /* 0x000fe200078e33ff */
[----:B------:R-:W-:Y:S01]  /*1a70*/  BSSY.RECONVERGENT B2, `(.L_x_110) ;  /* 0x0000017000027945 */ /* 0x000fe20003800200 */
[----:B------:R-:W-:Y:S02]  /*1a80*/  IMAD.MOV.U32 R38, RZ, RZ, R0 ;  /* 0x000000ffff267224 */ /* 0x000fe400078e0000 */
[----:B------:R-:W-:-:S04]  /*1a90*/  IADD3 R5, PT, PT, -R9, R4, R5 ;  /* 0x0000000409057210 */ /* 0x000fc80007ffe105 */
[C---:B------:R-:W-:Y:S01]  /*1aa0*/  ISETP.GE.U32.AND P1, PT, R5.reuse, 0x780, PT ;  /* 0x000007800500780c */ /* 0x040fe20003f26070 */
[----:B------:R-:W-:-:S05]  /*1ab0*/  IMAD.HI.U32 R4, R5, -0x33333333, RZ ;  /* 0xcccccccd05047827 */ /* 0x000fca00078e00ff */
[----:B------:R-:W-:-:S04]  /*1ac0*/  SHF.R.U32.HI R4, RZ, 0x9, R4 ;  /* 0x00000009ff047819 */ /* 0x000fc80000011604 */
[----:B------:R-:W-:-:S04]  /*1ad0*/  LOP3.LUT R6, R4, 0x3, RZ, 0xc0, !PT ;  /* 0x0000000304067812 */ /* 0x000fc800078ec0ff */
[----:B------:R-:W-:-:S13]  /*1ae0*/  ISETP.NE.AND P0, PT, R6, 0x3, PT ;  /* 0x000000030600780c */ /* 0x000fda0003f05270 */
[----:B------:R-:W-:Y:S05]  /*1af0*/  @!P0 BRA `(.L_x_111) ;  /* 0x0000000000388947 */ /* 0x000fea0003800000 */
[----:B------:R-:W0:Y:S01]  /*1b00*/  LDC.64 R6, c[0x0][0x380] ;  /* 0x0000e000ff067b82 */ /* 0x000e220000000a00 */
[----:B------:R-:W-:Y:S02]  /*1b10*/  VIADD R4, R4, 0x1 ;  /* 0x0000000104047836 */ /* 0x000fe40000000000 */
[----:B------:R-:W-:Y:S02]  /*1b20*/  IMAD.IADD R11, R0, 0x1, R9 ;  /* 0x00000001000b7824 */ /* 0x000fe400078e0209 */
[----:B------:R-:W-:Y:S01]  /*1b30*/  IMAD.MOV.U32 R38, RZ, RZ, R0 ;  /* 0x000000ffff267224 */ /* 0x000fe200078e0000 */
[----:B------:R-:W-:-:S05]  /*1b40*/  LOP3.LUT R4, R4, 0x3, RZ, 0xc0, !PT ;  /* 0x0000000304047812 */ /* 0x000fca00078ec0ff */
[----:B------:R-:W-:-:S07]  /*1b50*/  IMAD.MOV R8, RZ, RZ, -R4 ;  /* 0x000000ffff087224 */ /* 0x000fce00078e0a04 */
.L_x_112:
[----:B0-----:R-:W-:-:S06]  /*1b60*/  IMAD.WIDE.U32 R4, R11, 0x8, R6 ;  /* 0x000000080b047825 */ /* 0x001fcc00078e0006 */
[----:B------:R-:W2:Y:S01]  /*1b70*/  LDG.E.64.CONSTANT R4, desc[UR6][R4.64] ;  /* 0x0000000604047981 */ /* 0x000ea2000c1e9b00 */
[----:B------:R-:W-:Y:S02]  /*1b80*/  VIADD R8, R8, 0x1 ;  /* 0x0000000108087836 */ /* 0x000fe40000000000 */
[----:B------:R-:W-:Y:S02]  /*1b90*/  VIADD R38, R38, 0x280 ;  /* 0x0000028026267836 */ /* 0x000fe40000000000 */
[----:B------:R-:W-:Y:S01]  /*1ba0*/  VIADD R11, R11, 0x280 ;  /* 0x000002800b0b7836 */ /* 0x000fe20000000000 */
[----:B------:R-:W-:Y:S01]  /*1bb0*/  ISETP.NE.AND P0, PT, R8, RZ, PT ;  /* 0x000000ff0800720c */ /* 0x000fe20003f05270 */
[----:B--2---:R-:W-:-:S12]  /*1bc0*/  DADD R2, R4, R2 ;  /* 0x0000000004027229 */ /* 0x004fd80000000002 */
[----:B------:R-:W-:Y:S05]  /*1bd0*/  @P0 BRA `(.L_x_112) ;  /* 0xfffffffc00e00947 */ /* 0x000fea000383ffff */
.L_x_111:
[----:B------:R-:W-:Y:S05]  /*1be0*/  BSYNC.RECONVERGENT B2 ;  /* 0x0000000000027941 */ /* 0x000fea0003800200 */
.L_x_110:
[----:B------:R-:W-:Y:S05]  /*1bf0*/  @!P1 BRA `(.L_x_109) ;  /* 0x0000000400a49947 */ /* 0x000fea0003800000 */
[----:B------:R-:W0:Y:S01]  /*1c00*/  LDCU.64 UR4, c[0x0][0x380] ;  /* 0x00007000ff0477ac */ /* 0x000e220008000a00 */
[----:B------:R-:W-:Y:S01]  /*1c10*/  IMAD.IADD R7, R39, 0x1, -R38 ;  /* 0x0000000127077824 */ /* 0x000fe200078e0a26 */
[C---:B------:R-:W-:Y:S01]  /*1c20*/  IADD3 R5, P0, PT, R38.reuse, R9, RZ ;  /* 0x0000000926057210 */ /* 0x040fe20007f1e0ff */
[----:B------:R-:W-:Y:S01]  /*1c30*/  BSSY.RECONVERGENT B2, `(.L_x_113) ;  /* 0x000003a000027945 */ /* 0x000fe20003800200 */
[----:B------:R-:W-:Y:S02]  /*1c40*/  IMAD.IADD R40, R38, 0x1, R9 ;  /* 0x0000000126287824 */ /* 0x000fe400078e0209 */
        /* <DEDUP_REMOVED lines=10> */
.L_x_115:
[----:B------:R-:W0:Y:S01]  /*1cf0*/  LDC.64 R30, c[0x0][0x380] ;  /* 0x0000e000ff1e7b82 */ /* 0x000e220000000a00 */
[----:B------:R-:W2:Y:S04]  /*1d00*/  LDG.E.64.CONSTANT R8, desc[UR6][R4.64+-0x1400] ;  /* 0xffec000604087981 */ /* 0x000ea8000c1e9b00 */
[----:B------:R-:W3:Y:S01]  /*1d10*/  LDG.E.64.CONSTANT R10, desc[UR6][R4.64] ;  /* 0x00000006040a7981 */ /* 0x000ee2000c1e9b00 */
[----:B------:R-:W-:-:S03]  /*1d20*/  VIADD R15, R40, 0xa00 ;  /* 0x00000a00280f7836 */ /* 0x000fc60000000000 */
[----:B------:R-:W4:Y:S04]  /*1d30*/  LDG.E.64.CONSTANT R12, desc[UR6][R4.64+0x1400] ;  /* 0x00140006040c7981 */ /* 0x000f28000c1e9b00 */
[----:B------:R-:W5:Y:S04]  /*1d40*/  LDG.E.64.CONSTANT R16, desc[UR6][R4.64+0x3c00] ;  /* 0x003c000604107981 */ /* 0x000f68000c1e9b00 */
[----:B------:R-:W5:Y:S01]  /*1d50*/  LDG.E.64.CONSTANT R18, desc[UR6][R4.64+0x5000] ;  /* 0x0050000604127981 */ /* 0x000f62000c1e9b00 */
[----:B------:R-:W-:-:S03]  /*1d60*/  VIADD R23, R40, 0x1400 ;  /* 0x0000140028177836 */ /* 0x000fc60000000000 */
[----:B------:R-:W5:Y:S01]  /*1d70*/  LDG.E.64.CONSTANT R20, desc[UR6][R4.64+0x6400] ;  /* 0x0064000604147981 */ /* 0x000f62000c1e9b00 */
[----:B0-----:R-:W-:-:S03]  /*1d80*/  IMAD.WIDE.U32 R6, R40, 0x8, R30 ;  /* 0x0000000828067825 */ /* 0x001fc600078e001e */
[----:B------:R-:W5:Y:S04]  /*1d90*/  LDG.E.64.CONSTANT R24, desc[UR6][R4.64+0x8c00] ;  /* 0x008c000604187981 */ /* 0x000f68000c1e9b00 */
[----:B------:R-:W5:Y:S04]  /*1da0*/  LDG.E.64.CONSTANT R26, desc[UR6][R4.64+0xa000] ;  /* 0x00a00006041a7981 */ /* 0x000f68000c1e9b00 */
[----:B------:R-:W2:Y:S01]  /*1db0*/  LDG.E.64.CONSTANT R6, desc[UR6][R6.64] ;  /* 0x0000000606067981 */ /* 0x000ea2000c1e9b00 */
[----:B------:R-:W-:-:S03]  /*1dc0*/  IMAD.WIDE.U32 R14, R15, 0x8, R30 ;  /* 0x000000080f0e7825 */ /* 0x000fc600078e001e */
[----:B------:R-:W5:Y:S04]  /*1dd0*/  LDG.E.64.CONSTANT R28, desc[UR6][R4.64+0xb400] ;  /* 0x00b40006041c7981 */ /* 0x000f68000c1e9b00 */
[----:B------:R-:W5:Y:S01]  /*1de0*/  LDG.E.64.CONSTANT R14, desc[UR6][R14.64] ;  /* 0x000000060e0e7981 */ /* 0x000f62000c1e9b00 */
[----:B------:R-:W-:-:S03]  /*1df0*/  IMAD.WIDE.U32 R22, R23, 0x8, R30 ;  /* 0x0000000817167825 */ /* 0x000fc600078e001e */
[----:B------:R-:W5:Y:S04]  /*1e00*/  LDG.E.64.CONSTANT R34, desc[UR6][R4.64+0xf000] ;  /* 0x00f0000604227981 */ /* 0x000f68000c1e9b00 */
[----:B------:R-:W5:Y:S01]  /*1e10*/  LDG.E.64.CONSTANT R22, desc[UR6][R22.64] ;  /* 0x0000000616167981 */ /* 0x000f62000c1e9b00 */
[----:B------:R-:W-:-:S03]  /*1e20*/  VIADD R33, R40, 0x1e00 ;  /* 0x00001e0028217836 */ /* 0x000fc60000000000 */
[----:B------:R-:W5:Y:S01]  /*1e30*/  LDG.E.64.CONSTANT R36, desc[UR6][R4.64+0x10400] ;  /* 0x0104000604247981 */ /* 0x000f62000c1e9b00 */
[----:B------:R-:W-:-:S03]  /*1e40*/  IMAD.WIDE.U32 R30, R33, 0x8, R30 ;  /* 0x00000008211e7825 */ /* 0x000fc600078e001e */
[----:B------:R0:W5:Y:S04]  /*1e50*/  LDG.E.64.CONSTANT R32, desc[UR6][R4.64+0xdc00] ;  /* 0x00dc000604207981 */ /* 0x000168000c1e9b00 */
[----:B------:R-:W5:Y:S01]  /*1e60*/  LDG.E.64.CONSTANT R30, desc[UR6][R30.64] ;  /* 0x000000061e1e7981 */ /* 0x000f62000c1e9b00 */
[----:B------:R-:W-:-:S05]  /*1e70*/  VIADD R38, R38, 0x2800 ;  /* 0x0000280026267836 */ /* 0x000fca0000000000 */
[----:B------:R-:W-:Y:S02]  /*1e80*/  ISETP.GE.AND P1, PT, R38, R41, PT ;  /* 0x000000292600720c */ /* 0x000fe40003f26270 */
[----:B0-----:R-:W-:Y:S01]  /*1e90*/  IADD3 R4, P2, PT, R4, 0x14000, RZ ;  /* 0x0001400004047810 */ /* 0x001fe20007f5e0ff */
[----:B------:R-:W-:-:S04]  /*1ea0*/  VIADD R40, R40, 0x2800 ;  /* 0x0000280028287836 */ /* 0x000fc80000000000 */
[----:B------:R-:W-:Y:S01]  /*1eb0*/  IMAD.X R5, RZ, RZ, R5, P2 ;  /* 0x000000ffff057224 */ /* 0x000fe200010e0605 */
[----:B--2---:R-:W-:-:S08]  /*1ec0*/  DADD R6, R6, R2 ;  /* 0x0000000006067229 */ /* 0x004fd00000000002 */
[----:B------:R-:W-:-:S08]  /*1ed0*/  DADD R6, R6, R8 ;  /* 0x0000000006067229 */ /* 0x000fd00000000008 */
[----:B---3--:R-:W-:-:S08]  /*1ee0*/  DADD R6, R6, R10 ;  /* 0x0000000006067229 */ /* 0x008fd0000000000a */
[----:B----4-:R-:W-:-:S08]  /*1ef0*/  DADD R6, R6, R12 ;  /* 0x0000000006067229 */ /* 0x010fd0000000000c */
        /* <DEDUP_REMOVED lines=13> */
.L_x_114:
[----:B------:R-:W-:Y:S05]  /*1fd0*/  BSYNC.RECONVERGENT B2 ;  /* 0x0000000000027941 */ /* 0x000fea0003800200 */
.L_x_113:
[----:B------:R-:W-:Y:S01]  /*1fe0*/  IMAD.IADD R6, R39, 0x1, -R38 ;  /* 0x0000000127067824 */ /* 0x000fe200078e0a26 */
[----:B------:R-:W-:Y:S04]  /*1ff0*/  BSSY.RECONVERGENT B2, `(.L_x_116) ;  /* 0x000001d000027945 */ /* 0x000fe80003800200 */
[----:B------:R-:W-:-:S13]  /*2000*/  ISETP.GT.AND P1, PT, R6, 0xa00, PT ;  /* 0x00000a000600780c */ /* 0x000fda0003f24270 */
[----:B------:R-:W-:Y:S05]  /*2010*/  @!P1 BRA `(.L_x_117) ;  /* 0x0000000000689947 */ /* 0x000fea0003800000 */
[----:B------:R-:W0:Y:S01]  /*2020*/  LDC.64 R14, c[0x0][0x380] ;  /* 0x0000e000ff0e7b82 */ /* 0x000e220000000a00 */
[----:B------:R-:W2:Y:S04]  /*2030*/  LDG.E.64.CONSTANT R8, desc[UR6][R4.64+-0x1400] ;  /* 0xffec000604087981 */ /* 0x000ea8000c1e9b00 */
[----:B------:R-:W3:Y:S01]  /*2040*/  LDG.E.64.CONSTANT R10, desc[UR6][R4.64] ;  /* 0x00000006040a7981 */ /* 0x000ee2000c1e9b00 */
[----:B------:R-:W-:-:S03]  /*2050*/  VIADD R17, R40, 0xa00 ;  /* 0x00000a0028117836 */ /* 0x000fc60000000000 */
[----:B------:R-:W4:Y:S04]  /*2060*/  LDG.E.64.CONSTANT R12, desc[UR6][R4.64+0x1400] ;  /* 0x00140006040c7981 */ /* 0x000f28000c1e9b00 */
[----:B------:R-:W5:Y:S04]  /*2070*/  LDG.E.64.CONSTANT R18, desc[UR6][R4.64+0x5000] ;  /* 0x0050000604127981 */ /* 0x000f68000c1e9b00 */
[----:B------:R1:W5:Y:S01]  /*2080*/  LDG.E.64.CONSTANT R20, desc[UR6][R4.64+0x6400] ;  /* 0x0064000604147981 */ /* 0x000362000c1e9b00 */
[----:B0-----:R-:W-:-:S06]  /*2090*/  IMAD.WIDE.U32 R6, R40, 0x8, R14 ;  /* 0x0000000828067825 */ /* 0x001fcc00078e000e */
[----:B------:R-:W2:Y:S01]  /*20a0*/  LDG.E.64.CONSTANT R6, desc[UR6][R6.64] ;  /* 0x0000000606067981 */ /* 0x000ea2000c1e9b00 */
[----:B------:R-:W-:-:S03]  /*20b0*/  IMAD.WIDE.U32 R14, R17, 0x8, R14 ;  /* 0x00000008110e7825 */ /* 0x000fc600078e000e */
[----:B------:R-:W5:Y:S04]  /*20c0*/  LDG.E.64.CONSTANT R16, desc[UR6][R4.64+0x3c00] ;  /* 0x003c000604107981 */ /* 0x000f68000c1e9b00 */
[----:B------:R-:W5:Y:S01]  /*20d0*/  LDG.E.64.CONSTANT R14, desc[UR6][R14.64] ;  /* 0x000000060e0e7981 */ /* 0x000f62000c1e9b00 */
[----:B------:R-:W-:Y:S01]  /*20e0*/  PLOP3.LUT P0, PT, PT, PT, PT, 0x8, 0x80 ;  /* 0x000000000080781c */ /* 0x000fe20003f0e170 */
[----:B------:R-:W-:Y:S02]  /*20f0*/  VIADD R38, R38, 0x1400 ;  /* 0x0000140026267836 */ /* 0x000fe40000000000 */
[----:B------:R-:W-:Y:S01]  /*2100*/  VIADD R40, R40, 0x1400 ;  /* 0x0000140028287836 */ /* 0x000fe20000000000 */
[----:B--2---:R-:W-:-:S08]  /*2110*/  DADD R2, R2, R6 ;  /* 0x0000000002027229 */ /* 0x004fd00000000006 */
[----:B------:R-:W-:-:S08]  /*2120*/  DADD R2, R2, R8 ;  /* 0x0000000002027229 */ /* 0x000fd00000000008 */
[----:B---3--:R-:W-:-:S08]  /*2130*/  DADD R2, R2, R10 ;  /* 0x0000000002027229 */ /* 0x008fd0000000000a */
[----:B----4-:R-:W-:-:S08]  /*2140*/  DADD R2, R2, R12 ;  /* 0x0000000002027229 */ /* 0x010fd0000000000c */
[----:B-----5:R-:W-:-:S08]  /*2150*/  DADD R2, R2, R14 ;  /* 0x0000000002027229 */ /* 0x020fd0000000000e */
[----:B------:R-:W-:Y:S01]  /*2160*/  DADD R2, R2, R16 ;  /* 0x0000000002027229 */ /* 0x000fe20000000010 */
[----:B------:R-:W-:-:S07]  /*2170*/  IADD3 R6, P1, PT, R4, 0xa000, RZ ;  /* 0x0000a00004067810 */ /* 0x000fce0007f3e0ff */
[----:B------:R-:W-:Y:S01]  /*2180*/  DADD R2, R2, R18 ;  /* 0x0000000002027229 */ /* 0x000fe20000000012 */
[----:B-1----:R-:W-:Y:S02]  /*2190*/  IMAD.X R5, RZ, RZ, R5, P1 ;  /* 0x000000ffff057224 */ /* 0x002fe400008e0605 */
[----:B------:R-:W-:-:S05]  /*21a0*/  IMAD.MOV.U32 R4, RZ, RZ, R6 ;  /* 0x000000ffff047224 */ /* 0x000fca00078e0006 */
[----:B------:R-:W-:-:S11]  /*21b0*/  DADD R2, R2, R20 ;  /* 0x0000000002027229 */ /* 0x000fd60000000014 */
.L_x_117:
[----:B------:R-:W-:Y:S05]  /*21c0*/  BSYNC.RECONVERGENT B2 ;  /* 0x0000000000027941 */ /* 0x000fea0003800200 */
.L_x_116:
[----:B------:R-:W-:-:S13]  /*21d0*/  ISETP.LT.OR P0, PT, R38, R39, P0 ;  /* 0x000000272600720c */ /* 0x000fda0000701670 */
[----:B------:R-:W-:Y:S05]  /*21e0*/  @!P0 BRA `(.L_x_109) ;  /* 0x0000000000288947 */ /* 0x000fea0003800000 */
[----:B------:R-:W0:Y:S01]  /*21f0*/  LDC.64 R6, c[0x0][0x380] ;  /* 0x0000e000ff067b82 */ /* 0x000e220000000a00 */
[----:B------:R-:W2:Y:S04]  /*2200*/  LDG.E.64.CONSTANT R8, desc[UR6][R4.64] ;  /* 0x0000000604087981 */ /* 0x000ea8000c1e9b00 */
[----:B------:R-:W3:Y:S01]  /*2210*/  LDG.E.64.CONSTANT R10, desc[UR6][R4.64+0x1400] ;  /* 0x00140006040a7981 */ /* 0x000ee2000c1e9b00 */
[----:B0-----:R-:W-:-:S03]  /*2220*/  IMAD.WIDE.U32 R40, R40, 0x8, R6 ;  /* 0x0000000828287825 */ /* 0x001fc600078e0006 */
[----:B------:R-:W4:Y:S04]  /*2230*/  LDG.E.64.CONSTANT R6, desc[UR6][R4.64+-0x1400] ;  /* 0xffec000604067981 */ /* 0x000f28000c1e9b00 */
[----:B------:R-:W5:Y:S02]  /*2240*/  LDG.E.64.CONSTANT R40, desc[UR6][R40.64] ;  /* 0x0000000628287981 */ /* 0x000f64000c1e9b00 */
[----:B-----5:R-:W-:-:S08]  /*2250*/  DADD R2, R2, R40 ;  /* 0x0000000002027229 */ /* 0x020fd00000000028 */
[----:B----4-:R-:W-:-:S08]  /*2260*/  DADD R2, R2, R6 ;  /* 0x0000000002027229 */ /* 0x010fd00000000006 */
[----:B--2---:R-:W-:-:S08]  /*2270*/  DADD R2, R2, R8 ;  /* 0x0000000002027229 */ /* 0x004fd00000000008 */
[----:B---3--:R-:W-:-:S11]  /*2280*/  DADD R2, R2, R10 ;  /* 0x0000000002027229 */ /* 0x008fd6000000000a */
.L_x_109:
[----:B------:R-:W-:Y:S05]  /*2290*/  BSYNC.RECONVERGENT B1 ;  /* 0x0000000000017941 */ /* 0x000fea0003800200 */
.L_x_107:
        /* <DEDUP_REMOVED lines=16> */
[----:B------:R-:W-:Y:S01]  /*23a0*/  SHFL.DOWN PT, R2, R4, 0x4, 0x1f ;  /* 0x08801f0004027f89 */ /* 0x000fe200000e0000 */
[----:B------:R-:W-:Y:S02]  /*23b0*/  @!P1 MOV R7, 0x400 ;  /* 0x0000040000079802 */ /* 0x000fe40000000f00 */
[----:B------:R-:W-:Y:S01]  /*23c0*/  @!P1 SHF.R.U32.HI R6, RZ, 0x2, R0 ;  /* 0x00000002ff069819 */ /* 0x000fe20000011600 */
[----:B------:R-:W0:Y:S01]  /*23d0*/  SHFL.DOWN PT, R3, R5, 0x4, 0x1f ;  /* 0x08801f0005037f89 */ /* 0x000e2200000e0000 */
[----:B-1----:R-:W-:-:S02]  /*23e0*/  @!P1 LEA R7, R12, R7, 0x18 ;  /* 0x000000070c079211 */ /* 0x002fc400078ec0ff */
[----:B------:R-:W-:-:S05]  /*23f0*/  @!P1 LOP3.LUT R6, R6, 0xf8, RZ, 0xc0, !PT ;  /* 0x000000f806069812 */ /* 0x000fca00078ec0ff */
[----:B------:R-:W-:Y:S01]  /*2400*/  @!P1 IMAD.IADD R7, R6, 0x1, R7 ;  /* 0x0000000106079824 */ /* 0x000fe200078e0207 */
        /* <DEDUP_REMOVED lines=22> */
[----:B------:R-:W1:Y:S04]  /*2570*/  LDS.128 R8, [UR4+0x20] ;  /* 0x00002004ff087984 */ /* 0x000e680008000c00 */
[----:B------:R-:W2:Y:S04]  /*2580*/  LDS.128 R16, [UR4+0x30] ;  /* 0x00003004ff107984 */ /* 0x000ea80008000c00 */
[----:B0-----:R-:W0:Y:S01]  /*2590*/  LDS.128 R4, [UR4+0x40] ;  /* 0x00004004ff047984 */ /* 0x001e220008000c00 */
[----:B-1----:R-:W-:-:S03]  /*25a0*/  DADD R8, R12, R8 ;  /* 0x000000000c087229 */ /* 0x002fc60000000008 */
[----:B------:R-:W-:Y:S05]  /*25b0*/  LDS.128 R12, [UR4+0x60] ;  /* 0x00006004ff0c7984 */ /* 0x000fea0008000c00 */
[----:B------:R-:W-:Y:S02]  /*25c0*/  DADD R2, R8, R10 ;  /* 0x0000000008027229 */ /* 0x000fe4000000000a */
[----:B------:R-:W1:Y:S06]  /*25d0*/  LDS.128 R8, [UR4+0x50] ;  /* 0x00005004ff087984 */ /* 0x000e6c0008000c00 */
[----:B--2---:R-:W-:-:S08]  /*25e0*/  DADD R2, R2, R16 ;  /* 0x0000000002027229 */ /* 0x004fd00000000010 */
[----:B------:R-:W-:-:S08]  /*25f0*/  DADD R2, R2, R18 ;  /* 0x0000000002027229 */ /* 0x000fd00000000012 */
[----:B0-----:R-:W-:-:S08]  /*2600*/  DADD R2, R2, R4 ;  /* 0x0000000002027229 */ /* 0x001fd00000000004 */
[----:B------:R-:W-:Y:S01]  /*2610*/  DADD R2, R2, R6 ;  /* 0x0000000002027229 */ /* 0x000fe20000000006 */
[----:B------:R-:W0:Y:S07]  /*2620*/  LDS.128 R4, [UR4+0x70] ;  /* 0x00007004ff047984 */ /* 0x000e2e0008000c00 */
[----:B-1----:R-:W-:-:S08]  /*2630*/  DADD R2, R2, R8 ;  /* 0x0000000002027229 */ /* 0x002fd00000000008 */
[----:B------:R-:W-:Y:S01]  /*2640*/  DADD R2, R2, R10 ;  /* 0x0000000002027229 */ /* 0x000fe2000000000a */
[----:B------:R-:W1:Y:S07]  /*2650*/  LDS.128 R8, [UR4+0x80] ;  /* 0x00008004ff087984 */ /* 0x000e6e0008000c00 */
[----:B------:R-:W-:-:S08]  /*2660*/  DADD R2, R2, R12 ;  /* 0x0000000002027229 */ /* 0x000fd0000000000c */
[----:B------:R-:W-:Y:S01]  /*2670*/  DADD R2, R2, R14 ;  /* 0x0000000002027229 */ /* 0x000fe2000000000e */
[----:B------:R-:W2:Y:S07]  /*2680*/  LDS.128 R12, [UR4+0x90] ;  /* 0x00009004ff0c7984 */ /* 0x000eae0008000c00 */
[----:B0-----:R-:W-:-:S08]  /*2690*/  DADD R2, R2, R4 ;  /* 0x0000000002027229 */ /* 0x001fd00000000004 */
[----:B------:R-:W-:Y:S01]  /*26a0*/  DADD R2, R2, R6 ;  /* 0x0000000002027229 */ /* 0x000fe20000000006 */
[----:B------:R-:W0:Y:S07]  /*26b0*/  LDS.128 R4, [UR4+0xa0] ;  /* 0x0000a004ff047984 */ /* 0x000e2e0008000c00 */
[----:B-1----:R-:W-:Y:S01]  /*26c0*/  DADD R2, R2, R8 ;  /* 0x0000000002027229 */ /* 0x002fe20000000008 */
[----:B------:R-:W1:Y:S07]  /*26d0*/  LDS.64 R8, [UR4+0xb0] ;  /* 0x0000b004ff087984 */ /* 0x000e6e0008000a00 */
[----:B------:R-:W-:-:S08]  /*26e0*/  DADD R2, R2, R10 ;  /* 0x0000000002027229 */ /* 0x000fd0000000000a */
[----:B--2---:R-:W-:-:S08]  /*26f0*/  DADD R2, R2, R12 ;  /* 0x0000000002027229 */ /* 0x004fd0000000000c */
[----:B------:R-:W-:-:S08]  /*2700*/  DADD R2, R2, R14 ;  /* 0x0000000002027229 */ /* 0x000fd0000000000e */
[----:B0-----:R-:W-:-:S08]  /*2710*/  DADD R2, R2, R4 ;  /* 0x0000000002027229 */ /* 0x001fd00000000004 */
[----:B------:R-:W-:-:S08]  /*2720*/  DADD R2, R2, R6 ;  /* 0x0000000002027229 */ /* 0x000fd00000000006 */
[----:B-1----:R-:W-:-:S11]  /*2730*/  DADD R12, R2, R8 ;  /* 0x00000000020c7229 */ /* 0x002fd60000000008 */
.L_x_105:
[----:B------:R-:W-:Y:S05]  /*2740*/  BSYNC.RECONVERGENT B0 ;  /* 0x0000000000007941 */ /* 0x000fea0003800200 */
.L_x_90:
[----:B------:R-:W-:Y:S05]  /*2750*/  @P0 EXIT ;  /* 0x000000000000094d */ /* 0x000fea0003800000 */
[----:B------:R-:W1:Y:S01]  /*2760*/  LDCU.64 UR4, c[0x0][0x398] ;  /* 0x00007300ff0477ac */ /* 0x000e620008000a00 */
[----:B0-----:R-:W0:Y:S01]  /*2770*/  LDC.64 R2, c[0x0][0x388] ;  /* 0x0000e200ff027b82 */ /* 0x001e220000000a00 */
[----:B-1----:R-:W-:-:S07]  /*2780*/  DADD R12, R12, UR4 ;  /* 0x000000040c0c7e29 */ /* 0x002fce0008000000 */
[----:B0-----:R-:W-:Y:S01]  /*2790*/  STG.E.64 desc[UR6][R2.64], R12 ;  /* 0x0000000c02007986 */ /* 0x001fe2000c101b06 */
[----:B------:R-:W-:Y:S05]  /*27a0*/  EXIT ;  /* 0x000000000000794d */ /* 0x000fea0003800000 */
.L_x_118:
        /* <DEDUP_REMOVED lines=13> */
.L_x_185:


//--------------------- .text._ZN3cub18CUB_300001_SM_10006detail6reduce18DeviceReduceKernelINS2_10policy_hubIdjN4cuda3std3__44plusIdEEE10Policy1000EN6thrust24THRUST_300001_SM_1000_NS6detail15normal_iteratorINSD_10device_ptrIdEEEEjS9_d6squareEEvT0_PT3_T1_NS0_13GridEvenShareISN_EET2_T4_ --------------------------
	.section	.text._ZN3cub18CUB_300001_SM_10006detail6reduce18DeviceReduceKernelINS2_10policy_hubIdjN4cuda3std3__44plusIdEEE10Policy1000EN6thrust24THRUST_300001_SM_1000_NS6detail15normal_iteratorINSD_10device_ptrIdEEEEjS9_d6squareEEvT0_PT3_T1_NS0_13GridEvenShareISN_EET2_T4_,"ax",@progbits
	.align	128
        .global         _ZN3cub18CUB_300001_SM_10006detail6reduce18DeviceReduceKernelINS2_10policy_hubIdjN4cuda3std3__44plusIdEEE10Policy1000EN6thrust24THRUST_300001_SM_1000_NS6detail15normal_iteratorINSD_10device_ptrIdEEEEjS9_d6squareEEvT0_PT3_T1_NS0_13GridEvenShareISN_EET2_T4_
        .type           _ZN3cub18CUB_300001_SM_10006detail6reduce18DeviceReduceKernelINS2_10policy_hubIdjN4cuda3std3__44plusIdEEE10Policy1000EN6thrust24THRUST_300001_SM_1000_NS6detail15normal_iteratorINSD_10device_ptrIdEEEEjS9_d6squareEEvT0_PT3_T1_NS0_13GridEvenShareISN_EET2_T4_,@function
        .size           _ZN3cub18CUB_300001_SM_10006detail6reduce18DeviceReduceKernelINS2_10policy_hubIdjN4cuda3std3__44plusIdEEE10Policy1000EN6thrust24THRUST_300001_SM_1000_NS6detail15normal_iteratorINSD_10device_ptrIdEEEEjS9_d6squareEEvT0_PT3_T1_NS0_13GridEvenShareISN_EET2_T4_,(.L_x_186 - _ZN3cub18CUB_300001_SM_10006detail6reduce18DeviceReduceKernelINS2_10policy_hubIdjN4cuda3std3__44plusIdEEE10Policy1000EN6thrust24THRUST_300001_SM_1000_NS6detail15normal_iteratorINSD_10device_ptrIdEEEEjS9_d6squareEEvT0_PT3_T1_NS0_13GridEvenShareISN_EET2_T4_)
        .other          _ZN3cub18CUB_300001_SM_10006detail6reduce18DeviceReduceKernelINS2_10policy_hubIdjN4cuda3std3__44plusIdEEE10Policy1000EN6thrust24THRUST_300001_SM_1000_NS6detail15normal_iteratorINSD_10device_ptrIdEEEEjS9_d6squareEEvT0_PT3_T1_NS0_13GridEvenShareISN_EET2_T4_,@"STO_CUDA_ENTRY STV_DEFAULT"
_ZN3cub18CUB_300001_SM_10006detail6reduce18DeviceReduceKernelINS2_10policy_hubIdjN4cuda3std3__44plusIdEEE10Policy1000EN6thrust24THRUST_300001_SM_1000_NS6detail15normal_iteratorINSD_10device_ptrIdEEEEjS9_d6squareEEvT0_PT3_T1_NS0_13GridEvenShareISN_EET2_T4_:
.text._ZN3cub18CUB_300001_SM_10006detail6reduce18DeviceReduceKernelINS2_10policy_hubIdjN4cuda3std3__44plusIdEEE10Policy1000EN6thrust24THRUST_300001_SM_1000_NS6detail15normal_iteratorINSD_10device_ptrIdEEEEjS9_d6squareEEvT0_PT3_T1_NS0_13GridEvenShareISN_EET2_T4_:
[----:B------:R-:W-:Y:S01]  /*0000*/  LDC R1, c[0x0][0x37c] ;  /* 0x0000df00ff017b82 */ /* 0x000fe20000000800 */
[----:B------:R-:W0:Y:S07]  /*0010*/  S2R R0, SR_CTAID.X ;  /* 0x0000000000007919 */ /* 0x000e2e0000002500 */
[----:B------:R-:W1:Y:S01]  /*0020*/  LDC.64 R14, c[0x0][0x3a8] ;  /* 0x0000ea00ff0e7b82 */ /* 0x000e620000000a00 */
[----:B------:R-:W2:Y:S01]  /*0030*/  LDCU.64 UR6, c[0x0][0x358] ;  /* 0x00006b00ff0677ac */ /* 0x000ea20008000a00 */
[----:B------:R-:W-:Y:S01]  /*0040*/  BSSY.RECONVERGENT B0, `(.L_x_119) ;  /* 0x00002d6000007945 */ /* 0x000fe20003800200 */
[----:B-1----:R-:W-:-:S02]  /*0050*/  IMAD R5, R15, 0x1400, RZ ;  /* 0x000014000f057824 */ /* 0x002fc400078e02ff */
[----:B0-----:R-:W-:-:S05]  /*0060*/  IMAD R2, R0, -0x1400, R14 ;  /* 0xffffec0000027824 */ /* 0x001fca00078e020e */
[----:B------:R-:W-:-:S13]  /*0070*/  ISETP.GT.U32.AND P0, PT, R2, 0x13ff, PT ;  /* 0x000013ff0200780c */ /* 0x000fda0003f04070 */
[----:B--2---:R-:W-:Y:S05]  /*0080*/  @P0 BRA `(.L_x_120) ;  /* 0x0000001800400947 */ /* 0x004fea0003800000 */
[----:B------:R-:W0:Y:S01]  /*0090*/  S2R R3, SR_TID.X ;  /* 0x0000000000037919 */ /* 0x000e220000002100 */
[----:B------:R-:W-:Y:S01]  /*00a0*/  BSSY.RECONVERGENT B1, `(.L_x_121) ;  /* 0x000000b000017945 */ /* 0x000fe20003800200 */
[----:B------:R-:W-:Y:S02]  /*00b0*/  CS2R R8, SRZ ;  /* 0x0000000000087805 */ /* 0x000fe4000001ff00 */
[----:B0-----:R-:W-:Y:S01]  /*00c0*/  ISETP.GE.U32.AND P0, PT, R3, R2, PT ;  /* 0x000000020300720c */ /* 0x001fe20003f06070 */
[----:B------:R-:W-:-:S12]  /*00d0*/  IMAD.MOV.U32 R7, RZ, RZ, R3 ;  /* 0x000000ffff077224 */ /* 0x000fd800078e0003 */
[----:B------:R-:W-:Y:S05]  /*00e0*/  @P0 BRA `(.L_x_122) ;  /* 0x0000000000180947 */ /* 0x000fea0003800000 */
[----:B------:R-:W0:Y:S01]  /*00f0*/  LDC.64 R4, c[0x0][0x380] ;  /* 0x0000e000ff047b82 */ /* 0x000e220000000a00 */
[----:B------:R-:W-:-:S04]  /*0100*/  IMAD R7, R0, 0x1400, R3 ;  /* 0x0000140000077824 */ /* 0x000fc800078e0203 */
[----:B0-----:R-:W-:-:S06]  /*0110*/  IMAD.WIDE.U32 R4, R7, 0x8, R4 ;  /* 0x0000000807047825 */ /* 0x001fcc00078e0004 */
[----:B------:R-:W2:Y:S01]  /*0120*/  LDG.E.64 R4, desc[UR6][R4.64] ;  /* 0x0000000604047981 */ /* 0x000ea2000c1e1b00 */
[----:B------:R-:W-:Y:S01]  /*0130*/  VIADD R7, R3, 0x280 ;  /* 0x0000028003077836 */ /* 0x000fe20000000000 */
[----:B--2---:R-:W-:-:S11]  /*0140*/  DMUL R8, R4, R4 ;  /* 0x0000000404087228 */ /* 0x004fd60000000000 */
.L_x_122:
[----:B------:R-:W-:Y:S05]  /*0150*/  BSYNC.RECONVERGENT B1 ;  /* 0x0000000000017941 */ /* 0x000fea0003800200 */
.L_x_121:
[----:B------:R-:W-:Y:S01]  /*0160*/  ISETP.GE.U32.AND P0, PT, R7, R2, PT ;  /* 0x000000020700720c */ /* 0x000fe20003f06070 */
[----:B------:R-:W-:-:S12]  /*0170*/  BSSY.RECONVERGENT B1, `(.L_x_123) ;  /* 0x00000a6000017945 */ /* 0x000fd80003800200 */
[----:B------:R-:W-:Y:S05]  /*0180*/  @P0 BRA `(.L_x_124) ;  /* 0x0000000800900947 */ /* 0x000fea0003800000 */
[----:B------:R-:W-:Y:S01]  /*0190*/  LOP3.LUT R5, RZ, R7, RZ, 0x33, !PT ;  /* 0x00000007ff057212 */ /* 0x000fe200078e33ff */
[----:B------:R-:W-:Y:S04]  /*01a0*/  BSSY.RECONVERGENT B2, `(.L_x_125) ;  /* 0x0000054000027945 */ /* 0x000fe80003800200 */
[----:B------:R-:W-:-:S04]  /*01b0*/  IMAD.IADD R5, R5, 0x1, R14 ;  /* 0x0000000105057824 */ /* 0x000fc800078e020e */
[----:B------:R-:W-:-:S04]  /*01c0*/  IMAD R5, R0, -0x1400, R5 ;  /* 0xffffec0000057824 */ /* 0x000fc800078e0205 */
[C---:B------:R-:W-:Y:S01]  /*01d0*/  IMAD.HI.U32 R4, R5.reuse, -0x33333333, RZ ;  /* 0xcccccccd05047827 */ /* 0x040fe200078e00ff */
[----:B------:R-:W-:-:S04]  /*01e0*/  ISETP.GE.U32.AND P0, PT, R5, 0x2580, PT ;  /* 0x000025800500780c */ /* 0x000fc80003f06070 */
[----:B------:R-:W-:-:S04]  /*01f0*/  LEA.HI R5, R4, 0x1, RZ, 0x17 ;  /* 0x0000000104057811 */ /* 0x000fc800078fb8ff */
[----:B------:R-:W-:-:S05]  /*0200*/  LOP3.LUT R24, R5, 0xf, RZ, 0xc0, !PT ;  /* 0x0000000f05187812 */ /* 0x000fca00078ec0ff */
[----:B------:R-:W-:Y:S05]  /*0210*/  @!P0 BRA `(.L_x_126) ;  /* 0x0000000400308947 */ /* 0x000fea0003800000 */
[----:B------:R-:W-:Y:S01]  /*0220*/  LOP3.LUT R26, R5, 0xfffff0, RZ, 0xc0, !PT ;  /* 0x00fffff0051a7812 */ /* 0x000fe200078ec0ff */
[----:B------:R-:W-:Y:S01]  /*0230*/  BSSY.RECONVERGENT B3, `(.L_x_127) ;  /* 0x0000049000037945 */ /* 0x000fe20003800200 */
[----:B------:R-:W-:Y:S02]  /*0240*/  VIADD R4, R7, 0x1400 ;  /* 0x0000140007047836 */ /* 0x000fe40000000000 */
[----:B------:R-:W-:Y:S02]  /*0250*/  IMAD R25, R0, 0x1400, R7 ;  /* 0x0000140000197824 */ /* 0x000fe400078e0207 */
[----:B------:R-:W-:-:S07]  /*0260*/  IMAD.MOV R26, RZ, RZ, -R26 ;  /* 0x000000ffff1a7224 */ /* 0x000fce00078e0a1a */
.L_x_128:
[----:B------:R-:W0:Y:S01]  /*0270*/  LDC.64 R6, c[0x0][0x380] ;  /* 0x0000e000ff067b82 */ /* 0x000e220000000a00 */
[C---:B------:R-:W-:Y:S02]  /*0280*/  VIADD R21, R25.reuse, 0x280 ;  /* 0x0000028019157836 */ /* 0x040fe40000000000 */
[----:B0-----:R-:W-:-:S04]  /*0290*/  IMAD.WIDE.U32 R10, R25, 0x8, R6 ;  /* 0x00000008190a7825 */ /* 0x001fc800078e0006 */
[--C-:B------:R-:W-:Y:S02]  /*02a0*/  IMAD.WIDE.U32 R20, R21, 0x8, R6.reuse ;  /* 0x0000000815147825 */ /* 0x100fe400078e0006 */
[----:B------:R-:W2:Y:S04]  /*02b0*/  LDG.E.64 R10, desc[UR6][R10.64] ;  /* 0x000000060a0a7981 */ /* 0x000ea8000c1e1b00 */
[----:B------:R-:W3:Y:S01]  /*02c0*/  LDG.E.64 R20, desc[UR6][R20.64] ;  /* 0x0000000614147981 */ /* 0x000ee2000c1e1b00 */
[C---:B------:R-:W-:Y:S02]  /*02d0*/  VIADD R19, R25.reuse, 0x500 ;  /* 0x0000050019137836 */ /* 0x040fe40000000000 */
[----:B------:R-:W-:Y:S02]  /*02e0*/  VIADD R17, R25, 0x780 ;  /* 0x0000078019117836 */ /* 0x000fe40000000000 */
[----:B------:R-:W-:-:S04]  /*02f0*/  IMAD.WIDE.U32 R18, R19, 0x8, R6 ;  /* 0x0000000813127825 */ /* 0x000fc800078e0006 */
[--C-:B------:R-:W-:Y:S02]  /*0300*/  IMAD.WIDE.U32 R16, R17, 0x8, R6.reuse ;  /* 0x0000000811107825 */ /* 0x100fe400078e0006 */
[----:B------:R-:W4:Y:S02]  /*0310*/  LDG.E.64 R18, desc[UR6][R18.64] ;  /* 0x0000000612127981 */ /* 0x000f24000c1e1b00 */
[C---:B------:R-:W-:Y:S02]  /*0320*/  VIADD R15, R25.reuse, 0xa00 ;  /* 0x00000a00190f7836 */ /* 0x040fe40000000000 */
[----:B------:R-:W5:Y:S01]  /*0330*/  LDG.E.64 R16, desc[UR6][R16.64] ;  /* 0x0000000610107981 */ /* 0x000f62000c1e1b00 */
[----:B------:R-:W-:Y:S02]  /*0340*/  VIADD R13, R25, 0xc80 ;  /* 0x00000c80190d7836 */ /* 0x000fe40000000000 */
[----:B------:R-:W-:-:S04]  /*0350*/  IMAD.WIDE.U32 R14, R15, 0x8, R6 ;  /* 0x000000080f0e7825 */ /* 0x000fc800078e0006 */
[--C-:B------:R-:W-:Y:S02]  /*0360*/  IMAD.WIDE.U32 R12, R13, 0x8, R6.reuse ;  /* 0x000000080d0c7825 */ /* 0x100fe400078e0006 */
[----:B------:R-:W5:Y:S02]  /*0370*/  LDG.E.64 R14, desc[UR6][R14.64] ;  /* 0x000000060e0e7981 */ /* 0x000f64000c1e1b00 */
[----:B------:R-:W-:Y:S02]  /*0380*/  VIADD R23, R25, 0xf00 ;  /* 0x00000f0019177836 */ /* 0x000fe40000000000 */
[----:B------:R-:W5:Y:S01]  /*0390*/  LDG.E.64 R12, desc[UR6][R12.64] ;  /* 0x000000060c0c7981 */ /* 0x000f62000c1e1b00 */
[----:B--2---:R-:W-:Y:S01]  /*03a0*/  DFMA R8, R10, R10, R8 ;  /* 0x0000000a0a08722b */ /* 0x004fe20000000008 */
[----:B------:R-:W-:-:S04]  /*03b0*/  IMAD.WIDE.U32 R10, R23, 0x8, R6 ;  /* 0x00000008170a7825 */ /* 0x000fc800078e0006 */
[----:B------:R-:W-:Y:S02]  /*03c0*/  VIADD R23, R25, 0x1180 ;  /* 0x0000118019177836 */ /* 0x000fe40000000000 */
[----:B------:R-:W2:Y:S01]  /*03d0*/  LDG.E.64 R10, desc[UR6][R10.64] ;  /* 0x000000060a0a7981 */ /* 0x000ea2000c1e1b00 */
[----:B---3--:R-:W-:Y:S01]  /*03e0*/  DFMA R20, R20, R20, R8 ;  /* 0x000000141414722b */ /* 0x008fe20000000008 */
[----:B------:R-:W-:-:S04]  /*03f0*/  IMAD.WIDE.U32 R8, R23, 0x8, R6 ;  /* 0x0000000817087825 */ /* 0x000fc800078e0006 */
[----:B------:R-:W-:Y:S02]  /*0400*/  VIADD R23, R25, 0x1400 ;  /* 0x0000140019177836 */ /* 0x000fe40000000000 */
[----:B------:R-:W3:Y:S02]  /*0410*/  LDG.E.64 R8, desc[UR6][R8.64] ;  /* 0x0000000608087981 */ /* 0x000ee4000c1e1b00 */
[----:B------:R-:W-:-:S06]  /*0420*/  IMAD.WIDE.U32 R22, R23, 0x8, R6 ;  /* 0x0000000817167825 */ /* 0x000fcc00078e0006 */
[----:B------:R-:W3:Y:S01]  /*0430*/  LDG.E.64 R22, desc[UR6][R22.64] ;  /* 0x0000000616167981 */ /* 0x000ee2000c1e1b00 */
[----:B----4-:R-:W-:Y:S01]  /*0440*/  DFMA R18, R18, R18, R20 ;  /* 0x000000121212722b */ /* 0x010fe20000000014 */
[----:B------:R-:W-:-:S07]  /*0450*/  VIADD R21, R25, 0x1680 ;  /* 0x0000168019157836 */ /* 0x000fce0000000000 */
[----:B-----5:R-:W-:Y:S01]  /*0460*/  DFMA R18, R16, R16, R18 ;  /* 0x000000101012722b */ /* 0x020fe20000000012 */
[----:B------:R-:W-:Y:S01]  /*0470*/  IMAD.WIDE.U32 R16, R21, 0x8, R6 ;  /* 0x0000000815107825 */ /* 0x000fe200078e0006 */
[----:B------:R-:W-:-:S05]  /*0480*/  IADD3 R21, PT, PT, R25, 0x1900, RZ ;  /* 0x0000190019157810 */ /* 0x000fca0007ffe0ff */
[----:B------:R-:W4:Y:S01]  /*0490*/  LDG.E.64 R16, desc[UR6][R16.64] ;  /* 0x0000000610107981 */ /* 0x000f22000c1e1b00 */
[----:B------:R-:W-:Y:S01]  /*04a0*/  DFMA R18, R14, R14, R18 ;  /* 0x0000000e0e12722b */ /* 0x000fe20000000012 */
[----:B------:R-:W-:-:S04]  /*04b0*/  IMAD.WIDE.U32 R14, R21, 0x8, R6 ;  /* 0x00000008150e7825 */ /* 0x000fc800078e0006 */
[----:B------:R-:W-:Y:S02]  /*04c0*/  VIADD R21, R25, 0x1b80 ;  /* 0x00001b8019157836 */ /* 0x000fe40000000000 */
[----:B------:R-:W5:Y:S01]  /*04d0*/  LDG.E.64 R14, desc[UR6][R14.64] ;  /* 0x000000060e0e7981 */ /* 0x000f62000c1e1b00 */
[----:B------:R-:W-:Y:S01]  /*04e0*/  DFMA R18, R12, R12, R18 ;  /* 0x0000000c0c12722b */ /* 0x000fe20000000012 */
[----:B------:R-:W-:-:S04]  /*04f0*/  IMAD.WIDE.U32 R12, R21, 0x8, R6 ;  /* 0x00000008150c7825 */ /* 0x000fc800078e0006 */
        /* <DEDUP_REMOVED lines=9> */
[----:B------:R-:W3:Y:S01]  /*0590*/  LDG.E.64 R8, desc[UR6][R8.64] ;  /* 0x0000000608087981 */ /* 0x000ee2000c1e1b00 */
[----:B------:R-:W-:Y:S01]  /*05a0*/  DFMA R22, R22, R22, R18 ;  /* 0x000000161616722b */ /* 0x000fe20000000012 */
[----:B------:R-:W-:-:S04]  /*05b0*/  IMAD.WIDE.U32 R18, R21, 0x8, R6 ;  /* 0x0000000815127825 */ /* 0x000fc800078e0006 */
[----:B------:R-:W-:Y:S02]  /*05c0*/  VIADD R21, R25, 0x2580 ;  /* 0x0000258019157836 */ /* 0x000fe40000000000 */
[----:B------:R-:W3:Y:S02]  /*05d0*/  LDG.E.64 R18, desc[UR6][R18.64] ;  /* 0x0000000612127981 */ /* 0x000ee4000c1e1b00 */
[----:B------:R-:W-:-:S06]  /*05e0*/  IMAD.WIDE.U32 R6, R21, 0x8, R6 ;  /* 0x0000000815067825 */ /* 0x000fcc00078e0006 */
[----:B------:R-:W3:Y:S01]  /*05f0*/  LDG.E.64 R6, desc[UR6][R6.64] ;  /* 0x0000000606067981 */ /* 0x000ee2000c1e1b00 */
[----:B----4-:R-:W-:Y:S01]  /*0600*/  DFMA R22, R16, R16, R22 ;  /* 0x000000101016722b */ /* 0x010fe20000000016 */
[----:B------:R-:W-:Y:S02]  /*0610*/  VIADD R26, R26, 0x10 ;  /* 0x000000101a1a7836 */ /* 0x000fe40000000000 */
[----:B------:R-:W-:Y:S02]  /*0620*/  VIADD R4, R4, 0x2800 ;  /* 0x0000280004047836 */ /* 0x000fe40000000000 */
[----:B------:R-:W-:Y:S01]  /*0630*/  VIADD R25, R25, 0x2800 ;  /* 0x0000280019197836 */ /* 0x000fe20000000000 */
[----:B------:R-:W-:Y:S02]  /*0640*/  ISETP.NE.AND P0, PT, R26, RZ, PT ;  /* 0x000000ff1a00720c */ /* 0x000fe40003f05270 */
[----:B-----5:R-:W-:-:S08]  /*0650*/  DFMA R22, R14, R14, R22 ;  /* 0x0000000e0e16722b */ /* 0x020fd00000000016 */
[----:B------:R-:W-:-:S08]  /*0660*/  DFMA R22, R12, R12, R22 ;  /* 0x0000000c0c16722b */ /* 0x000fd00000000016 */
[----:B--2---:R-:W-:-:S08]  /*0670*/  DFMA R22, R10, R10, R22 ;  /* 0x0000000a0a16722b */ /* 0x004fd00000000016 */
[----:B---3--:R-:W-:-:S08]  /*0680*/  DFMA R22, R8, R8, R22 ;  /* 0x000000080816722b */ /* 0x008fd00000000016 */
[----:B------:R-:W-:-:S08]  /*0690*/  DFMA R22, R18, R18, R22 ;  /* 0x000000121216722b */ /* 0x000fd00000000016 */
[----:B------:R-:W-:Y:S01]  /*06a0*/  DFMA R8, R6, R6, R22 ;  /* 0x000000060608722b */ /* 0x000fe20000000016 */
[----:B------:R-:W-:Y:S10]  /*06b0*/  @P0 BRA `(.L_x_128) ;  /* 0xfffffff800ec0947 */ /* 0x000ff4000383ffff */
[----:B------:R-:W-:Y:S05]  /*06c0*/  BSYNC.RECONVERGENT B3 ;  /* 0x0000000000037941 */ /* 0x000fea0003800200 */
.L_x_127:
[----:B------:R-:W-:-:S07]  /*06d0*/  VIADD R7, R4, 0xffffec00 ;  /* 0xffffec0004077836 */ /* 0x000fce0000000000 */
.L_x_126:
[----:B------:R-:W-:Y:S05]  /*06e0*/  BSYNC.RECONVERGENT B2 ;  /* 0x0000000000027941 */ /* 0x000fea0003800200 */
.L_x_125:
[----:B------:R-:W-:-:S13]  /*06f0*/  ISETP.NE.AND P0, PT, R24, RZ, PT ;  /* 0x000000ff1800720c */ /* 0x000fda0003f05270 */
[----:B------:R-:W-:Y:S05]  /*0700*/  @!P0 BRA `(.L_x_124) ;  /* 0x0000000400308947 */ /* 0x000fea0003800000 */
[----:B------:R-:W-:Y:S01]  /*0710*/  ISETP.GE.U32.AND P0, PT, R24, 0x8, PT ;  /* 0x000000081800780c */ /* 0x000fe20003f06070 */
[----:B------:R-:W-:Y:S01]  /*0720*/  BSSY.RECONVERGENT B2, `(.L_x_129) ;  /* 0x0000026000027945 */ /* 0x000fe20003800200 */
[----:B------:R-:W-:-:S04]  /*0730*/  LOP3.LUT R4, R5, 0x7, RZ, 0xc0, !PT ;  /* 0x0000000705047812 */ /* 0x000fc800078ec0ff */
[----:B------:R-:W-:-:S07]  /*0740*/  ISETP.NE.AND P1, PT, R4, RZ, PT ;  /* 0x000000ff0400720c */ /* 0x000fce0003f25270 */
[----:B------:R-:W-:Y:S06]  /*0750*/  @!P0 BRA `(.L_x_130) ;  /* 0x0000000000888947 */ /* 0x000fec0003800000 */
[----:B------:R-:W0:Y:S01]  /*0760*/  LDC.64 R24, c[0x0][0x380] ;  /* 0x0000e000ff187b82 */ /* 0x000e220000000a00 */
[----:B------:R-:W-:-:S04]  /*0770*/  IMAD R27, R0, 0x1400, R7 ;  /* 0x00001400001b7824 */ /* 0x000fc800078e0207 */
[C---:B------:R-:W-:Y:S02]  /*0780*/  VIADD R21, R27.reuse, 0x280 ;  /* 0x000002801b157836 */ /* 0x040fe40000000000 */
[C---:B------:R-:W-:Y:S02]  /*0790*/  VIADD R19, R27.reuse, 0x500 ;  /* 0x000005001b137836 */ /* 0x040fe40000000000 */
[----:B0-----:R-:W-:-:S04]  /*07a0*/  IMAD.WIDE.U32 R22, R27, 0x8, R24 ;  /* 0x000000081b167825 */ /* 0x001fc800078e0018 */
[--C-:B------:R-:W-:Y:S02]  /*07b0*/  IMAD.WIDE.U32 R20, R21, 0x8, R24.reuse ;  /* 0x0000000815147825 */ /* 0x100fe400078e0018 */
[----:B------:R-:W2:Y:S02]  /*07c0*/  LDG.E.64 R22, desc[UR6][R22.64] ;  /* 0x0000000616167981 */ /* 0x000ea4000c1e1b00 */
[--C-:B------:R-:W-:Y:S02]  /*07d0*/  IMAD.WIDE.U32 R18, R19, 0x8, R24.reuse ;  /* 0x0000000813127825 */ /* 0x100fe400078e0018 */
[----:B------:R-:W3:Y:S02]  /*07e0*/  LDG.E.64 R20, desc[UR6][R20.64] ;  /* 0x0000000614147981 */ /* 0x000ee4000c1e1b00 */
[C---:B------:R-:W-:Y:S02]  /*07f0*/  VIADD R17, R27.reuse, 0x780 ;  /* 0x000007801b117836 */ /* 0x040fe40000000000 */
[----:B------:R-:W4:Y:S01]  /*0800*/  LDG.E.64 R18, desc[UR6][R18.64] ;  /* 0x0000000612127981 */ /* 0x000f22000c1e1b00 */
[----:B------:R-:W-:Y:S01]  /*0810*/  IADD3 R15, PT, PT, R27, 0xa00, RZ ;  /* 0x00000a001b0f7810 */ /* 0x000fe20007ffe0ff */
[----:B------:R-:W-:-:S04]  /*0820*/  IMAD.WIDE.U32 R16, R17, 0x8, R24 ;  /* 0x0000000811107825 */ /* 0x000fc800078e0018 */
[--C-:B------:R-:W-:Y:S02]  /*0830*/  IMAD.WIDE.U32 R14, R15, 0x8, R24.reuse ;  /* 0x000000080f0e7825 */ /* 0x100fe400078e0018 */
[----:B------:R-:W5:Y:S02]  /*0840*/  LDG.E.64 R16, desc[UR6][R16.64] ;  /* 0x0000000610107981 */ /* 0x000f64000c1e1b00 */
[C---:B------:R-:W-:Y:S02]  /*0850*/  VIADD R13, R27.reuse, 0xc80 ;  /* 0x00000c801b0d7836 */ /* 0x040fe40000000000 */
[----:B------:R-:W5:Y:S01]  /*0860*/  LDG.E.64 R14, desc[UR6][R14.64] ;  /* 0x000000060e0e7981 */ /* 0x000f62000c1e1b00 */
[----:B------:R-:W-:Y:S02]  /*0870*/  VIADD R11, R27, 0xf00 ;  /* 0x00000f001b0b7836 */ /* 0x000fe40000000000 */
[----:B------:R-:W-:-:S04]  /*0880*/  IMAD.WIDE.U32 R12, R13, 0x8, R24 ;  /* 0x000000080d0c7825 */ /* 0x000fc800078e0018 */
[--C-:B------:R-:W-:Y:S02]  /*0890*/  IMAD.WIDE.U32 R10, R11, 0x8, R24.reuse ;  /* 0x000000080b0a7825 */ /* 0x100fe400078e0018 */
[----:B------:R-:W5:Y:S02]  /*08a0*/  LDG.E.64 R12, desc[UR6][R12.64] ;  /* 0x000000060c0c7981 */ /* 0x000f64000c1e1b00 */
[----:B------:R-:W-:Y:S02]  /*08b0*/  VIADD R27, R27, 0x1180 ;  /* 0x000011801b1b7836 */ /* 0x000fe40000000000 */
[----:B------:R-:W5:Y:S02]  /*08c0*/  LDG.E.64 R10, desc[UR6][R10.64] ;  /* 0x000000060a0a7981 */ /* 0x000f64000c1e1b00 */
[----:B------:R-:W-:-:S06]  /*08d0*/  IMAD.WIDE.U32 R24, R27, 0x8, R24 ;  /* 0x000000081b187825 */ /* 0x000fcc00078e0018 */
        /* <DEDUP_REMOVED lines=10> */
.L_x_130:
[----:B------:R-:W-:Y:S05]  /*0980*/  BSYNC.RECONVERGENT B2 ;  /* 0x0000000000027941 */ /* 0x000fea0003800200 */
.L_x_129:
        /* <DEDUP_REMOVED lines=15> */
[----:B------:R-:W-:Y:S02]  /*0a80*/  VIADD R19, R19, 0x780 ;  /* 0x0000078013137836 */ /* 0x000fe40000000000 */
[----:B------:R-:W4:Y:S02]  /*0a90*/  LDG.E.64 R16, desc[UR6][R16.64] ;  /* 0x0000000610107981 */ /* 0x000f24000c1e1b00 */
[----:B------:R-:W-:-:S06]  /*0aa0*/  IMAD.WIDE.U32 R14, R19, 0x8, R14 ;  /* 0x00000008130e7825 */ /* 0x000fcc00078e000e */
[----:B------:R-:W5:Y:S01]  /*0ab0*/  LDG.E.64 R14, desc[UR6][R14.64] ;  /* 0x000000060e0e7981 */ /* 0x000f62000c1e1b00 */
[----:B------:R-:W-:Y:S01]  /*0ac0*/  VIADD R7, R7, 0xa00 ;  /* 0x00000a0007077836 */ /* 0x000fe20000000000 */
[----:B--2---:R-:W-:-:S08]  /*0ad0*/  DFMA R8, R10, R10, R8 ;  /* 0x0000000a0a08722b */ /* 0x004fd00000000008 */
[----:B---3--:R-:W-:-:S08]  /*0ae0*/  DFMA R8, R12, R12, R8 ;  /* 0x0000000c0c08722b */ /* 0x008fd00000000008 */
[----:B----4-:R-:W-:-:S08]  /*0af0*/  DFMA R8, R16, R16, R8 ;  /* 0x000000101008722b */ /* 0x010fd00000000008 */
[----:B-----5:R-:W-:-:S11]  /*0b00*/  DFMA R8, R14, R14, R8 ;  /* 0x0000000e0e08722b */ /* 0x020fd60000000008 */
.L_x_132:
[----:B------:R-:W-:Y:S05]  /*0b10*/  BSYNC.RECONVERGENT B2 ;  /* 0x0000000000027941 */ /* 0x000fea0003800200 */
.L_x_131:
[----:B------:R-:W-:Y:S05]  /*0b20*/  @!P1 BRA `(.L_x_124) ;  /* 0x0000000000289947 */ /* 0x000fea0003800000 */
[----:B------:R-:W0:Y:S01]  /*0b30*/  LDC.64 R10, c[0x0][0x380] ;  /* 0x0000e000ff0a7b82 */ /* 0x000e220000000a00 */
[----:B------:R-:W-:Y:S02]  /*0b40*/  IMAD R7, R0, 0x1400, R7 ;  /* 0x0000140000077824 */ /* 0x000fe400078e0207 */
[----:B------:R-:W-:-:S07]  /*0b50*/  IMAD.MOV R6, RZ, RZ, -R5 ;  /* 0x000000ffff067224 */ /* 0x000fce00078e0a05 */
.L_x_133:
[----:B0-----:R-:W-:-:S06]  /*0b60*/  IMAD.WIDE.U32 R4, R7, 0x8, R10 ;  /* 0x0000000807047825 */ /* 0x001fcc00078e000a */
[----:B------:R-:W2:Y:S01]  /*0b70*/  LDG.E.64 R4, desc[UR6][R4.64] ;  /* 0x0000000604047981 */ /* 0x000ea2000c1e1b00 */
[----:B------:R-:W-:Y:S02]  /*0b80*/  VIADD R6, R6, 0x1 ;  /* 0x0000000106067836 */ /* 0x000fe40000000000 */
[----:B------:R-:W-:-:S03]  /*0b90*/  VIADD R7, R7, 0x280 ;  /* 0x0000028007077836 */ /* 0x000fc60000000000 */
[----:B------:R-:W-:Y:S01]  /*0ba0*/  ISETP.NE.AND P0, PT, R6, RZ, PT ;  /* 0x000000ff0600720c */ /* 0x000fe20003f05270 */
[----:B--2---:R-:W-:-:S12]  /*0bb0*/  DFMA R8, R4, R4, R8 ;  /* 0x000000040408722b */ /* 0x004fd80000000008 */
[----:B------:R-:W-:Y:S05]  /*0bc0*/  @P0 BRA `(.L_x_133) ;  /* 0xfffffffc00e40947 */ /* 0x000fea000383ffff */
.L_x_124:
[----:B------:R-:W-:Y:S05]  /*0bd0*/  BSYNC.RECONVERGENT B1 ;  /* 0x0000000000017941 */ /* 0x000fea0003800200 */
.L_x_123:
[----:B------:R-:W-:-:S13]  /*0be0*/  ISETP.GE.U32.AND P0, PT, R2, 0x280, PT ;  /* 0x000002800200780c */ /* 0x000fda0003f06070 */
        /* <DEDUP_REMOVED lines=50> */
[----:B------:R-:W1:Y:S05]  /*0f10*/  LDS.128 R4, [UR4+0x50] ;  /* 0x00005004ff047984 */ /* 0x000e6a0008000c00 */
[----:B------:R-:W-:-:S08]  /*0f20*/  DADD R16, R16, R18 ;  /* 0x0000000010107229 */ /* 0x000fd00000000012 */
[----:B--2---:R-:W-:-:S08]  /*0f30*/  DADD R12, R16, R12 ;  /* 0x00000000100c7229 */ /* 0x004fd0000000000c */
[----:B------:R-:W-:Y:S02]  /*0f40*/  DADD R2, R12, R14 ;  /* 0x000000000c027229 */ /* 0x000fe4000000000e */
[----:B------:R-:W2:Y:S06]  /*0f50*/  LDS.128 R12, [UR4+0x60] ;  /* 0x00006004ff0c7984 */ /* 0x000eac0008000c00 */
[----:B0-----:R-:W-:-:S08]  /*0f60*/  DADD R2, R2, R8 ;  /* 0x0000000002027229 */ /* 0x001fd00000000008 */
[----:B------:R-:W-:Y:S01]  /*0f70*/  DADD R2, R2, R10 ;  /* 0x0000000002027229 */ /* 0x000fe2000000000a */
[----:B------:R-:W0:Y:S07]  /*0f80*/  LDS.128 R8, [UR4+0x70] ;  /* 0x00007004ff087984 */ /* 0x000e2e0008000c00 */
        /* <DEDUP_REMOVED lines=16> */
[----:B-1----:R-:W-:Y:S01]  /*1090*/  DADD R4, R2, R4 ;  /* 0x0000000002047229 */ /* 0x002fe20000000004 */
[----:B------:R-:W-:Y:S10]  /*10a0*/  BRA `(.L_x_135) ;  /* 0x0000001c003c7947 */ /* 0x000ff40003800000 */
.L_x_134:
[----:B------:R-:W-:-:S04]  /*10b0*/  LOP3.LUT R4, R3, 0x3e0, RZ, 0xc0, !PT ;  /* 0x000003e003047812 */ /* 0x000fc800078ec0ff */
[----:B------:R-:W-:Y:S02]  /*10c0*/  LOP3.LUT R7, RZ, R4, RZ, 0x33, !PT ;  /* 0x00000004ff077212 */ /* 0x000fe400078e33ff */
[----:B------:R-:W-:Y:S02]  /*10d0*/  IADD3 R5, PT, PT, R4, 0x20, RZ ;  /* 0x0000002004057810 */ /* 0x000fe40007ffe0ff */
[----:B------:R-:W0:Y:S01]  /*10e0*/  S2R R4, SR_LANEID ;  /* 0x0000000000047919 */ /* 0x000e220000000000 */
[----:B------:R-:W-:Y:S01]  /*10f0*/  IMAD.IADD R7, R2, 0x1, R7 ;  /* 0x0000000102077824 */ /* 0x000fe200078e0207 */
[----:B------:R-:W-:-:S04]  /*1100*/  ISETP.GT.U32.AND P0, PT, R5, R2, PT ;  /* 0x000000020500720c */ /* 0x000fc80003f04070 */
[----:B------:R-:W-:-:S05]  /*1110*/  SEL R7, R7, 0x1f, P0 ;  /* 0x0000001f07077807 */ /* 0x000fca0000000000 */
[----:B------:R-:W-:Y:S04]  /*1120*/  SHFL.DOWN PT, R10, R8, 0x1, R7 ;  /* 0x08200000080a7989 */ /* 0x000fe800000e0007 */
[----:B------:R-:W1:Y:S01]  /*1130*/  SHFL.DOWN PT, R11, R9, 0x1, R7 ;  /* 0x08200000090b7989 */ /* 0x000e6200000e0007 */
[C---:B0-----:R-:W-:Y:S01]  /*1140*/  ISETP.GE.AND P0, PT, R4.reuse, R7, PT ;  /* 0x000000070400720c */ /* 0x041fe20003f06270 */
[----:B------:R-:W-:Y:S01]  /*1150*/  VIADD R6, R4, 0x2 ;  /* 0x0000000204067836 */ /* 0x000fe20000000000 */
[----:B-1----:R-:W-:-:S10]  /*1160*/  DADD R10, R10, R8 ;  /* 0x000000000a0a7229 */ /* 0x002fd40000000008 */
        /* <DEDUP_REMOVED lines=11> */
[----:B------:R-:W-:-:S03]  /*1220*/  VIADD R6, R4, 0x8 ;  /* 0x0000000804067836 */ /* 0x000fc60000000000 */
[----:B------:R-:W0:Y:S02]  /*1230*/  SHFL.DOWN PT, R9, R11, 0x4, R7 ;  /* 0x088000000b097989 */ /* 0x000e2400000e0007 */
[----:B------:R-:W-:Y:S01]  /*1240*/  ISETP.GT.AND P1, PT, R6, R7, PT ;  /* 0x000000070600720c */ /* 0x000fe20003f24270 */
[----:B0-----:R-:W-:-:S10]  /*1250*/  DADD R8, R8, R10 ;  /* 0x0000000008087229 */ /* 0x001fd4000000000a */
[----:B------:R-:W-:Y:S02]  /*1260*/  FSEL R12, R10, R8, P0 ;  /* 0x000000080a0c7208 */ /* 0x000fe40000000000 */
[----:B------:R-:W-:Y:S02]  /*1270*/  FSEL R13, R11, R9, P0 ;  /* 0x000000090b0d7208 */ /* 0x000fe40000000000 */
[C---:B------:R-:W-:Y:S01]  /*1280*/  ISETP.NE.AND P0, PT, R4.reuse, RZ, PT ;  /* 0x000000ff0400720c */ /* 0x040fe20003f05270 */
[----:B------:R-:W-:Y:S01]  /*1290*/  SHFL.DOWN PT, R8, R12, 0x8, R7 ;  /* 0x090000000c087989 */ /* 0x000fe200000e0007 */
[----:B------:R-:W-:-:S03]  /*12a0*/  VIADD R4, R4, 0x10 ;  /* 0x0000001004047836 */ /* 0x000fc60000000000 */
[----:B------:R-:W0:Y:S08]  /*12b0*/  SHFL.DOWN PT, R9, R13, 0x8, R7 ;  /* 0x090000000d097989 */ /* 0x000e3000000e0007 */
[----:B------:R-:W1:Y:S01]  /*12c0*/  @!P0 S2R R15, SR_CgaCtaId ;  /* 0x00000000000f8919 */ /* 0x000e620000008800 */
[----:B------:R-:W-:Y:S02]  /*12d0*/  @!P0 MOV R6, 0x400 ;  /* 0x0000040000068802 */ /* 0x000fe40000000f00 */
[----:B------:R-:W-:Y:S01]  /*12e0*/  @!P0 SHF.R.U32.HI R5, RZ, 0x2, R3 ;  /* 0x00000002ff058819 */ /* 0x000fe20000011603 */
[----:B0-----:R-:W-:-:S10]  /*12f0*/  DADD R8, R8, R12 ;  /* 0x0000000008087229 */ /* 0x001fd4000000000c */
[----:B------:R-:W-:Y:S02]  /*1300*/  FSEL R10, R12, R8, P1 ;  /* 0x000000080c0a7208 */ /* 0x000fe40000800000 */
[----:B------:R-:W-:Y:S02]  /*1310*/  FSEL R11, R13, R9, P1 ;  /* 0x000000090d0b7208 */ /* 0x000fe40000800000 */
[----:B------:R-:W-:Y:S01]  /*1320*/  ISETP.GT.AND P1, PT, R4, R7, PT ;  /* 0x000000070400720c */ /* 0x000fe20003f24270 */
[----:B------:R-:W-:Y:S01]  /*1330*/  SHFL.DOWN PT, R8, R10, 0x10, R7 ;  /* 0x0a0000000a087989 */ /* 0x000fe200000e0007 */
[----:B-1----:R-:W-:Y:S02]  /*1340*/  @!P0 LEA R15, R15, R6, 0x18 ;  /* 0x000000060f0f8211 */ /* 0x002fe400078ec0ff */
[----:B------:R-:W-:Y:S01]  /*1350*/  @!P0 LOP3.LUT R6, R5, 0xf8, RZ, 0xc0, !PT ;  /* 0x000000f805068812 */ /* 0x000fe200078ec0ff */
[----:B------:R-:W0:Y:S04]  /*1360*/  SHFL.DOWN PT, R9, R11, 0x10, R7 ;  /* 0x0a0000000b097989 */ /* 0x000e2800000e0007 */
        /* <DEDUP_REMOVED lines=10> */
[----:B------:R-:W-:Y:S01]  /*1410*/  ISETP.GT.U32.AND P1, PT, R2, 0x20, PT ;  /* 0x000000200200780c */ /* 0x000fe20003f24070 */
[----:B0-----:R-:W-:-:S09]  /*1420*/  ULEA UR4, UR5, UR4, 0x18 ;  /* 0x0000000405047291 */ /* 0x001fd2000f8ec0ff */
[----:B------:R-:W0:Y:S04]  /*1430*/  LDS.128 R12, [UR4+0x20] ;  /* 0x00002004ff0c7984 */ /* 0x000e280008000c00 */
[----:B------:R-:W1:Y:S01]  /*1440*/  LDS.128 R8, [UR4+0x30] ;  /* 0x00003004ff087984 */ /* 0x000e620008000c00 */
[----:B0-----:R-:W-:-:S10]  /*1450*/  DADD R12, R4, R12 ;  /* 0x00000000040c7229 */ /* 0x001fd4000000000c */
[----:B------:R-:W-:Y:S02]  /*1460*/  FSEL R4, R12, R4, P1 ;  /* 0x000000040c047208 */ /* 0x000fe40000800000 */
[----:B------:R-:W-:Y:S02]  /*1470*/  FSEL R5, R13, R5, P1 ;  /* 0x000000050d057208 */ /* 0x000fe40000800000 */
[----:B------:R-:W-:-:S04]  /*1480*/  ISETP.GT.U32.AND P1, PT, R2, 0x40, PT ;  /* 0x000000400200780c */ /* 0x000fc80003f24070 */
[----:B------:R-:W-:-:S10]  /*1490*/  DADD R14, R4, R14 ;  /* 0x00000000040e7229 */ /* 0x000fd4000000000e */
[----:B------:R-:W-:Y:S02]  /*14a0*/  FSEL R12, R14, R4, P1 ;  /* 0x000000040e0c7208 */ /* 0x000fe40000800000 */
[----:B------:R-:W-:Y:S02]  /*14b0*/  FSEL R13, R15, R5, P1 ;  /* 0x000000050f0d7208 */ /* 0x000fe40000800000 */
[----:B------:R-:W0:Y:S01]  /*14c0*/  LDS.128 R4, [UR4+0x40] ;  /* 0x00004004ff047984 */ /* 0x000e220008000c00 */
[----:B------:R-:W-:-:S03]  /*14d0*/  ISETP.GT.U32.AND P1, PT, R2, 0x60, PT ;  /* 0x000000600200780c */ /* 0x000fc60003f24070 */
[----:B-1----:R-:W-:-:S10]  /*14e0*/  DADD R8, R8, R12 ;  /* 0x0000000008087229 */ /* 0x002fd4000000000c */
[----:B------:R-:W-:Y:S02]  /*14f0*/  FSEL R8, R8, R12, P1 ;  /* 0x0000000c08087208 */ /* 0x000fe40000800000 */
[----:B------:R-:W-:Y:S02]  /*1500*/  FSEL R9, R9, R13, P1 ;  /* 0x0000000d09097208 */ /* 0x000fe40000800000 */
[----:B------:R-:W-:-:S04]  /*1510*/  ISETP.GT.U32.AND P1, PT, R2, 0x80, PT ;  /* 0x000000800200780c */ /* 0x000fc80003f24070 */
[----:B------:R-:W-:-:S10]  /*1520*/  DADD R10, R8, R10 ;  /* 0x00000000080a7229 */ /* 0x000fd4000000000a */
[----:B------:R-:W-:Y:S02]  /*1530*/  FSEL R12, R10, R8, P1 ;  /* 0x000000080a0c7208 */ /* 0x000fe40000800000 */
[----:B------:R-:W-:Y:S02]  /*1540*/  FSEL R13, R11, R9, P1 ;  /* 0x000000090b0d7208 */ /* 0x000fe40000800000 */
[----:B------:R-:W1:Y:S01]  /*1550*/  LDS.128 R8, [UR4+0x50] ;  /* 0x00005004ff087984 */ /* 0x000e620008000c00 */
[----:B------:R-:W-:-:S03]  /*1560*/  ISETP.GT.U32.AND P1, PT, R2, 0xa0, PT ;  /* 0x000000a00200780c */ /* 0x000fc60003f24070 */
        /* <DEDUP_REMOVED lines=52> */
[----:B------:R-:W1:Y:S01]  /*18b0*/  LDS.64 R8, [UR4+0xb0] ;  /* 0x0000b004ff087984 */ /* 0x000e620008000a00 */
        /* <DEDUP_REMOVED lines=8> */
[----:B------:R-:W-:-:S04]  /*1940*/  ISETP.GT.U32.AND P1, PT, R2, 0x260, PT ;  /* 0x000002600200780c */ /* 0x000fc80003f24070 */
[----:B-1----:R-:W-:-:S10]  /*1950*/  DADD R8, R8, R4 ;  /* 0x0000000008087229 */ /* 0x002fd40000000004 */
[----:B------:R-:W-:Y:S02]  /*1960*/  FSEL R4, R8, R4, P1 ;  /* 0x0000000408047208 */ /* 0x000fe40000800000 */
[----:B------:R-:W-:Y:S01]  /*1970*/  FSEL R5, R9, R5, P1 ;  /* 0x0000000509057208 */ /* 0x000fe20000800000 */
[----:B------:R-:W-:Y:S06]  /*1980*/  BRA `(.L_x_135) ;  /* 0x0000001400047947 */ /* 0x000fec0003800000 */
.L_x_120:
[----:B------:R-:W0:Y:S01]  /*1990*/  S2R R25, SR_TID.X ;  /* 0x0000000000197919 */ /* 0x000e220000002100 */
[----:B------:R-:W1:Y:S02]  /*19a0*/  LDCU.64 UR4, c[0x0][0x380] ;  /* 0x00007000ff0477ac */ /* 0x000e640008000a00 */
[----:B-1----:R-:W-:Y:S02]  /*19b0*/  IMAD.U32 R8, RZ, RZ, UR4 ;  /* 0x00000004ff087e24 */ /* 0x002fe4000f8e00ff */
[----:B------:R-:W-:Y:S02]  /*19c0*/  IMAD.U32 R9, RZ, RZ, UR5 ;  /* 0x00000005ff097e24 */ /* 0x000fe4000f8e00ff */
[----:B0-----:R-:W-:-:S04]  /*19d0*/  IMAD R29, R0, 0x1400, R25 ;  /* 0x00001400001d7824 */ /* 0x001fc800078e0219 */
[----:B------:R-:W-:-:S05]  /*19e0*/  IMAD.WIDE.U32 R28, R29, 0x8, R8 ;  /* 0x000000081d1c7825 */ /* 0x000fca00078e0008 */
        /* <DEDUP_REMOVED lines=8> */
[----:B------:R-:W-:Y:S01]  /*1a70*/  ISETP.GE.U32.AND P0, PT, R2, R5, PT ;  /* 0x000000050200720c */ /* 0x000fe20003f06070 */
[----:B--2---:R-:W-:-:S08]  /*1a80*/  DMUL R26, R26, R26 ;  /* 0x0000001a1a1a7228 */ /* 0x004fd00000000000 */
[----:B---3--:R-:W-:-:S08]  /*1a90*/  DFMA R26, R22, R22, R26 ;  /* 0x00000016161a722b */ /* 0x008fd0000000001a */
[----:B----4-:R-:W-:-:S08]  /*1aa0*/  DFMA R26, R20, R20, R26 ;  /* 0x00000014141a722b */ /* 0x010fd0000000001a */
[----:B-----5:R-:W-:-:S08]  /*1ab0*/  DFMA R26, R18, R18, R26 ;  /* 0x00000012121a722b */ /* 0x020fd0000000001a */
[----:B------:R-:W-:-:S08]  /*1ac0*/  DFMA R26, R16, R16, R26 ;  /* 0x00000010101a722b */ /* 0x000fd0000000001a */
[----:B------:R-:W-:-:S08]  /*1ad0*/  DFMA R26, R10, R10, R26 ;  /* 0x0000000a0a1a722b */ /* 0x000fd0000000001a */
[----:B------:R-:W-:-:S08]  /*1ae0*/  DFMA R26, R6, R6, R26 ;  /* 0x00000006061a722b */ /* 0x000fd0000000001a */
[----:B------:R-:W-:Y:S01]  /*1af0*/  DFMA R12, R12, R12, R26 ;  /* 0x0000000c0c0c722b */ /* 0x000fe2000000001a */
[----:B------:R-:W-:Y:S10]  /*1b00*/  @!P0 BRA `(.L_x_136) ;  /* 0x0000000c00708947 */ /* 0x000ff40003800000 */
[----:B------:R-:W-:Y:S01]  /*1b10*/  IMAD.IADD R3, R0, 0x1, R15 ;  /* 0x0000000100037824 */ /* 0x000fe200078e020f */
[----:B------:R-:W-:Y:S01]  /*1b20*/  LOP3.LUT R4, RZ, R25, RZ, 0x33, !PT ;  /* 0x00000019ff047212 */ /* 0x000fe200078e33ff */
[----:B------:R-:W-:Y:S01]  /*1b30*/  VIADD R2, R14, 0xffffec00 ;  /* 0xffffec000e027836 */ /* 0x000fe20000000000 */
[----:B------:R-:W-:Y:S01]  /*1b40*/  UMOV UR4, URZ ;  /* 0x000000ff00047c82 */ /* 0x000fe20008000000 */
[----:B------:R-:W-:Y:S01]  /*1b50*/  IMAD R3, R3, 0x1400, RZ ;  /* 0x0000140003037824 */ /* 0x000fe200078e02ff */
[----:B------:R-:W-:-:S03]  /*1b60*/  IADD3 R7, PT, PT, -R5, R14, R4 ;  /* 0x0000000e05077210 */ /* 0x000fc60007ffe104 */
[----:B------:R-:W-:Y:S01]  /*1b70*/  IMAD.MOV.U32 R6, RZ, RZ, R3 ;  /* 0x000000ffff067224 */ /* 0x000fe200078e0003 */
[C---:B------:R-:W-:Y:S01]  /*1b80*/  ISETP.GT.U32.AND P0, PT, R3.reuse, R2, PT ;  /* 0x000000020300720c */ /* 0x040fe20003f04070 */
[----:B------:R-:W-:Y:S01]  /*1b90*/  IMAD R4, R0, -0x1400, R7 ;  /* 0xffffec0000047824 */ /* 0x000fe200078e0207 */
[----:B------:R-:W-:-:S11]  /*1ba0*/  IADD3 R25, PT, PT, R3, 0x1400, R25 ;  /* 0x0000140003197810 */ /* 0x000fd60007ffe019 */
[----:B------:R-:W-:Y:S05]  /*1bb0*/  @P0 BRA `(.L_x_137) ;  /* 0x0000000000800947 */ /* 0x000fea0003800000 */
[----:B------:R-:W0:Y:S08]  /*1bc0*/  LDC R7, c[0x0][0x3a8] ;  /* 0x0000ea00ff077b82 */ /* 0x000e300000000800 */
[----:B------:R-:W1:Y:S02]  /*1bd0*/  LDC.64 R8, c[0x0][0x380] ;  /* 0x0000e000ff087b82 */ /* 0x000e640000000a00 */
.L_x_138:
[----:B------:R-:W2:Y:S02]  /*1be0*/  S2R R10, SR_TID.X ;  /* 0x00000000000a7919 */ /* 0x000ea40000002100 */
[----:B--2---:R-:W-:-:S04]  /*1bf0*/  IMAD.IADD R11, R10, 0x1, R3 ;  /* 0x000000010a0b7824 */ /* 0x004fc800078e0203 */
[----:B-1----:R-:W-:-:S05]  /*1c00*/  IMAD.WIDE.U32 R10, R11, 0x8, R8 ;  /* 0x000000080b0a7825 */ /* 0x002fca00078e0008 */
[----:B------:R-:W2:Y:S04]  /*1c10*/  LDG.E.64 R22, desc[UR6][R10.64] ;  /* 0x000000060a167981 */ /* 0x000ea8000c1e1b00 */
[----:B------:R-:W3:Y:S04]  /*1c20*/  LDG.E.64 R20, desc[UR6][R10.64+0x1400] ;  /* 0x001400060a147981 */ /* 0x000ee8000c1e1b00 */
[----:B------:R-:W4:Y:S04]  /*1c30*/  LDG.E.64 R14, desc[UR6][R10.64+0x2800] ;  /* 0x002800060a0e7981 */ /* 0x000f28000c1e1b00 */
[----:B------:R-:W5:Y:S04]  /*1c40*/  LDG.E.64 R18, desc[UR6][R10.64+0x3c00] ;  /* 0x003c00060a127981 */ /* 0x000f68000c1e1b00 */
[----:B------:R-:W5:Y:S04]  /*1c50*/  LDG.E.64 R16, desc[UR6][R10.64+0x5000] ;  /* 0x005000060a107981 */ /* 0x000f68000c1e1b00 */
[----:B------:R-:W5:Y:S01]  /*1c60*/  LDG.E.64 R26, desc[UR6][R10.64+0x8c00] ;  /* 0x008c00060a1a7981 */ /* 0x000f62000c1e1b00 */
[----:B--2---:R-:W-:-:S03]  /*1c70*/  DFMA R12, R22, R22, R12 ;  /* 0x00000016160c722b */ /* 0x004fc6000000000c */
[----:B------:R-:W2:Y:S05]  /*1c80*/  LDG.E.64 R22, desc[UR6][R10.64+0x6400] ;  /* 0x006400060a167981 */ /* 0x000eaa000c1e1b00 */
[----:B---3--:R-:W-:Y:S01]  /*1c90*/  DFMA R12, R20, R20, R12 ;  /* 0x00000014140c722b */ /* 0x008fe2000000000c */
[----:B------:R-:W3:Y:S07]  /*1ca0*/  LDG.E.64 R20, desc[UR6][R10.64+0x7800] ;  /* 0x007800060a147981 */ /* 0x000eee000c1e1b00 */
[----:B----4-:R-:W-:-:S08]  /*1cb0*/  DFMA R12, R14, R14, R12 ;  /* 0x0000000e0e0c722b */ /* 0x010fd0000000000c */
[----:B-----5:R-:W-:Y:S01]  /*1cc0*/  DFMA R12, R18, R18, R12 ;  /* 0x00000012120c722b */ /* 0x020fe2000000000c */
[----:B0-----:R-:W-:-:S07]  /*1cd0*/  MOV R14, R7 ;  /* 0x00000007000e7202 */ /* 0x001fce0000000f00 */
[----:B------:R-:W-:Y:S01]  /*1ce0*/  DFMA R12, R16, R16, R12 ;  /* 0x00000010100c722b */ /* 0x000fe2000000000c */
[----:B------:R-:W-:-:S05]  /*1cf0*/  IMAD.IADD R16, R14, 0x1, -R3 ;  /* 0x000000010e107824 */ /* 0x000fca00078e0a03 */
[----:B------:R-:W-:Y:S02]  /*1d00*/  ISETP.GE.U32.AND P0, PT, R16, R5, PT ;  /* 0x000000051000720c */ /* 0x000fe40003f06070 */
[----:B--2---:R-:W-:-:S08]  /*1d10*/  DFMA R12, R22, R22, R12 ;  /* 0x00000016160c722b */ /* 0x004fd0000000000c */
[----:B---3--:R-:W-:-:S08]  /*1d20*/  DFMA R12, R20, R20, R12 ;  /* 0x00000014140c722b */ /* 0x008fd0000000000c */
[----:B------:R-:W-:Y:S01]  /*1d30*/  DFMA R12, R26, R26, R12 ;  /* 0x0000001a1a0c722b */ /* 0x000fe2000000000c */
[----:B------:R-:W-:Y:S10]  /*1d40*/  @!P0 BRA `(.L_x_136) ;  /* 0x0000000800e08947 */ /* 0x000ff40003800000 */
[C---:B------:R-:W-:Y:S01]  /*1d50*/  IMAD.IADD R3, R5.reuse, 0x1, R3 ;  /* 0x0000000105037824 */ /* 0x040fe200078e0203 */
[----:B------:R-:W-:Y:S01]  /*1d60*/  UIADD3 UR4, UPT, UPT, UR4, 0x1, URZ ;  /* 0x0000000104047890 */ /* 0x000fe2000fffe0ff */
[----:B------:R-:W-:Y:S02]  /*1d70*/  IMAD.IADD R6, R5, 0x1, R6 ;  /* 0x0000000105067824 */ /* 0x000fe400078e0206 */
[----:B------:R-:W-:Y:S01]  /*1d80*/  IMAD.IADD R4, R4, 0x1, -R5 ;  /* 0x0000000104047824 */ /* 0x000fe200078e0a05 */
[----:B------:R-:W-:Y:S01]  /*1d90*/  ISETP.GT.U32.AND P0, PT, R3, R2, PT ;  /* 0x000000020300720c */ /* 0x000fe20003f04070 */
[----:B------:R-:W-:-:S12]  /*1da0*/  IMAD.IADD R25, R5, 0x1, R25 ;  /* 0x0000000105197824 */ /* 0x000fd800078e0219 */
[----:B------:R-:W-:Y:S05]  /*1db0*/  @!P0 BRA `(.L_x_138) ;  /* 0xfffffffc00888947 */ /* 0x000fea000383ffff */
.L_x_137:
[----:B------:R-:W0:Y:S01]  /*1dc0*/  S2R R11, SR_TID.X ;  /* 0x00000000000b7919 */ /* 0x000e220000002100 */
[----:B------:R-:W-:Y:S01]  /*1dd0*/  IMAD.IADD R2, R14, 0x1, -R3 ;  /* 0x000000010e027824 */ /* 0x000fe200078e0a03 */
[----:B------:R-:W-:Y:S04]  /*1de0*/  BSSY.RECONVERGENT B1, `(.L_x_136) ;  /* 0x00000ae000017945 */ /* 0x000fe80003800200 */
[----:B0-----:R-:W-:-:S04]  /*1df0*/  ISETP.GE.AND P0, PT, R11, R2, PT ;  /* 0x000000020b00720c */ /* 0x001fc80003f06270 */
[----:B------:R-:W-:-:S13]  /*1e00*/  ISETP.GE.U32.OR P0, PT, R3, R14, P0 ;  /* 0x0000000e0300720c */ /* 0x000fda0000706470 */
[----:B------:R-:W-:Y:S05]  /*1e10*/  @P0 BRA `(.L_x_139) ;  /* 0x0000000800a80947 */ /* 0x000fea0003800000 */
[----:B------:R-:W0:Y:S01]  /*1e20*/  LDCU UR5, c[0x0][0x3ac] ;  /* 0x00007580ff0577ac */ /* 0x000e220008000800 */
[----:B------:R-:W1:Y:S01]  /*1e30*/  LDC R2, c[0x0][0x3ac] ;  /* 0x0000eb00ff027b82 */ /* 0x000e620000000800 */
[----:B------:R-:W-:Y:S01]  /*1e40*/  BSSY.RECONVERGENT B2, `(.L_x_140) ;  /* 0x0000059000027945 */ /* 0x000fe20003800200 */
[----:B0-----:R-:W-:-:S04]  /*1e50*/  VIADD R5, R0, UR5 ;  /* 0x0000000500057c36 */ /* 0x001fc80008000000 */
[----:B------:R-:W-:Y:S01]  /*1e60*/  IMAD R7, R5, 0x1400, RZ ;  /* 0x0000140005077824 */ /* 0x000fe200078e02ff */
[----:B------:R-:W-:-:S04]  /*1e70*/  LOP3.LUT R5, RZ, R11, RZ, 0x33, !PT ;  /* 0x0000000bff057212 */ /* 0x000fc800078e33ff */
[----:B------:R-:W-:Y:S01]  /*1e80*/  IADD3 R14, PT, PT, -R7, R14, R5 ;  /* 0x0000000e070e7210 */ /* 0x000fe20007ffe105 */
[----:B-1----:R-:W-:Y:S02]  /*1e90*/  IMAD R5, R2, UR4, RZ ;  /* 0x0000000402057c24 */ /* 0x002fe4000f8e02ff */
[----:B------:R-:W-:Y:S02]  /*1ea0*/  IMAD.MOV.U32 R2, RZ, RZ, R11 ;  /* 0x000000ffff027224 */ /* 0x000fe400078e000b */
[----:B------:R-:W-:-:S04]  /*1eb0*/  IMAD R5, R5, -0x1400, R14 ;  /* 0xffffec0005057824 */ /* 0x000fc800078e020e */
[C---:B------:R-:W-:Y:S01]  /*1ec0*/  IMAD.HI.U32 R7, R5.reuse, -0x33333333, RZ ;  /* 0xcccccccd05077827 */ /* 0x040fe200078e00ff */
[----:B------:R-:W-:-:S04]  /*1ed0*/  ISETP.GE.U32.AND P0, PT, R5, 0x2580, PT ;  /* 0x000025800500780c */ /* 0x000fc80003f06070 */
[----:B------:R-:W-:-:S04]  /*1ee0*/  LEA.HI R7, R7, 0x1, RZ, 0x17 ;  /* 0x0000000107077811 */ /* 0x000fc800078fb8ff */
[----:B------:R-:W-:-:S05]  /*1ef0*/  LOP3.LUT R24, R7, 0xf, RZ, 0xc0, !PT ;  /* 0x0000000f07187812 */ /* 0x000fca00078ec0ff */
[----:B------:R-:W-:Y:S05]  /*1f00*/  @!P0 BRA `(.L_x_141) ;  /* 0x0000000400308947 */ /* 0x000fea0003800000 */
[----:B------:R-:W-:Y:S01]  /*1f10*/  IMAD.HI.U32 R2, R4, -0x33333333, RZ ;  /* 0xcccccccd04027827 */ /* 0x000fe200078e00ff */
[----:B------:R-:W-:Y:S04]  /*1f20*/  BSSY.RECONVERGENT B3, `(.L_x_142) ;  /* 0x0000049000037945 */ /* 0x000fe80003800200 */
[----:B------:R-:W-:-:S04]  /*1f30*/  LEA.HI R2, R2, 0x1, RZ, 0x17 ;  /* 0x0000000102027811 */ /* 0x000fc800078fb8ff */
[----:B------:R-:W-:Y:S02]  /*1f40*/  LOP3.LUT R5, R2, 0xfffff0, RZ, 0xc0, !PT ;  /* 0x00fffff002057812 */ /* 0x000fe400078ec0ff */
[----:B------:R-:W-:-:S03]  /*1f50*/  LOP3.LUT R2, R11, 0x1400, RZ, 0xfc, !PT ;  /* 0x000014000b027812 */ /* 0x000fc600078efcff */
[----:B------:R-:W-:-:S07]  /*1f60*/  IMAD.MOV R5, RZ, RZ, -R5 ;  /* 0x000000ffff057224 */ /* 0x000fce00078e0a05 */
.L_x_143:
[C---:B------:R-:W-:Y:S02]  /*1f70*/  VIADD R11, R25.reuse, 0xffffec00 ;  /* 0xffffec00190b7836 */ /* 0x040fe40000000000 */
[----:B------:R-:W-:Y:S02]  /*1f80*/  VIADD R23, R25, 0xffffee80 ;  /* 0xffffee8019177836 */ /* 0x000fe40000000000 */
[----:B------:R-:W-:-:S04]  /*1f90*/  IMAD.WIDE.U32 R10, R11, 0x8, R8 ;  /* 0x000000080b0a7825 */ /* 0x000fc800078e0008 */
[--C-:B------:R-:W-:Y:S02]  /*1fa0*/  IMAD.WIDE.U32 R22, R23, 0x8, R8.reuse ;  /* 0x0000000817167825 */ /* 0x100fe400078e0008 */
[----:B------:R-:W2:Y:S02]  /*1fb0*/  LDG.E.64 R10, desc[UR6][R10.64] ;  /* 0x000000060a0a7981 */ /* 0x000ea4000c1e1b00 */
[C---:B------:R-:W-:Y:S02]  /*1fc0*/  VIADD R21, R25.reuse, 0xfffff100 ;  /* 0xfffff10019157836 */ /* 0x040fe40000000000 */
[----:B------:R-:W3:Y:S01]  /*1fd0*/  LDG.E.64 R22, desc[UR6][R22.64] ;  /* 0x0000000616167981 */ /* 0x000ee2000c1e1b00 */
[----:B------:R-:W-:Y:S01]  /*1fe0*/  IADD3 R19, PT, PT, R25, -0xc80, RZ ;  /* 0xfffff38019137810 */ /* 0x000fe20007ffe0ff */
[----:B------:R-:W-:-:S04]  /*1ff0*/  IMAD.WIDE.U32 R20, R21, 0x8, R8 ;  /* 0x0000000815147825 */ /* 0x000fc800078e0008 */
[--C-:B------:R-:W-:Y:S02]  /*2000*/  IMAD.WIDE.U32 R18, R19, 0x8, R8.reuse ;  /* 0x0000000813127825 */ /* 0x100fe400078e0008 */
[----:B------:R-:W4:Y:S04]  /*2010*/  LDG.E.64 R20, desc[UR6][R20.64] ;  /* 0x0000000614147981 */ /* 0x000f28000c1e1b00 */
[----:B------:R-:W5:Y:S01]  /*2020*/  LDG.E.64 R18, desc[UR6][R18.64] ;  /* 0x0000000612127981 */ /* 0x000f62000c1e1b00 */
[C---:B------:R-:W-:Y:S02]  /*2030*/  VIADD R17, R25.reuse, 0xfffff600 ;  /* 0xfffff60019117836 */ /* 0x040fe40000000000 */
[----:B------:R-:W-:Y:S02]  /*2040*/  VIADD R15, R25, 0xfffff880 ;  /* 0xfffff880190f7836 */ /* 0x000fe40000000000 */
[----:B------:R-:W-:-:S04]  /*2050*/  IMAD.WIDE.U32 R16, R17, 0x8, R8 ;  /* 0x0000000811107825 */ /* 0x000fc800078e0008 */
[----:B------:R-:W-:Y:S02]  /*2060*/  IMAD.WIDE.U32 R14, R15, 0x8, R8 ;  /* 0x000000080f0e7825 */ /* 0x000fe400078e0008 */
[----:B------:R-:W5:Y:S04]  /*2070*/  LDG.E.64 R16, desc[UR6][R16.64] ;  /* 0x0000000610107981 */ /* 0x000f68000c1e1b00 */
[----:B------:R-:W5:Y:S01]  /*2080*/  LDG.E.64 R14, desc[UR6][R14.64] ;  /* 0x000000060e0e7981 */ /* 0x000f62000c1e1b00 */
[----:B--2---:R-:W-:Y:S01]  /*2090*/  DFMA R10, R10, R10, R12 ;  /* 0x0000000a0a0a722b */ /* 0x004fe2000000000c */
[----:B------:R-:W-:-:S04]  /*20a0*/  VIADD R13, R25, 0xfffffb00 ;  /* 0xfffffb00190d7836 */ /* 0x000fc80000000000 */
[----:B------:R-:W-:-:S03]  /*20b0*/  IMAD.WIDE.U32 R12, R13, 0x8, R8 ;  /* 0x000000080d0c7825 */ /* 0x000fc600078e0008 */
[----:B---3--:R-:W-:Y:S01]  /*20c0*/  DFMA R22, R22, R22, R10 ;  /* 0x000000161616722b */ /* 0x008fe2000000000a */
[----:B------:R-:W-:Y:S02]  /*20d0*/  VIADD R11, R25, 0xfffffd80 ;  /* 0xfffffd80190b7836 */ /* 0x000fe40000000000 */
[----:B------:R-:W2:Y:S02]  /*20e0*/  LDG.E.64 R12, desc[UR6][R12.64] ;  /* 0x000000060c0c7981 */ /* 0x000ea4000c1e1b00 */
[----:B------:R-:W-:-:S03]  /*20f0*/  IMAD.WIDE.U32 R10, R11, 0x8, R8 ;  /* 0x000000080b0a7825 */ /* 0x000fc600078e0008 */
[----:B----4-:R-:W-:Y:S01]  /*2100*/  DFMA R20, R20, R20, R22 ;  /* 0x000000141414722b */ /* 0x010fe20000000016 */
[C---:B------:R-:W-:Y:S02]  /*2110*/  IMAD.WIDE.U32 R22, R25.reuse, 0x8, R8 ;  /* 0x0000000819167825 */ /* 0x040fe400078e0008 */
[----:B------:R-:W3:Y:S05]  /*2120*/  LDG.E.64 R10, desc[UR6][R10.64] ;  /* 0x000000060a0a7981 */ /* 0x000eea000c1e1b00 */
[----:B-----5:R-:W-:Y:S01]  /*2130*/  DFMA R18, R18, R18, R20 ;  /* 0x000000121212722b */ /* 0x020fe20000000014 */
[----:B------:R-:W4:Y:S01]  /*2140*/  LDG.E.64 R22, desc[UR6][R22.64] ;  /* 0x0000000616167981 */ /* 0x000f22000c1e1b00 */
[----:B------:R-:W-:-:S04]  /*2150*/  VIADD R21, R25, 0x280 ;  /* 0x0000028019157836 */ /* 0x000fc80000000000 */
[----:B------:R-:W-:-:S06]  /*2160*/  IMAD.WIDE.U32 R20, R21, 0x8, R8 ;  /* 0x0000000815147825 */ /* 0x000fcc00078e0008 */
[----:B------:R-:W5:Y:S01]  /*2170*/  LDG.E.64 R20, desc[UR6][R20.64] ;  /* 0x0000000614147981 */ /* 0x000f62000c1e1b00 */
[----:B------:R-:W-:Y:S01]  /*2180*/  DFMA R16, R16, R16, R18 ;  /* 0x000000101010722b */ /* 0x000fe20000000012 */
[----:B------:R-:W-:-:S04]  /*2190*/  VIADD R19, R25, 0x500 ;  /* 0x0000050019137836 */ /* 0x000fc80000000000 */
[----:B------:R-:W-:-:S03]  /*21a0*/  IMAD.WIDE.U32 R18, R19, 0x8, R8 ;  /* 0x0000000813127825 */ /* 0x000fc600078e0008 */
[----:B------:R-:W-:Y:S01]  /*21b0*/  DFMA R14, R14, R14, R16 ;  /* 0x0000000e0e0e722b */ /* 0x000fe20000000010 */
[----:B------:R-:W-:Y:S02]  /*21c0*/  VIADD R17, R25, 0x780 ;  /* 0x0000078019117836 */ /* 0x000fe40000000000 */
[----:B------:R-:W5:Y:S02]  /*21d0*/  LDG.E.64 R18, desc[UR6][R18.64] ;  /* 0x0000000612127981 */ /* 0x000f64000c1e1b00 */
[----:B------:R-:W-:-:S06]  /*21e0*/  IMAD.WIDE.U32 R16, R17, 0x8, R8 ;  /* 0x0000000811107825 */ /* 0x000fcc00078e0008 */
        /* <DEDUP_REMOVED lines=9> */
[----:B------:R-:W-:Y:S02]  /*2280*/  VIADD R11, R25, 0xf00 ;  /* 0x00000f00190b7836 */ /* 0x000fe40000000000 */
[----:B------:R-:W3:Y:S02]  /*2290*/  LDG.E.64 R12, desc[UR6][R12.64] ;  /* 0x000000060c0c7981 */ /* 0x000ee4000c1e1b00 */
[----:B------:R-:W-:-:S03]  /*22a0*/  IMAD.WIDE.U32 R10, R11, 0x8, R8 ;  /* 0x000000080b0a7825 */ /* 0x000fc600078e0008 */
[----:B-----5:R-:W-:Y:S01]  /*22b0*/  DFMA R20, R20, R20, R22 ;  /* 0x000000141414722b */ /* 0x020fe20000000016 */
[----:B------:R-:W-:Y:S02]  /*22c0*/  VIADD R23, R25, 0x1180 ;  /* 0x0000118019177836 */ /* 0x000fe40000000000 */
[----:B------:R-:W4:Y:S02]  /*22d0*/  LDG.E.64 R10, desc[UR6][R10.64] ;  /* 0x000000060a0a7981 */ /* 0x000f24000c1e1b00 */
[----:B------:R-:W-:-:S06]  /*22e0*/  IMAD.WIDE.U32 R22, R23, 0x8, R8 ;  /* 0x0000000817167825 */ /* 0x000fcc00078e0008 */
[----:B------:R-:W5:Y:S01]  /*22f0*/  LDG.E.64 R22, desc[UR6][R22.64] ;  /* 0x0000000616167981 */ /* 0x000f62000c1e1b00 */
[----:B------:R-:W-:-:S08]  /*2300*/  DFMA R20, R18, R18, R20 ;  /* 0x000000121214722b */ /* 0x000fd00000000014 */
[----:B------:R-:W-:Y:S01]  /*2310*/  DFMA R20, R16, R16, R20 ;  /* 0x000000101014722b */ /* 0x000fe20000000014 */
[----:B------:R-:W-:-:S05]  /*2320*/  VIADD R5, R5, 0x10 ;  /* 0x0000001005057836 */ /* 0x000fca0000000000 */
[----:B------:R-:W-:Y:S01]  /*2330*/  ISETP.NE.AND P0, PT, R5, RZ, PT ;  /* 0x000000ff0500720c */ /* 0x000fe20003f05270 */
[----:B------:R-:W-:Y:S01]  /*2340*/  VIADD R25, R25, 0x2800 ;  /* 0x0000280019197836 */ /* 0x000fe20000000000 */
[----:B------:R-:W-:Y:S01]  /*2350*/  IADD3 R2, PT, PT, R2, 0x2800, RZ ;  /* 0x0000280002027810 */ /* 0x000fe20007ffe0ff */
[----:B--2---:R-:W-:-:S08]  /*2360*/  DFMA R20, R14, R14, R20 ;  /* 0x0000000e0e14722b */ /* 0x004fd00000000014 */
[----:B---3--:R-:W-:-:S08]  /*2370*/  DFMA R20, R12, R12, R20 ;  /* 0x0000000c0c14722b */ /* 0x008fd00000000014 */
[----:B----4-:R-:W-:-:S08]  /*2380*/  DFMA R20, R10, R10, R20 ;  /* 0x0000000a0a14722b */ /* 0x010fd00000000014 */
[----:B-----5:R-:W-:Y:S01]  /*2390*/  DFMA R12, R22, R22, R20 ;  /* 0x00000016160c722b */ /* 0x020fe20000000014 */
[----:B------:R-:W-:Y:S10]  /*23a0*/  @P0 BRA `(.L_x_143) ;  /* 0xfffffff800f00947 */ /* 0x000ff4000383ffff */
[----:B------:R-:W-:Y:S05]  /*23b0*/  BSYNC.RECONVERGENT B3 ;  /* 0x0000000000037941 */ /* 0x000fea0003800200 */
.L_x_142:
[----:B------:R-:W-:-:S07]  /*23c0*/  VIADD R2, R2, 0xffffec00 ;  /* 0xffffec0002027836 */ /* 0x000fce0000000000 */
.L_x_141:
[----:B------:R-:W-:Y:S05]  /*23d0*/  BSYNC.RECONVERGENT B2 ;  /* 0x0000000000027941 */ /* 0x000fea0003800200 */
.L_x_140:
[----:B------:R-:W-:-:S13]  /*23e0*/  ISETP.NE.AND P0, PT, R24, RZ, PT ;  /* 0x000000ff1800720c */ /* 0x000fda0003f05270 */
[----:B------:R-:W-:Y:S05]  /*23f0*/  @!P0 BRA `(.L_x_139) ;  /* 0x0000000400308947 */ /* 0x000fea0003800000 */
[----:B------:R-:W-:Y:S01]  /*2400*/  ISETP.GE.U32.AND P0, PT, R24, 0x8, PT ;  /* 0x000000081800780c */ /* 0x000fe20003f06070 */
[----:B------:R-:W-:Y:S01]  /*2410*/  BSSY.RECONVERGENT B2, `(.L_x_144) ;  /* 0x0000025000027945 */ /* 0x000fe20003800200 */
[----:B------:R-:W-:-:S04]  /*2420*/  LOP3.LUT R5, R7, 0x7, RZ, 0xc0, !PT ;  /* 0x0000000707057812 */ /* 0x000fc800078ec0ff */
[----:B------:R-:W-:-:S07]  /*2430*/  ISETP.NE.AND P1, PT, R5, RZ, PT ;  /* 0x000000ff0500720c */ /* 0x000fce0003f25270 */
[----:B------:R-:W-:Y:S06]  /*2440*/  @!P0 BRA `(.L_x_145) ;  /* 0x0000000000848947 */ /* 0x000fec0003800000 */
[----:B------:R-:W-:-:S04]  /*2450*/  IMAD.IADD R25, R2, 0x1, R3 ;  /* 0x0000000102197824 */ /* 0x000fc800078e0203 */
[----:B------:R-:W-:-:S06]  /*2460*/  IMAD.WIDE.U32 R22, R25, 0x8, R8 ;  /* 0x0000000819167825 */ /* 0x000fcc00078e0008 */
[----:B------:R-:W2:Y:S01]  /*2470*/  LDG.E.64 R22, desc[UR6][R22.64] ;  /* 0x0000000616167981 */ /* 0x000ea2000c1e1b00 */
[C---:B------:R-:W-:Y:S02]  /*2480*/  VIADD R21, R25.reuse, 0x280 ;  /* 0x0000028019157836 */ /* 0x040fe40000000000 */
[----:B------:R-:W-:Y:S02]  /*2490*/  VIADD R19, R25, 0x500 ;  /* 0x0000050019137836 */ /* 0x000fe40000000000 */
[----:B------:R-:W-:-:S04]  /*24a0*/  IMAD.WIDE.U32 R20, R21, 0x8, R8 ;  /* 0x0000000815147825 */ /* 0x000fc800078e0008 */
[--C-:B------:R-:W-:Y:S02]  /*24b0*/  IMAD.WIDE.U32 R18, R19, 0x8, R8.reuse ;  /* 0x0000000813127825 */ /* 0x100fe400078e0008 */
[----:B------:R-:W3:Y:S02]  /*24c0*/  LDG.E.64 R20, desc[UR6][R20.64] ;  /* 0x0000000614147981 */ /* 0x000ee4000c1e1b00 */
[C---:B------:R-:W-:Y:S02]  /*24d0*/  VIADD R17, R25.reuse, 0x780 ;  /* 0x0000078019117836 */ /* 0x040fe40000000000 */
[----:B------:R-:W4:Y:S01]  /*24e0*/  LDG.E.64 R18, desc[UR6][R18.64] ;  /* 0x0000000612127981 */ /* 0x000f22000c1e1b00 */
[----:B------:R-:W-:Y:S02]  /*24f0*/  VIADD R15, R25, 0xa00 ;  /* 0x00000a00190f7836 */ /* 0x000fe40000000000 */
[----:B------:R-:W-:-:S04]  /*2500*/  IMAD.WIDE.U32 R16, R17, 0x8, R8 ;  /* 0x0000000811107825 */ /* 0x000fc800078e0008 */
[--C-:B------:R-:W-:Y:S02]  /*2510*/  IMAD.WIDE.U32 R14, R15, 0x8, R8.reuse ;  /* 0x000000080f0e7825 */ /* 0x100fe400078e0008 */
[----:B------:R-:W5:Y:S02]  /*2520*/  LDG.E.64 R16, desc[UR6][R16.64] ;  /* 0x0000000610107981 */ /* 0x000f64000c1e1b00 */
[C---:B------:R-:W-:Y:S02]  /*2530*/  VIADD R11, R25.reuse, 0xc80 ;  /* 0x00000c80190b7836 */ /* 0x040fe40000000000 */
[----:B------:R-:W5:Y:S01]  /*2540*/  LDG.E.64 R14, desc[UR6][R14.64] ;  /* 0x000000060e0e7981 */ /* 0x000f62000c1e1b00 */
[----:B------:R-:W-:Y:S02]  /*2550*/  VIADD R27, R25, 0xf00 ;  /* 0x00000f00191b7836 */ /* 0x000fe40000000000 */
[----:B------:R-:W-:-:S06]  /*2560*/  IMAD.WIDE.U32 R10, R11, 0x8, R8 ;  /* 0x000000080b0a7825 */ /* 0x000fcc00078e0008 */
[----:B------:R-:W5:Y:S01]  /*2570*/  LDG.E.64 R10, desc[UR6][R10.64] ;  /* 0x000000060a0a7981 */ /* 0x000f62000c1e1b00 */
[----:B------:R-:W-:-:S04]  /*2580*/  VIADD R25, R25, 0x1180 ;  /* 0x0000118019197836 */ /* 0x000fc80000000000 */
[----:B------:R-:W-:-:S06]  /*2590*/  IMAD.WIDE.U32 R24, R25, 0x8, R8 ;  /* 0x0000000819187825 */ /* 0x000fcc00078e0008 */
[----:B------:R-:W5:Y:S01]  /*25a0*/  LDG.E.64 R24, desc[UR6][R24.64] ;  /* 0x0000000618187981 */ /* 0x000f62000c1e1b00 */
[----:B--2---:R-:W-:Y:S01]  /*25b0*/  DFMA R12, R22, R22, R12 ;  /* 0x00000016160c722b */ /* 0x004fe2000000000c */
[----:B------:R-:W-:-:S06]  /*25c0*/  IMAD.WIDE.U32 R22, R27, 0x8, R8 ;  /* 0x000000081b167825 */ /* 0x000fcc00078e0008 */
[----:B------:R-:W2:Y:S01]  /*25d0*/  LDG.E.64 R22, desc[UR6][R22.64] ;  /* 0x0000000616167981 */ /* 0x000ea2000c1e1b00 */
[----:B---3--:R-:W-:-:S08]  /*25e0*/  DFMA R12, R20, R20, R12 ;  /* 0x00000014140c722b */ /* 0x008fd0000000000c */
[----:B----4-:R-:W-:-:S08]  /*25f0*/  DFMA R12, R18, R18, R12 ;  /* 0x00000012120c722b */ /* 0x010fd0000000000c */
[----:B-----5:R-:W-:-:S08]  /*2600*/  DFMA R12, R16, R16, R12 ;  /* 0x00000010100c722b */ /* 0x020fd0000000000c */
[----:B------:R-:W-:-:S08]  /*2610*/  DFMA R12, R14, R14, R12 ;  /* 0x0000000e0e0c722b */ /* 0x000fd0000000000c */
[----:B------:R-:W-:Y:S01]  /*2620*/  DFMA R12, R10, R10, R12 ;  /* 0x0000000a0a0c722b */ /* 0x000fe2000000000c */
[----:B------:R-:W-:-:S07]  /*2630*/  VIADD R2, R2, 0x1400 ;  /* 0x0000140002027836 */ /* 0x000fce0000000000 */
[----:B--2---:R-:W-:-:S08]  /*2640*/  DFMA R12, R22, R22, R12 ;  /* 0x00000016160c722b */ /* 0x004fd0000000000c */
[----:B------:R-:W-:-:S11]  /*2650*/  DFMA R12, R24, R24, R12 ;  /* 0x00000018180c722b */ /* 0x000fd6000000000c */
.L_x_145:
[----:B------:R-:W-:Y:S05]  /*2660*/  BSYNC.RECONVERGENT B2 ;  /* 0x0000000000027941 */ /* 0x000fea0003800200 */
.L_x_144:
[----:B------:R-:W-:Y:S05]  /*2670*/  @!P1 BRA `(.L_x_139) ;  /* 0x0000000000909947 */ /* 0x000fea0003800000 */
[----:B------:R-:W-:Y:S01]  /*2680*/  ISETP.GE.U32.AND P0, PT, R5, 0x4, PT ;  /* 0x000000040500780c */ /* 0x000fe20003f06070 */
[----:B------:R-:W-:Y:S01]  /*2690*/  BSSY.RECONVERGENT B2, `(.L_x_146) ;  /* 0x0000014000027945 */ /* 0x000fe20003800200 */
[----:B------:R-:W-:-:S11]  /*26a0*/  LOP3.LUT P1, RZ, R7, 0x3, RZ, 0xc0, !PT ;  /* 0x0000000307ff7812 */ /* 0x000fd6000782c0ff */
[----:B------:R-:W-:Y:S05]  /*26b0*/  @!P0 BRA `(.L_x_147) ;  /* 0x0000000000448947 */ /* 0x000fea0003800000 */
[----:B------:R-:W-:-:S04]  /*26c0*/  IMAD.IADD R3, R2, 0x1, R3 ;  /* 0x0000000102037824 */ /* 0x000fc800078e0203 */
[C---:B------:R-:W-:Y:S01]  /*26d0*/  IMAD.WIDE.U32 R10, R3.reuse, 0x8, R8 ;  /* 0x00000008030a7825 */ /* 0x040fe200078e0008 */
[----:B------:R-:W-:-:S05]  /*26e0*/  IADD3 R15, PT, PT, R3, 0x280, RZ ;  /* 0x00000280030f7810 */ /* 0x000fca0007ffe0ff */
[----:B------:R-:W2:Y:S01]  /*26f0*/  LDG.E.64 R10, desc[UR6][R10.64] ;  /* 0x000000060a0a7981 */ /* 0x000ea2000c1e1b00 */
[----:B------:R-:W-:-:S04]  /*2700*/  IMAD.WIDE.U32 R14, R15, 0x8, R8 ;  /* 0x000000080f0e7825 */ /* 0x000fc800078e0008 */
[C---:B------:R-:W-:Y:S02]  /*2710*/  VIADD R17, R3.reuse, 0x500 ;  /* 0x0000050003117836 */ /* 0x040fe40000000000 */
[----:B------:R-:W3:Y:S01]  /*2720*/  LDG.E.64 R14, desc[UR6][R14.64] ;  /* 0x000000060e0e7981 */ /* 0x000ee2000c1e1b00 */
[----:B------:R-:W-:Y:S02]  /*2730*/  VIADD R19, R3, 0x780 ;  /* 0x0000078003137836 */ /* 0x000fe40000000000 */
[----:B------:R-:W-:-:S04]  /*2740*/  IMAD.WIDE.U32 R16, R17, 0x8, R8 ;  /* 0x0000000811107825 */ /* 0x000fc800078e0008 */
[----:B------:R-:W-:Y:S02]  /*2750*/  IMAD.WIDE.U32 R18, R19, 0x8, R8 ;  /* 0x0000000813127825 */ /* 0x000fe400078e0008 */
[----:B------:R-:W4:Y:S04]  /*2760*/  LDG.E.64 R16, desc[UR6][R16.64] ;  /* 0x0000000610107981 */ /* 0x000f28000c1e1b00 */
[----:B------:R-:W5:Y:S01]  /*2770*/  LDG.E.64 R18, desc[UR6][R18.64] ;  /* 0x0000000612127981 */ /* 0x000f62000c1e1b00 */
[----:B------:R-:W-:Y:S01]  /*2780*/  VIADD R2, R2, 0xa00 ;  /* 0x00000a0002027836 */ /* 0x000fe20000000000 */
[----:B--2---:R-:W-:-:S08]  /*2790*/  DFMA R12, R10, R10, R12 ;  /* 0x0000000a0a0c722b */ /* 0x004fd0000000000c */
[----:B---3--:R-:W-:-:S08]  /*27a0*/  DFMA R12, R14, R14, R12 ;  /* 0x0000000e0e0c722b */ /* 0x008fd0000000000c */
[----:B----4-:R-:W-:-:S08]  /*27b0*/  DFMA R12, R16, R16, R12 ;  /* 0x00000010100c722b */ /* 0x010fd0000000000c */
[----:B-----5:R-:W-:-:S11]  /*27c0*/  DFMA R12, R18, R18, R12 ;  /* 0x00000012120c722b */ /* 0x020fd6000000000c */
.L_x_147:
[----:B------:R-:W-:Y:S05]  /*27d0*/  BSYNC.RECONVERGENT B2 ;  /* 0x0000000000027941 */ /* 0x000fea0003800200 */
.L_x_146:
[----:B------:R-:W-:Y:S05]  /*27e0*/  @!P1 BRA `(.L_x_139) ;  /* 0x0000000000349947 */ /* 0x000fea0003800000 */
[----:B------:R-:W-:-:S04]  /*27f0*/  IMAD.HI.U32 R3, R4, -0x33333333, RZ ;  /* 0xcccccccd04037827 */ /* 0x000fc800078e00ff */
[----:B------:R-:W-:Y:S01]  /*2800*/  IMAD.IADD R5, R2, 0x1, R6 ;  /* 0x0000000102057824 */ /* 0x000fe200078e0206 */
[----:B------:R-:W-:-:S04]  /*2810*/  LOP3.LUT R3, R3, 0xffff, RZ, 0xc0, !PT ;  /* 0x0000ffff03037812 */ /* 0x000fc800078ec0ff */
[----:B------:R-:W-:-:S04]  /*2820*/  LEA.HI R3, R3, 0x1, RZ, 0x17 ;  /* 0x0000000103037811 */ /* 0x000fc800078fb8ff */
[----:B------:R-:W-:-:S05]  /*2830*/  LOP3.LUT R3, R3, 0x3, RZ, 0xc0, !PT ;  /* 0x0000000303037812 */ /* 0x000fca00078ec0ff */
[----:B------:R-:W-:-:S07]  /*2840*/  IMAD.MOV R4, RZ, RZ, -R3 ;  /* 0x000000ffff047224 */ /* 0x000fce00078e0a03 */
.L_x_148:
[----:B------:R-:W-:-:S06]  /*2850*/  IMAD.WIDE.U32 R2, R5, 0x8, R8 ;  /* 0x0000000805027825 */ /* 0x000fcc00078e0008 */
[----:B------:R-:W2:Y:S01]  /*2860*/  LDG.E.64 R2, desc[UR6][R2.64] ;  /* 0x0000000602027981 */ /* 0x000ea2000c1e1b00 */
[----:B------:R-:W-:Y:S02]  /*2870*/  VIADD R4, R4, 0x1 ;  /* 0x0000000104047836 */ /* 0x000fe40000000000 */
[----:B------:R-:W-:-:S03]  /*2880*/  VIADD R5, R5, 0x280 ;  /* 0x0000028005057836 */ /* 0x000fc60000000000 */
[----:B------:R-:W-:Y:S01]  /*2890*/  ISETP.NE.AND P0, PT, R4, RZ, PT ;  /* 0x000000ff0400720c */ /* 0x000fe20003f05270 */
[----:B--2---:R-:W-:-:S12]  /*28a0*/  DFMA R12, R2, R2, R12 ;  /* 0x00000002020c722b */ /* 0x004fd8000000000c */
[----:B------:R-:W-:Y:S05]  /*28b0*/  @P0 BRA `(.L_x_148) ;  /* 0xfffffffc00e40947 */ /* 0x000fea000383ffff */
.L_x_139:
[----:B------:R-:W-:Y:S05]  /*28c0*/  BSYNC.RECONVERGENT B1 ;  /* 0x0000000000017941 */ /* 0x000fea0003800200 */
.L_x_136:
[----:B------:R-:W0:Y:S01]  /*28d0*/  S2R R2, SR_LANEID ;  /* 0x0000000000027919 */ /* 0x000e220000000000 */
[----:B------:R-:W-:Y:S04]  /*28e0*/  SHFL.DOWN PT, R4, R12, 0x1, 0x1f ;  /* 0x08201f000c047f89 */ /* 0x000fe800000e0000 */
[----:B------:R-:W1:Y:S02]  /*28f0*/  SHFL.DOWN PT, R5, R13, 0x1, 0x1f ;  /* 0x08201f000d057f89 */ /* 0x000e6400000e0000 */
[----:B-1----:R-:W-:Y:S01]  /*2900*/  DADD R4, R4, R12 ;  /* 0x0000000004047229 */ /* 0x002fe2000000000c */
[C---:B0-----:R-:W-:Y:S02]  /*2910*/  ISETP.GT.AND P0, PT, R2.reuse, 0x1e, PT ;  /* 0x0000001e0200780c */ /* 0x041fe40003f04270 */
[----:B------:R-:W-:-:S07]  /*2920*/  ISETP.NE.AND P1, PT, R2, RZ, PT ;  /* 0x000000ff0200720c */ /* 0x000fce0003f25270 */
[----:B------:R-:W-:Y:S02]  /*2930*/  FSEL R6, R12, R4, P0 ;  /* 0x000000040c067208 */ /* 0x000fe40000000000 */
[----:B------:R-:W-:Y:S01]  /*2940*/  FSEL R7, R13, R5, P0 ;  /* 0x000000050d077208 */ /* 0x000fe20000000000 */
[----:B------:R-:W0:Y:S01]  /*2950*/  S2R R12, SR_TID.X ;  /* 0x00000000000c7919 */ /* 0x000e220000002100 */
[----:B------:R-:W-:Y:S01]  /*2960*/  ISETP.GT.AND P0, PT, R2, 0x1d, PT ;  /* 0x0000001d0200780c */ /* 0x000fe20003f04270 */
[----:B------:R-:W-:Y:S04]  /*2970*/  SHFL.DOWN PT, R4, R6, 0x2, 0x1f ;  /* 0x08401f0006047f89 */ /* 0x000fe800000e0000 */
[----:B------:R-:W1:Y:S01]  /*2980*/  SHFL.DOWN PT, R5, R7, 0x2, 0x1f ;  /* 0x08401f0007057f89 */ /* 0x000e6200000e0000 */
[----:B------:R-:W2:Y:S01]  /*2990*/  @!P1 S2R R13, SR_CgaCtaId ;  /* 0x00000000000d9919 */ /* 0x000ea20000008800 */
[----:B-1----:R-:W-:Y:S01]  /*29a0*/  DADD R4, R4, R6 ;  /* 0x0000000004047229 */ /* 0x002fe20000000006 */
[----:B0-----:R-:W-:-:S04]  /*29b0*/  @!P1 SHF.R.U32.HI R3, RZ, 0x2, R12 ;  /* 0x00000002ff039819 */ /* 0x001fc8000001160c */
[----:B------:R-:W-:-:S05]  /*29c0*/  @!P1 LOP3.LUT R3, R3, 0xf8, RZ, 0xc0, !PT ;  /* 0x000000f803039812 */ /* 0x000fca00078ec0ff */
        /* <DEDUP_REMOVED lines=12> */
[----:B--2---:R-:W-:-:S05]  /*2a90*/  @!P1 LEA R8, R13, R8, 0x18 ;  /* 0x000000080d089211 */ /* 0x004fca00078ec0ff */
        /* <DEDUP_REMOVED lines=19> */
[----:B------:R-:W0:Y:S04]  /*2bd0*/  LDS.128 R16, [UR4+0x20] ;  /* 0x00002004ff107984 */ /* 0x000e280008000c00 */
[----:B------:R-:W1:Y:S04]  /*2be0*/  LDS.128 R12, [UR4+0x30] ;  /* 0x00003004ff0c7984 */ /* 0x000e680008000c00 */
[----:B------:R-:W2:Y:S01]  /*2bf0*/  LDS.128 R8, [UR4+0x40] ;  /* 0x00004004ff087984 */ /* 0x000ea20008000c00 */
[----:B0-----:R-:W-:-:S03]  /*2c00*/  DADD R16, R4, R16 ;  /* 0x0000000004107229 */ /* 0x001fc60000000010 */
[----:B------:R-:W0:Y:S05]  /*2c10*/  LDS.128 R4, [UR4+0x50] ;  /* 0x00005004ff047984 */ /* 0x000e2a0008000c00 */
[----:B------:R-:W-:-:S08]  /*2c20*/  DADD R16, R16, R18 ;  /* 0x0000000010107229 */ /* 0x000fd00000000012 */
[----:B-1----:R-:W-:-:S08]  /*2c30*/  DADD R12, R16, R12 ;  /* 0x00000000100c7229 */ /* 0x002fd0000000000c */
[----:B------:R-:W-:Y:S02]  /*2c40*/  DADD R2, R12, R14 ;  /* 0x000000000c027229 */ /* 0x000fe4000000000e */
[----:B------:R-:W1:Y:S06]  /*2c50*/  LDS.128 R12, [UR4+0x60] ;  /* 0x00006004ff0c7984 */ /* 0x000e6c0008000c00 */
        /* <DEDUP_REMOVED lines=12> */
[----:B0-----:R-:W-:Y:S01]  /*2d20*/  DADD R2, R2, R4 ;  /* 0x0000000002027229 */ /* 0x001fe20000000004 */
[----:B------:R-:W0:Y:S07]  /*2d30*/  LDS.64 R4, [UR4+0xb0] ;  /* 0x0000b004ff047984 */ /* 0x000e2e0008000a00 */
[----:B------:R-:W-:-:S08]  /*2d40*/  DADD R2, R2, R6 ;  /* 0x0000000002027229 */ /* 0x000fd00000000006 */
[----:B-1----:R-:W-:-:S08]  /*2d50*/  DADD R2, R2, R12 ;  /* 0x0000000002027229 */ /* 0x002fd0000000000c */
[----:B------:R-:W-:-:S08]  /*2d60*/  DADD R2, R2, R14 ;  /* 0x0000000002027229 */ /* 0x000fd0000000000e */
[----:B--2---:R-:W-:-:S08]  /*2d70*/  DADD R2, R2, R8 ;  /* 0x0000000002027229 */ /* 0x004fd00000000008 */
[----:B------:R-:W-:-:S08]  /*2d80*/  DADD R2, R2, R10 ;  /* 0x0000000002027229 */ /* 0x000fd0000000000a */
[----:B0-----:R-:W-:-:S11]  /*2d90*/  DADD R4, R2, R4 ;  /* 0x0000000002047229 */ /* 0x001fd60000000004 */
.L_x_135:
[----:B------:R-:W-:Y:S05]  /*2da0*/  BSYNC.RECONVERGENT B0 ;  /* 0x0000000000007941 */ /* 0x000fea0003800200 */
.L_x_119:
[----:B------:R-:W-:Y:S05]  /*2db0*/  @P0 EXIT ;  /* 0x000000000000094d */ /* 0x000fea0003800000 */
[----:B------:R-:W1:Y:S02]  /*2dc0*/  LDC.64 R2, c[0x0][0x388] ;  /* 0x0000e200ff027b82 */ /* 0x000e640000000a00 */
[----:B-1----:R-:W-:-:S05]  /*2dd0*/  IMAD.WIDE.U32 R2, R0, 0x8, R2 ;  /* 0x0000000800027825 */ /* 0x002fca00078e0002 */
[----:B------:R-:W-:Y:S01]  /*2de0*/  STG.E.64 desc[UR6][R2.64], R4 ;  /* 0x0000000402007986 */ /* 0x000fe2000c101b06 */
[----:B------:R-:W-:Y:S05]  /*2df0*/  EXIT ;  /* 0x000000000000794d */ /* 0x000fea0003800000 */
.L_x_149:
        /* <DEDUP_REMOVED lines=16> */
.L_x_186:


//--------------------- .text._ZN3cub18CUB_300001_SM_10006detail6reduce28DeviceReduceSingleTileKernelINS2_10policy_hubIdjN4cuda3std3__44plusIdEEE10Policy1000EN6thrust24THRUST_300001_SM_1000_NS6detail15normal_iteratorINSD_10device_ptrIdEEEEPdjS9_dd6squareEEvT0_T1_T2_T3_T4_T6_ --------------------------
	.section	.text._ZN3cub18CUB_300001_SM_10006detail6reduce28DeviceReduceSingleTileKernelINS2_10policy_hubIdjN4cuda3std3__44plusIdEEE10Policy1000EN6thrust24THRUST_300001_SM_1000_NS6detail15normal_iteratorINSD_10device_ptrIdEEEEPdjS9_dd6squareEEvT0_T1_T2_T3_T4_T6_,"ax",@progbits
	.align	128
        .global         _ZN3cub18CUB_300001_SM_10006detail6reduce28DeviceReduceSingleTileKernelINS2_10policy_hubIdjN4cuda3std3__44plusIdEEE10Policy1000EN6thrust24THRUST_300001_SM_1000_NS6detail15normal_iteratorINSD_10device_ptrIdEEEEPdjS9_dd6squareEEvT0_T1_T2_T3_T4_T6_
        .type           _ZN3cub18CUB_300001_SM_10006detail6reduce28DeviceReduceSingleTileKernelINS2_10policy_hubIdjN4cuda3std3__44plusIdEEE10Policy1000EN6thrust24THRUST_300001_SM_1000_NS6detail15normal_iteratorINSD_10device_ptrIdEEEEPdjS9_dd6squareEEvT0_T1_T2_T3_T4_T6_,@function
        .size           _ZN3cub18CUB_300001_SM_10006detail6reduce28DeviceReduceSingleTileKernelINS2_10policy_hubIdjN4cuda3std3__44plusIdEEE10Policy1000EN6thrust24THRUST_300001_SM_1000_NS6detail15normal_iteratorINSD_10device_ptrIdEEEEPdjS9_dd6squareEEvT0_T1_T2_T3_T4_T6_,(.L_x_187 - _ZN3cub18CUB_300001_SM_10006detail6reduce28DeviceReduceSingleTileKernelINS2_10policy_hubIdjN4cuda3std3__44plusIdEEE10Policy1000EN6thrust24THRUST_300001_SM_1000_NS6detail15normal_iteratorINSD_10device_ptrIdEEEEPdjS9_dd6squareEEvT0_T1_T2_T3_T4_T6_)
        .other          _ZN3cub18CUB_300001_SM_10006detail6reduce28DeviceReduceSingleTileKernelINS2_10policy_hubIdjN4cuda3std3__44plusIdEEE10Policy1000EN6thrust24THRUST_300001_SM_1000_NS6detail15normal_iteratorINSD_10device_ptrIdEEEEPdjS9_dd6squareEEvT0_T1_T2_T3_T4_T6_,@"STO_CUDA_ENTRY STV_DEFAULT"
_ZN3cub18CUB_300001_SM_10006detail6reduce28DeviceReduceSingleTileKernelINS2_10policy_hubIdjN4cuda3std3__44plusIdEEE10Policy1000EN6thrust24THRUST_300001_SM_1000_NS6detail15normal_iteratorINSD_10device_ptrIdEEEEPdjS9_dd6squareEEvT0_T1_T2_T3_T4_T6_:
.text._ZN3cub18CUB_300001_SM_10006detail6reduce28DeviceReduceSingleTileKernelINS2_10policy_hubIdjN4cuda3std3__44plusIdEEE10Policy1000EN6thrust24THRUST_300001_SM_1000_NS6detail15normal_iteratorINSD_10device_ptrIdEEEEPdjS9_dd6squareEEvT0_T1_T2_T3_T4_T6_:
        /* <DEDUP_REMOVED lines=13> */
.L_x_150:
[----:B------:R-:W-:Y:S01]  /*00d0*/  ISETP.GT.U32.AND P0, PT, R2, 0x13ff, PT ;  /* 0x000013ff0200780c */ /* 0x000fe20003f04070 */
[----:B------:R-:W-:-:S12]  /*00e0*/  BSSY.RECONVERGENT B0, `(.L_x_151) ;  /* 0x0000282000007945 */ /* 0x000fd80003800200 */
        /* <DEDUP_REMOVED lines=12> */
.L_x_154:
[----:B------:R-:W-:Y:S05]  /*01b0*/  BSYNC.RECONVERGENT B1 ;  /* 0x0000000000017941 */ /* 0x000fea0003800200 */
.L_x_153:
[----:B------:R-:W-:Y:S01]  /*01c0*/  ISETP.GE.U32.AND P0, PT, R41, R2, PT ;  /* 0x000000022900720c */ /* 0x000fe20003f06070 */
[----:B------:R-:W-:-:S12]  /*01d0*/  BSSY.RECONVERGENT B1, `(.L_x_155) ;  /* 0x0000073000017945 */ /* 0x000fd80003800200 */
[----:B------:R-:W-:Y:S05]  /*01e0*/  @P0 BRA `(.L_x_156) ;  /* 0x0000000400c40947 */ /* 0x000fea0003800000 */
[----:B------:R-:W-:Y:S01]  /*01f0*/  LOP3.LUT R5, RZ, R41, RZ, 0x33, !PT ;  /* 0x00000029ff057212 */ /* 0x000fe200078e33ff */
[----:B------:R-:W-:Y:S04]  /*0200*/  BSSY.RECONVERGENT B2, `(.L_x_157) ;  /* 0x0000034000027945 */ /* 0x000fe80003800200 */
[----:B------:R-:W-:-:S04]  /*0210*/  IMAD.IADD R5, R5, 0x1, R2 ;  /* 0x0000000105057824 */ /* 0x000fc800078e0202 */
[C---:B------:R-:W-:Y:S01]  /*0220*/  IMAD.HI.U32 R40, R5.reuse, -0x33333333, RZ ;  /* 0xcccccccd05287827 */ /* 0x040fe200078e00ff */
[----:B------:R-:W-:-:S04]  /*0230*/  ISETP.GE.U32.AND P1, PT, R5, 0x2580, PT ;  /* 0x000025800500780c */ /* 0x000fc80003f26070 */
[----:B------:R-:W-:-:S04]  /*0240*/  LEA.HI R40, R40, 0x1, RZ, 0x17 ;  /* 0x0000000128287811 */ /* 0x000fc800078fb8ff */
[----:B------:R-:W-:-:S04]  /*0250*/  LOP3.LUT R42, R40, 0xf, RZ, 0xc0, !PT ;  /* 0x0000000f282a7812 */ /* 0x000fc800078ec0ff */
[----:B------:R-:W-:Y:S01]  /*0260*/  ISETP.NE.AND P0, PT, R42, RZ, PT ;  /* 0x000000ff2a00720c */ /* 0x000fe20003f05270 */
[----:B------:R-:W-:-:S12]  /*0270*/  @!P1 BRA `(.L_x_158) ;  /* 0x0000000000b09947 */ /* 0x000fd80003800000 */
[----:B------:R-:W0:Y:S01]  /*0280*/  LDC.64 R4, c[0x0][0x380] ;  /* 0x0000e000ff047b82 */ /* 0x000e220000000a00 */
[----:B------:R-:W-:-:S05]  /*0290*/  LOP3.LUT R0, R40, 0xfffff0, RZ, 0xc0, !PT ;  /* 0x00fffff028007812 */ /* 0x000fca00078ec0ff */
[----:B------:R-:W-:Y:S02]  /*02a0*/  IMAD.MOV R0, RZ, RZ, -R0 ;  /* 0x000000ffff007224 */ /* 0x000fe400078e0a00 */
[----:B0-----:R-:W-:-:S03]  /*02b0*/  IMAD.WIDE.U32 R4, R41, 0x8, R4 ;  /* 0x0000000829047825 */ /* 0x001fc600078e0004 */
[----:B------:R-:W-:-:S05]  /*02c0*/  IADD3 R4, P1, PT, R4, 0xa000, RZ ;  /* 0x0000a00004047810 */ /* 0x000fca0007f3e0ff */
[----:B------:R-:W-:-:S08]  /*02d0*/  IMAD.X R5, RZ, RZ, R5, P1 ;  /* 0x000000ffff057224 */ /* 0x000fd000008e0605 */
.L_x_159:
        /* <DEDUP_REMOVED lines=38> */
.L_x_158:
[----:B------:R-:W-:Y:S05]  /*0540*/  BSYNC.RECONVERGENT B2 ;  /* 0x0000000000027941 */ /* 0x000fea0003800200 */
.L_x_157:
[----:B------:R-:W-:Y:S05]  /*0550*/  @!P0 BRA `(.L_x_156) ;  /* 0x0000000000e88947 */ /* 0x000fea0003800000 */
[----:B------:R-:W-:Y:S01]  /*0560*/  ISETP.GE.U32.AND P0, PT, R42, 0x8, PT ;  /* 0x000000082a00780c */ /* 0x000fe20003f06070 */
[----:B------:R-:W-:Y:S01]  /*0570*/  BSSY.RECONVERGENT B2, `(.L_x_160) ;  /* 0x0000017000027945 */ /* 0x000fe20003800200 */
[----:B------:R-:W-:-:S04]  /*0580*/  LOP3.LUT R22, R40, 0x7, RZ, 0xc0, !PT ;  /* 0x0000000728167812 */ /* 0x000fc800078ec0ff */
[----:B------:R-:W-:-:S07]  /*0590*/  ISETP.NE.AND P1, PT, R22, RZ, PT ;  /* 0x000000ff1600720c */ /* 0x000fce0003f25270 */
[----:B------:R-:W-:Y:S06]  /*05a0*/  @!P0 BRA `(.L_x_161) ;  /* 0x00000000004c8947 */ /* 0x000fec0003800000 */
        /* <DEDUP_REMOVED lines=19> */
.L_x_161:
[----:B------:R-:W-:Y:S05]  /*06e0*/  BSYNC.RECONVERGENT B2 ;  /* 0x0000000000027941 */ /* 0x000fea0003800200 */
.L_x_160:
        /* <DEDUP_REMOVED lines=17> */
.L_x_163:
[----:B------:R-:W-:Y:S05]  /*0800*/  BSYNC.RECONVERGENT B2 ;  /* 0x0000000000027941 */ /* 0x000fea0003800200 */
.L_x_162:
[----:B------:R-:W-:Y:S05]  /*0810*/  @!P1 BRA `(.L_x_156) ;  /* 0x0000000000389947 */ /* 0x000fea0003800000 */
[----:B------:R-:W0:Y:S01]  /*0820*/  LDC.64 R4, c[0x0][0x380] ;  /* 0x0000e000ff047b82 */ /* 0x000e220000000a00 */
[----:B------:R-:W-:Y:S02]  /*0830*/  IMAD.MOV R0, RZ, RZ, -R0 ;  /* 0x000000ffff007224 */ /* 0x000fe400078e0a00 */
[----:B0-----:R-:W-:-:S04]  /*0840*/  IMAD.WIDE.U32 R4, R41, 0x8, R4 ;  /* 0x0000000829047825 */ /* 0x001fc800078e0004 */
[----:B------:R-:W-:Y:S02]  /*0850*/  IMAD.MOV.U32 R6, RZ, RZ, R4 ;  /* 0x000000ffff067224 */ /* 0x000fe400078e0004 */
[----:B------:R-:W-:-:S07]  /*0860*/  IMAD.MOV.U32 R7, RZ, RZ, R5 ;  /* 0x000000ffff077224 */ /* 0x000fce00078e0005 */
.L_x_164:
        /* <DEDUP_REMOVED lines=9> */
.L_x_156:
[----:B------:R-:W-:Y:S05]  /*0900*/  BSYNC.RECONVERGENT B1 ;  /* 0x0000000000017941 */ /* 0x000fea0003800200 */
.L_x_155:
        /* <DEDUP_REMOVED lines=28> */
[----:B-1----:R-:W-:-:S03]  /*0ad0*/  @!P1 LEA R9, R13, R2, 0x18 ;  /* 0x000000020d099211 */ /* 0x002fc600078ec0ff */
[----:B------:R-:W0:Y:S02]  /*0ae0*/  SHFL.DOWN PT, R5, R11, 0x8, 0x1f ;  /* 0x09001f000b057f89 */ /* 0x000e2400000e0000 */
[----:B0-----:R-:W-:-:S10]  /*0af0*/  DADD R4, R4, R10 ;  /* 0x0000000004047229 */ /* 0x001fd4000000000a */
[----:B------:R-:W-:Y:S02]  /*0b00*/  FSEL R6, R10, R4, P0 ;  /* 0x000000040a067208 */ /* 0x000fe40000000000 */
[----:B------:R-:W-:Y:S01]  /*0b10*/  FSEL R7, R11, R5, P0 ;  /* 0x000000050b077208 */ /* 0x000fe20000000000 */
[----:B------:R-:W-:Y:S01]  /*0b20*/  @!P1 IMAD.IADD R11, R0, 0x1, R9 ;  /* 0x00000001000b9824 */ /* 0x000fe200078e0209 */
        /* <DEDUP_REMOVED lines=14> */
[----:B------:R-:W2:Y:S04]  /*0c10*/  LDS.128 R16, [UR4+0x30] ;  /* 0x00003004ff107984 */ /* 0x000ea80008000c00 */
[----:B-1----:R-:W1:Y:S01]  /*0c20*/  LDS.128 R4, [UR4+0x40] ;  /* 0x00004004ff047984 */ /* 0x002e620008000c00 */
[----:B0-----:R-:W-:-:S03]  /*0c30*/  DADD R12, R8, R12 ;  /* 0x00000000080c7229 */ /* 0x001fc6000000000c */
[----:B------:R-:W0:Y:S05]  /*0c40*/  LDS.128 R8, [UR4+0x50] ;  /* 0x00005004ff087984 */ /* 0x000e2a0008000c00 */
[----:B------:R-:W-:-:S08]  /*0c50*/  DADD R12, R12, R14 ;  /* 0x000000000c0c7229 */ /* 0x000fd0000000000e */
[----:B--2---:R-:W-:-:S08]  /*0c60*/  DADD R12, R12, R16 ;  /* 0x000000000c0c7229 */ /* 0x004fd00000000010 */
[----:B------:R-:W-:Y:S02]  /*0c70*/  DADD R18, R12, R18 ;  /* 0x000000000c127229 */ /* 0x000fe40000000012 */
[----:B------:R-:W2:Y:S06]  /*0c80*/  LDS.128 R12, [UR4+0x60] ;  /* 0x00006004ff0c7984 */ /* 0x000eac0008000c00 */
[----:B-1----:R-:W-:-:S08]  /*0c90*/  DADD R4, R18, R4 ;  /* 0x0000000012047229 */ /* 0x002fd00000000004 */
[----:B------:R-:W-:Y:S02]  /*0ca0*/  DADD R2, R4, R6 ;  /* 0x0000000004027229 */ /* 0x000fe40000000006 */
[----:B------:R-:W1:Y:S06]  /*0cb0*/  LDS.128 R4, [UR4+0x70] ;  /* 0x00007004ff047984 */ /* 0x000e6c0008000c00 */
[----:B0-----:R-:W-:-:S08]  /*0cc0*/  DADD R2, R2, R8 ;  /* 0x0000000002027229 */ /* 0x001fd00000000008 */
[----:B------:R-:W-:Y:S01]  /*0cd0*/  DADD R2, R2, R10 ;  /* 0x0000000002027229 */ /* 0x000fe2000000000a */
[----:B------:R-:W0:Y:S07]  /*0ce0*/  LDS.128 R8, [UR4+0x80] ;  /* 0x00008004ff087984 */ /* 0x000e2e0008000c00 */
[----:B--2---:R-:W-:-:S08]  /*0cf0*/  DADD R2, R2, R12 ;  /* 0x0000000002027229 */ /* 0x004fd0000000000c */
        /* <DEDUP_REMOVED lines=14> */
.L_x_165:
        /* <DEDUP_REMOVED lines=26> */
[----:B0-----:R-:W-:-:S10]  /*0f80*/  DADD R4, R4, R8 ;  /* 0x0000000004047229 */ /* 0x001fd40000000008 */
[----:B------:R-:W-:Y:S02]  /*0f90*/  FSEL R6, R8, R4, P0 ;  /* 0x0000000408067208 */ /* 0x000fe40000000000 */
[----:B------:R-:W-:Y:S01]  /*0fa0*/  FSEL R7, R9, R5, P0 ;  /* 0x0000000509077208 */ /* 0x000fe20000000000 */
[----:B------:R-:W0:Y:S01]  /*0fb0*/  @!P1 S2R R8, SR_CgaCtaId ;  /* 0x0000000000089919 */ /* 0x000e220000008800 */
[----:B------:R-:W-:Y:S01]  /*0fc0*/  ISETP.GT.AND P0, PT, R0, R13, PT ;  /* 0x0000000d0000720c */ /* 0x000fe20003f04270 */
[----:B------:R-:W-:Y:S01]  /*0fd0*/  VIADD R0, R12, 0x10 ;  /* 0x000000100c007836 */ /* 0x000fe20000000000 */
[----:B------:R-:W-:Y:S04]  /*0fe0*/  SHFL.DOWN PT, R4, R6, 0x8, R13 ;  /* 0x0900000006047989 */ /* 0x000fe800000e000d */
[----:B------:R-:W1:Y:S02]  /*0ff0*/  SHFL.DOWN PT, R5, R7, 0x8, R13 ;  /* 0x0900000007057989 */ /* 0x000e6400000e000d */
[----:B-1----:R-:W-:-:S10]  /*1000*/  DADD R4, R4, R6 ;  /* 0x0000000004047229 */ /* 0x002fd40000000006 */
[----:B------:R-:W-:Y:S02]  /*1010*/  FSEL R10, R6, R4, P0 ;  /* 0x00000004060a7208 */ /* 0x000fe40000000000 */
[----:B------:R-:W-:Y:S02]  /*1020*/  FSEL R11, R7, R5, P0 ;  /* 0x00000005070b7208 */ /* 0x000fe40000000000 */
[----:B------:R-:W-:Y:S01]  /*1030*/  @!P1 MOV R7, 0x400 ;  /* 0x0000040000079802 */ /* 0x000fe20000000f00 */
[----:B------:R-:W-:Y:S01]  /*1040*/  SHFL.DOWN PT, R4, R10, 0x10, R13 ;  /* 0x0a0000000a047989 */ /* 0x000fe200000e000d */
[----:B------:R-:W-:Y:S02]  /*1050*/  ISETP.GT.AND P0, PT, R0, R13, PT ;  /* 0x0000000d0000720c */ /* 0x000fe40003f04270 */
        /* <DEDUP_REMOVED lines=14> */
[----:B------:R-:W-:Y:S01]  /*1140*/  ISETP.GT.U32.AND P1, PT, R2, 0x20, PT ;  /* 0x000000200200780c */ /* 0x000fe20003f24070 */
[----:B-1----:R-:W-:-:S09]  /*1150*/  ULEA UR4, UR5, UR4, 0x18 ;  /* 0x0000000405047291 */ /* 0x002fd2000f8ec0ff */
[----:B------:R-:W1:Y:S04]  /*1160*/  LDS.128 R12, [UR4+0x20] ;  /* 0x00002004ff0c7984 */ /* 0x000e680008000c00 */
[----:B0-----:R-:W0:Y:S01]  /*1170*/  LDS.128 R4, [UR4+0x30] ;  /* 0x00003004ff047984 */ /* 0x001e220008000c00 */
        /* <DEDUP_REMOVED lines=70> */
[----:B------:R-:W0:Y:S01]  /*15e0*/  LDS.64 R4, [UR4+0xb0] ;  /* 0x0000b004ff047984 */ /* 0x000e220008000a00 */
        /* <DEDUP_REMOVED lines=8> */
[----:B------:R-:W-:-:S04]  /*1670*/  ISETP.GT.U32.AND P1, PT, R2, 0x260, PT ;  /* 0x000002600200780c */ /* 0x000fc80003f24070 */
[----:B0-----:R-:W-:-:S10]  /*1680*/  DADD R4, R4, R6 ;  /* 0x0000000004047229 */ /* 0x001fd40000000006 */
[----:B------:R-:W-:Y:S02]  /*1690*/  FSEL R8, R4, R6, P1 ;  /* 0x0000000604087208 */ /* 0x000fe40000800000 */
[----:B------:R-:W-:Y:S01]  /*16a0*/  FSEL R9, R5, R7, P1 ;  /* 0x0000000705097208 */ /* 0x000fe20000800000 */
[----:B------:R-:W-:Y:S06]  /*16b0*/  BRA `(.L_x_166) ;  /* 0x0000001000907947 */ /* 0x000fec0003800000 */
.L_x_152:
[----:B------:R-:W0:Y:S01]  /*16c0*/  S2R R0, SR_TID.X ;  /* 0x0000000000007919 */ /* 0x000e220000002100 */
[----:B------:R-:W1:Y:S02]  /*16d0*/  LDCU.64 UR4, c[0x0][0x380] ;  /* 0x00007000ff0477ac */ /* 0x000e640008000a00 */
[----:B-1----:R-:W-:Y:S02]  /*16e0*/  IMAD.U32 R6, RZ, RZ, UR4 ;  /* 0x00000004ff067e24 */ /* 0x002fe4000f8e00ff */
[----:B------:R-:W-:Y:S02]  /*16f0*/  IMAD.U32 R7, RZ, RZ, UR5 ;  /* 0x00000005ff077e24 */ /* 0x000fe4000f8e00ff */
        /* <DEDUP_REMOVED lines=10> */
[----:B------:R-:W-:-:S04]  /*17a0*/  UMOV UR4, 0x1400 ;  /* 0x0000140000047882 */ /* 0x000fc80000000000 */
[----:B------:R-:W-:Y:S01]  /*17b0*/  ISETP.GE.U32.AND P0, PT, R3, 0x1400, PT ;  /* 0x000014000300780c */ /* 0x000fe20003f06070 */
        /* <DEDUP_REMOVED lines=9> */
[----:B------:R-:W0:Y:S01]  /*1850*/  LDC R2, c[0x0][0x390] ;  /* 0x0000e400ff027b82 */ /* 0x000e220000000800 */
[----:B------:R-:W-:-:S07]  /*1860*/  UMOV UR4, 0x1400 ;  /* 0x0000140000047882 */ /* 0x000fce0000000000 */
[----:B------:R-:W1:Y:S02]  /*1870*/  LDC.64 R6, c[0x0][0x380] ;  /* 0x0000e000ff067b82 */ /* 0x000e640000000a00 */
.L_x_169:
[----:B------:R-:W-:-:S04]  /*1880*/  VIADD R9, R0, UR4 ;  /* 0x0000000400097c36 */ /* 0x000fc80008000000 */
[----:B-1----:R-:W-:-:S05]  /*1890*/  IMAD.WIDE.U32 R8, R9, 0x8, R6 ;  /* 0x0000000809087825 */ /* 0x002fca00078e0006 */
        /* <DEDUP_REMOVED lines=8> */
[----:B--2---:R-:W-:-:S08]  /*1920*/  DFMA R10, R10, R10, R38 ;  /* 0x0000000a0a0a722b */ /* 0x004fd00000000026 */
[----:B---3--:R-:W-:Y:S01]  /*1930*/  DFMA R10, R12, R12, R10 ;  /* 0x0000000c0c0a722b */ /* 0x008fe2000000000a */
[----:B0-----:R-:W-:-:S05]  /*1940*/  VIADD R12, R2, -UR4 ;  /* 0x80000004020c7c36 */ /* 0x001fca0008000000 */
[----:B------:R-:W-:Y:S02]  /*1950*/  ISETP.GE.U32.AND P0, PT, R12, 0x1400, PT ;  /* 0x000014000c00780c */ /* 0x000fe40003f06070 */
[----:B----4-:R-:W-:-:S08]  /*1960*/  DFMA R10, R14, R14, R10 ;  /* 0x0000000e0e0a722b */ /* 0x010fd0000000000a */
[----:B-----5:R-:W-:-:S08]  /*1970*/  DFMA R10, R16, R16, R10 ;  /* 0x00000010100a722b */ /* 0x020fd0000000000a */
[----:B------:R-:W-:-:S08]  /*1980*/  DFMA R10, R18, R18, R10 ;  /* 0x00000012120a722b */ /* 0x000fd0000000000a */
[----:B------:R-:W-:-:S08]  /*1990*/  DFMA R10, R20, R20, R10 ;  /* 0x00000014140a722b */ /* 0x000fd0000000000a */
[----:B------:R-:W-:-:S08]  /*19a0*/  DFMA R10, R22, R22, R10 ;  /* 0x00000016160a722b */ /* 0x000fd0000000000a */
[----:B------:R-:W-:Y:S01]  /*19b0*/  DFMA R38, R4, R4, R10 ;  /* 0x000000040426722b */ /* 0x000fe2000000000a */
[----:B------:R-:W-:Y:S10]  /*19c0*/  @!P0 BRA `(.L_x_168) ;  /* 0x0000000800a48947 */ /* 0x000ff40003800000 */
[----:B------:R-:W-:-:S06]  /*19d0*/  UIADD3 UR4, UPT, UPT, UR4, 0x1400, URZ ;  /* 0x0000140004047890 */ /* 0x000fcc000fffe0ff */
[----:B------:R-:W-:-:S13]  /*19e0*/  ISETP.LT.U32.AND P0, PT, R3, UR4, PT ;  /* 0x0000000403007c0c */ /* 0x000fda000bf01070 */
[----:B------:R-:W-:Y:S05]  /*19f0*/  @!P0 BRA `(.L_x_169) ;  /* 0xfffffffc00a08947 */ /* 0x000fea000383ffff */
.L_x_167:
[----:B------:R-:W-:Y:S01]  /*1a00*/  VIADD R3, R2, -UR4 ;  /* 0x8000000402037c36 */ /* 0x000fe20008000000 */
[----:B------:R-:W-:Y:S04]  /*1a10*/  BSSY.RECONVERGENT B1, `(.L_x_168) ;  /* 0x00000a4000017945 */ /* 0x000fe80003800200 */
[----:B------:R-:W-:-:S04]  /*1a20*/  ISETP.GE.AND P0, PT, R0, R3, PT ;  /* 0x000000030000720c */ /* 0x000fc80003f06270 */
[----:B------:R-:W-:-:S13]  /*1a30*/  ISETP.LE.U32.OR P0, PT, R2, UR4, P0 ;  /* 0x0000000402007c0c */ /* 0x000fda0008703470 */
[----:B------:R-:W-:Y:S05]  /*1a40*/  @P0 BRA `(.L_x_170) ;  /* 0x0000000800800947 */ /* 0x000fea0003800000 */
[----:B------:R-:W-:Y:S01]  /*1a50*/  LOP3.LUT R3, RZ, R0, RZ, 0x33, !PT ;  /* 0x00000000ff037212 */ /* 0x000fe200078e33ff */
[----:B------:R-:W-:Y:S03]  /*1a60*/  BSSY.RECONVERGENT B2, `(.L_x_171) ;  /* 0x0000053000027945 */ /* 0x000fe60003800200 */
[----:B------:R-:W-:-:S04]  /*1a70*/  IADD3 R3, PT, PT, R2, -UR4, R3 ;  /* 0x8000000402037c10 */ /* 0x000fc8000fffe003 */
[C---:B------:R-:W-:Y:S01]  /*1a80*/  ISETP.GE.U32.AND P0, PT, R3.reuse, 0x2580, PT ;  /* 0x000025800300780c */ /* 0x040fe20003f06070 */
[----:B------:R-:W-:-:S05]  /*1a90*/  IMAD.HI.U32 R2, R3, -0x33333333, RZ ;  /* 0xcccccccd03027827 */ /* 0x000fca00078e00ff */
[----:B------:R-:W-:Y:S01]  /*1aa0*/  LEA.HI R3, R2, 0x1, RZ, 0x17 ;  /* 0x0000000102037811 */ /* 0x000fe200078fb8ff */
[----:B------:R-:W-:-:S03]  /*1ab0*/  IMAD.MOV.U32 R2, RZ, RZ, R0 ;  /* 0x000000ffff027224 */ /* 0x000fc600078e0000 */
[----:B------:R-:W-:-:S03]  /*1ac0*/  LOP3.LUT R4, R3, 0xf, RZ, 0xc0, !PT ;  /* 0x0000000f03047812 */ /* 0x000fc600078ec0ff */
[----:B------:R-:W-:Y:S05]  /*1ad0*/  @!P0 BRA `(.L_x_172) ;  /* 0x00000004002c8947 */ /* 0x000fea0003800000 */
[----:B------:R-:W-:Y:S01]  /*1ae0*/  LOP3.LUT R42, R3, 0xfffff0, RZ, 0xc0, !PT ;  /* 0x00fffff0032a7812 */ /* 0x000fe200078ec0ff */
[----:B------:R-:W-:Y:S01]  /*1af0*/  BSSY.RECONVERGENT B3, `(.L_x_173) ;  /* 0x0000048000037945 */ /* 0x000fe20003800200 */
[C---:B------:R-:W-:Y:S01]  /*1b00*/  LOP3.LUT R2, R0.reuse, 0x1400, RZ, 0xfc, !PT ;  /* 0x0000140000027812 */ /* 0x040fe200078efcff */
[----:B------:R-:W-:Y:S02]  /*1b10*/  VIADD R5, R0, UR4 ;  /* 0x0000000400057c36 */ /* 0x000fe40008000000 */
[----:B------:R-:W-:-:S07]  /*1b20*/  IMAD.MOV R42, RZ, RZ, -R42 ;  /* 0x000000ffff2a7224 */ /* 0x000fce00078e0a2a */
.L_x_174:
[----:B------:R-:W-:-:S04]  /*1b30*/  IMAD.WIDE.U32 R36, R5, 0x8, R6 ;  /* 0x0000000805247825 */ /* 0x000fc800078e0006 */
[C---:B------:R-:W-:Y:S02]  /*1b40*/  VIADD R35, R5.reuse, 0x280 ;  /* 0x0000028005237836 */ /* 0x040fe40000000000 */
[----:B------:R-:W2:Y:S01]  /*1b50*/  LDG.E.64 R36, desc[UR6][R36.64] ;  /* 0x0000000624247981 */ /* 0x000ea2000c1e1b00 */
        /* <DEDUP_REMOVED lines=44> */
[----:B------:R-:W-:Y:S02]  /*1e20*/  VIADD R42, R42, 0x10 ;  /* 0x000000102a2a7836 */ /* 0x000fe40000000000 */
[----:B------:R-:W-:Y:S02]  /*1e30*/  VIADD R2, R2, 0x2800 ;  /* 0x0000280002027836 */ /* 0x000fe40000000000 */
[----:B------:R-:W-:Y:S01]  /*1e40*/  VIADD R5, R5, 0x2800 ;  /* 0x0000280005057836 */ /* 0x000fe20000000000 */
[----:B------:R-:W-:Y:S01]  /*1e50*/  ISETP.NE.AND P0, PT, R42, RZ, PT ;  /* 0x000000ff2a00720c */ /* 0x000fe20003f05270 */
        /* <DEDUP_REMOVED lines=17> */
[----:B------:R-:W-:Y:S05]  /*1f70*/  BSYNC.RECONVERGENT B3 ;  /* 0x0000000000037941 */ /* 0x000fea0003800200 */
.L_x_173:
[----:B------:R-:W-:-:S07]  /*1f80*/  VIADD R2, R2, 0xffffec00 ;  /* 0xffffec0002027836 */ /* 0x000fce0000000000 */
.L_x_172:
[----:B------:R-:W-:Y:S05]  /*1f90*/  BSYNC.RECONVERGENT B2 ;  /* 0x0000000000027941 */ /* 0x000fea0003800200 */
.L_x_171:
[----:B------:R-:W-:-:S13]  /*1fa0*/  ISETP.NE.AND P0, PT, R4, RZ, PT ;  /* 0x000000ff0400720c */ /* 0x000fda0003f05270 */
[----:B------:R-:W-:Y:S05]  /*1fb0*/  @!P0 BRA `(.L_x_170) ;  /* 0x0000000400248947 */ /* 0x000fea0003800000 */
[----:B------:R-:W-:Y:S01]  /*1fc0*/  ISETP.GE.U32.AND P0, PT, R4, 0x8, PT ;  /* 0x000000080400780c */ /* 0x000fe20003f06070 */
[----:B------:R-:W-:Y:S01]  /*1fd0*/  BSSY.RECONVERGENT B2, `(.L_x_175) ;  /* 0x0000025000027945 */ /* 0x000fe20003800200 */
[----:B------:R-:W-:-:S04]  /*1fe0*/  LOP3.LUT R18, R3, 0x7, RZ, 0xc0, !PT ;  /* 0x0000000703127812 */ /* 0x000fc800078ec0ff */
[----:B------:R-:W-:-:S07]  /*1ff0*/  ISETP.NE.AND P1, PT, R18, RZ, PT ;  /* 0x000000ff1200720c */ /* 0x000fce0003f25270 */
[----:B------:R-:W-:Y:S06]  /*2000*/  @!P0 BRA `(.L_x_176) ;  /* 0x0000000000848947 */ /* 0x000fec0003800000 */
[----:B------:R-:W-:-:S04]  /*2010*/  VIADD R19, R2, UR4 ;  /* 0x0000000402137c36 */ /* 0x000fc80008000000 */
        /* <DEDUP_REMOVED lines=32> */
.L_x_176:
[----:B------:R-:W-:Y:S05]  /*2220*/  BSYNC.RECONVERGENT B2 ;  /* 0x0000000000027941 */ /* 0x000fea0003800200 */
.L_x_175:
        /* <DEDUP_REMOVED lines=23> */
.L_x_178:
[----:B------:R-:W-:Y:S05]  /*23a0*/  BSYNC.RECONVERGENT B2 ;  /* 0x0000000000027941 */ /* 0x000fea0003800200 */
.L_x_177:
[----:B------:R-:W-:Y:S05]  /*23b0*/  @!P1 BRA `(.L_x_170) ;  /* 0x0000000000249947 */ /* 0x000fea0003800000 */
[----:B------:R-:W-:Y:S02]  /*23c0*/  VIADD R5, R2, UR4 ;  /* 0x0000000402057c36 */ /* 0x000fe40008000000 */
[----:B------:R-:W-:-:S07]  /*23d0*/  IMAD.MOV R4, RZ, RZ, -R3 ;  /* 0x000000ffff047224 */ /* 0x000fce00078e0a03 */
.L_x_179:
[----:B------:R-:W-:-:S06]  /*23e0*/  IMAD.WIDE.U32 R2, R5, 0x8, R6 ;  /* 0x0000000805027825 */ /* 0x000fcc00078e0006 */
[----:B------:R-:W2:Y:S01]  /*23f0*/  LDG.E.64 R2, desc[UR6][R2.64] ;  /* 0x0000000602027981 */ /* 0x000ea2000c1e1b00 */
[----:B------:R-:W-:Y:S02]  /*2400*/  VIADD R4, R4, 0x1 ;  /* 0x0000000104047836 */ /* 0x000fe40000000000 */
[----:B------:R-:W-:-:S03]  /*2410*/  VIADD R5, R5, 0x280 ;  /* 0x0000028005057836 */ /* 0x000fc60000000000 */
[----:B------:R-:W-:Y:S01]  /*2420*/  ISETP.NE.AND P0, PT, R4, RZ, PT ;  /* 0x000000ff0400720c */ /* 0x000fe20003f05270 */
[----:B--2---:R-:W-:-:S12]  /*2430*/  DFMA R38, R2, R2, R38 ;  /* 0x000000020226722b */ /* 0x004fd80000000026 */
[----:B------:R-:W-:Y:S05]  /*2440*/  @P0 BRA `(.L_x_179) ;  /* 0xfffffffc00e40947 */ /* 0x000fea000383ffff */
.L_x_170:
[----:B------:R-:W-:Y:S05]  /*2450*/  BSYNC.RECONVERGENT B1 ;  /* 0x0000000000017941 */ /* 0x000fea0003800200 */
.L_x_168:
        /* <DEDUP_REMOVED lines=49> */
[----:B------:R-:W0:Y:S05]  /*2770*/  LDS.128 R8, [UR4+0x50] ;  /* 0x00005004ff087984 */ /* 0x000e2a0008000c00 */
[----:B------:R-:W-:-:S08]  /*2780*/  DADD R12, R12, R14 ;  /* 0x000000000c0c7229 */ /* 0x000fd0000000000e */
[----:B-1----:R-:W-:-:S08]  /*2790*/  DADD R12, R12, R16 ;  /* 0x000000000c0c7229 */ /* 0x002fd00000000010 */
[----:B------:R-:W-:Y:S02]  /*27a0*/  DADD R18, R12, R18 ;  /* 0x000000000c127229 */ /* 0x000fe40000000012 */
[----:B------:R-:W1:Y:S06]  /*27b0*/  LDS.128 R12, [UR4+0x60] ;  /* 0x00006004ff0c7984 */ /* 0x000e6c0008000c00 */
        /* <DEDUP_REMOVED lines=20> */
.L_x_166:
[----:B------:R-:W-:Y:S05]  /*2900*/  BSYNC.RECONVERGENT B0 ;  /* 0x0000000000007941 */ /* 0x000fea0003800200 */
.L_x_151:
[----:B------:R-:W-:Y:S05]  /*2910*/  @P0 EXIT ;  /* 0x000000000000094d */ /* 0x000fea0003800000 */
[----:B------:R-:W0:Y:S01]  /*2920*/  LDCU.64 UR4, c[0x0][0x398] ;  /* 0x00007300ff0477ac */ /* 0x000e220008000a00 */
[----:B--2---:R-:W2:Y:S01]  /*2930*/  LDC.64 R2, c[0x0][0x388] ;  /* 0x0000e200ff027b82 */ /* 0x004ea20000000a00 */
[----:B0-----:R-:W-:-:S07]  /*2940*/  DADD R8, R8, UR4 ;  /* 0x0000000408087e29 */ /* 0x001fce0008000000 */
[----:B--2---:R-:W-:Y:S01]  /*2950*/  STG.E.64 desc[UR6][R2.64], R8 ;  /* 0x0000000802007986 */ /* 0x004fe2000c101b06 */
[----:B------:R-:W-:Y:S05]  /*2960*/  EXIT ;  /* 0x000000000000794d */ /* 0x000fea0003800000 */
.L_x_180:
        /* <DEDUP_REMOVED lines=9> */
.L_x_187:


//--------------------- .text._ZN3cub18CUB_300001_SM_10006detail11EmptyKernelIvEEvv --------------------------
	.section	.text._ZN3cub18CUB_300001_SM_10006detail11EmptyKernelIvEEvv,"ax",@progbits
	.align	128
        .global         _ZN3cub18CUB_300001_SM_10006detail11EmptyKernelIvEEvv
        .type           _ZN3cub18CUB_300001_SM_10006detail11EmptyKernelIvEEvv,@function
        .size           _ZN3cub18CUB_300001_SM_10006detail11EmptyKernelIvEEvv,(.L_x_188 - _ZN3cub18CUB_300001_SM_10006detail11EmptyKernelIvEEvv)
        .other          _ZN3cub18CUB_300001_SM_10006detail11EmptyKernelIvEEvv,@"STO_CUDA_ENTRY STV_DEFAULT"
_ZN3cub18CUB_300001_SM_10006detail11EmptyKernelIvEEvv:
.text._ZN3cub18CUB_300001_SM_10006detail11EmptyKernelIvEEvv:
[----:B------:R-:W-:Y:S01]  /*0000*/  LDC R1, c[0x0][0x37c] ;  /* 0x0000df00ff017b82 */ /* 0x000fe20000000800 */
[----:B------:R-:W-:Y:S05]  /*0010*/  EXIT ;  /* 0x000000000000794d */ /* 0x000fea0003800000 */
.L_x_181:
        /* <DEDUP_REMOVED lines=14> */
.L_x_188:


//--------------------- .nv.shared._ZN3cub18CUB_300001_SM_10006detail6reduce28DeviceReduceSingleTileKernelINS2_10policy_hubIdyN4cuda3std3__44plusIdEEE10Policy1000EPdSC_iS9_ddNS7_10__identityEEEvT0_T1_T2_T3_T4_T6_ --------------------------
	.section	.nv.shared._ZN3cub18CUB_300001_SM_10006detail6reduce28DeviceReduceSingleTileKernelINS2_10policy_hubIdyN4cuda3std3__44plusIdEEE10Policy1000EPdSC_iS9_ddNS7_10__identityEEEvT0_T1_T2_T3_T4_T6_,"aw",@nobits
	.sectionflags	@""
	.align	8
.nv.shared._ZN3cub18CUB_300001_SM_10006detail6reduce28DeviceReduceSingleTileKernelINS2_10policy_hubIdyN4cuda3std3__44plusIdEEE10Policy1000EPdSC_iS9_ddNS7_10__identityEEEvT0_T1_T2_T3_T4_T6_:
	.zero		1176


//--------------------- .nv.shared.reserved.0     --------------------------
	.section	.nv.shared.reserved.0,"aw",@nobits
	.weak		__nv_reservedSMEM_offset_0_alias
	.size		__nv_reservedSMEM_offset_0_alias, 0, 64
	.other		__nv_reservedSMEM_offset_0_alias,@"STO_CUDA_RESERVED_SHARED STV_DEFAULT"
__nv_reservedSMEM_offset_0_alias:
	.zero		0
	.zero		64


//--------------------- .nv.global                --------------------------
	.section	.nv.global,"aw",@nobits
.nv.global:
	.type		_ZN30_INTERNAL_5d56684b_4_k_cu_main6thrust24THRUST_300001_SM_1000_NS3seqE,@object
	.size		_ZN30_INTERNAL_5d56684b_4_k_cu_main6thrust24THRUST_300001_SM_1000_NS3seqE,(_ZN30_INTERNAL_5d56684b_4_k_cu_main4cuda3std3__48in_placeE - _ZN30_INTERNAL_5d56684b_4_k_cu_main6thrust24THRUST_300001_SM_1000_NS3seqE)
_ZN30_INTERNAL_5d56684b_4_k_cu_main6thrust24THRUST_300001_SM_1000_NS3seqE:
	.zero		1
	.type		_ZN30_INTERNAL_5d56684b_4_k_cu_main4cuda3std3__48in_placeE,@object
	.size		_ZN30_INTERNAL_5d56684b_4_k_cu_main4cuda3std3__48in_placeE,(_ZN30_INTERNAL_5d56684b_4_k_cu_main4cuda3std6ranges3__45__cpo4sizeE - _ZN30_INTERNAL_5d56684b_4_k_cu_main4cuda3std3__48in_placeE)
_ZN30_INTERNAL_5d56684b_4_k_cu_main4cuda3std3__48in_placeE:
	.zero		1
	.type		_ZN30_INTERNAL_5d56684b_4_k_cu_main4cuda3std6ranges3__45__cpo4sizeE,@object
	.size		_ZN30_INTERNAL_5d56684b_4_k_cu_main4cuda3std6ranges3__45__cpo4sizeE,(_ZN30_INTERNAL_5d56684b_4_k_cu_main6thrust24THRUST_300001_SM_1000_NS12placeholders2_3E - _ZN30_INTERNAL_5d56684b_4_k_cu_main4cuda3std6ranges3__45__cpo4sizeE)
_ZN30_INTERNAL_5d56684b_4_k_cu_main4cuda3std6ranges3__45__cpo4sizeE:
	.zero		1
	.type		_ZN30_INTERNAL_5d56684b_4_k_cu_main6thrust24THRUST_300001_SM_1000_NS12placeholders2_3E,@object
	.size		_ZN30_INTERNAL_5d56684b_4_k_cu_main6thrust24THRUST_300001_SM_1000_NS12placeholders2_3E,(_ZN30_INTERNAL_5d56684b_4_k_cu_main4cuda3std3__45__cpo6cbeginE - _ZN30_INTERNAL_5d56684b_4_k_cu_main6thrust24THRUST_300001_SM_1000_NS12placeholders2_3E)
_ZN30_INTERNAL_5d56684b_4_k_cu_main6thrust24THRUST_300001_SM_1000_NS12placeholders2_3E:
	.zero		1
	.type		_ZN30_INTERNAL_5d56684b_4_k_cu_main4cuda3std3__45__cpo6cbeginE,@object
	.size		_ZN30_INTERNAL_5d56684b_4_k_cu_main4cuda3std3__45__cpo6cbeginE,(_ZN30_INTERNAL_5d56684b_4_k_cu_main4cuda3std6ranges3__45__cpo6cbeginE - _ZN30_INTERNAL_5d56684b_4_k_cu_main4cuda3std3__45__cpo6cbeginE)
_ZN30_INTERNAL_5d56684b_4_k_cu_main4cuda3std3__45__cpo6cbeginE:
	.zero		1
	.type		_ZN30_INTERNAL_5d56684b_4_k_cu_main4cuda3std6ranges3__45__cpo6cbeginE,@object
	.size		_ZN30_INTERNAL_5d56684b_4_k_cu_main4cuda3std6ranges3__45__cpo6cbeginE,(_ZN30_INTERNAL_5d56684b_4_k_cu_main6thrust24THRUST_300001_SM_1000_NS12placeholders2_7E - _ZN30_INTERNAL_5d56684b_4_k_cu_main4cuda3std6ranges3__45__cpo6cbeginE)
_ZN30_INTERNAL_5d56684b_4_k_cu_main4cuda3std6ranges3__45__cpo6cbeginE:
	.zero		1
	.type		_ZN30_INTERNAL_5d56684b_4_k_cu_main6thrust24THRUST_300001_SM_1000_NS12placeholders2_7E,@object
	.size		_ZN30_INTERNAL_5d56684b_4_k_cu_main6thrust24THRUST_300001_SM_1000_NS12placeholders2_7E,(_ZN30_INTERNAL_5d56684b_4_k_cu_main4cuda3std3__45__cpo7crbeginE - _ZN30_INTERNAL_5d56684b_4_k_cu_main6thrust24THRUST_300001_SM_1000_NS12placeholders2_7E)
_ZN30_INTERNAL_5d56684b_4_k_cu_main6thrust24THRUST_300001_SM_1000_NS12placeholders2_7E:
	.zero		1
	.type		_ZN30_INTERNAL_5d56684b_4_k_cu_main4cuda3std3__45__cpo7crbeginE,@object
	.size		_ZN30_INTERNAL_5d56684b_4_k_cu_main4cuda3std3__45__cpo7crbeginE,(_ZN30_INTERNAL_5d56684b_4_k_cu_main4cuda3std6ranges3__45__cpo4nextE - _ZN30_INTERNAL_5d56684b_4_k_cu_main4cuda3std3__45__cpo7crbeginE)
_ZN30_INTERNAL_5d56684b_4_k_cu_main4cuda3std3__45__cpo7crbeginE:
	.zero		1
	.type		_ZN30_INTERNAL_5d56684b_4_k_cu_main4cuda3std6ranges3__45__cpo4nextE,@object
	.size		_ZN30_INTERNAL_5d56684b_4_k_cu_main4cuda3std6ranges3__45__cpo4nextE,(_ZN30_INTERNAL_5d56684b_4_k_cu_main4cuda3std6ranges3__45__cpo4swapE - _ZN30_INTERNAL_5d56684b_4_k_cu_main4cuda3std6ranges3__45__cpo4nextE)
_ZN30_INTERNAL_5d56684b_4_k_cu_main4cuda3std6ranges3__45__cpo4nextE:
	.zero		1
	.type		_ZN30_INTERNAL_5d56684b_4_k_cu_main4cuda3std6ranges3__45__cpo4swapE,@object
	.size		_ZN30_INTERNAL_5d56684b_4_k_cu_main4cuda3std6ranges3__45__cpo4swapE,(_ZN30_INTERNAL_5d56684b_4_k_cu_main6thrust24THRUST_300001_SM_1000_NS8cuda_cub10par_nosyncE - _ZN30_INTERNAL_5d56684b_4_k_cu_main4cuda3std6ranges3__45__cpo4swapE)
_ZN30_INTERNAL_5d56684b_4_k_cu_main4cuda3std6ranges3__45__cpo4swapE:
	.zero		1
	.type		_ZN30_INTERNAL_5d56684b_4_k_cu_main6thrust24THRUST_300001_SM_1000_NS8cuda_cub10par_nosyncE,@object
	.size		_ZN30_INTERNAL_5d56684b_4_k_cu_main6thrust24THRUST_300001_SM_1000_NS8cuda_cub10par_nosyncE,(_ZN30_INTERNAL_5d56684b_4_k_cu_main6thrust24THRUST_300001_SM_1000_NS12placeholders2_9E - _ZN30_INTERNAL_5d56684b_4_k_cu_main6thrust24THRUST_300001_SM_1000_NS8cuda_cub10par_nosyncE)
_ZN30_INTERNAL_5d56684b_4_k_cu_main6thrust24THRUST_300001_SM_1000_NS8cuda_cub10par_nosyncE:
	.zero		1
	.type		_ZN30_INTERNAL_5d56684b_4_k_cu_main6thrust24THRUST_300001_SM_1000_NS12placeholders2_9E,@object
	.size		_ZN30_INTERNAL_5d56684b_4_k_cu_main6thrust24THRUST_300001_SM_1000_NS12placeholders2_9E,(_ZN30_INTERNAL_5d56684b_4_k_cu_main4cuda3std3__432_GLOBAL__N__5d56684b_4_k_cu_main6ignoreE - _ZN30_INTERNAL_5d56684b_4_k_cu_main6thrust24THRUST_300001_SM_1000_NS12placeholders2_9E)
_ZN30_INTERNAL_5d56684b_4_k_cu_main6thrust24THRUST_300001_SM_1000_NS12placeholders2_9E:
	.zero		1
	.type		_ZN30_INTERNAL_5d56684b_4_k_cu_main4cuda3std3__432_GLOBAL__N__5d56684b_4_k_cu_main6ignoreE,@object
	.size		_ZN30_INTERNAL_5d56684b_4_k_cu_main4cuda3std3__432_GLOBAL__N__5d56684b_4_k_cu_main6ignoreE,(_ZN30_INTERNAL_5d56684b_4_k_cu_main4cuda3std6ranges3__45__cpo4dataE - _ZN30_INTERNAL_5d56684b_4_k_cu_main4cuda3std3__432_GLOBAL__N__5d56684b_4_k_cu_main6ignoreE)
_ZN30_INTERNAL_5d56684b_4_k_cu_main4cuda3std3__432_GLOBAL__N__5d56684b_4_k_cu_main6ignoreE:
	.zero		1
	.type		_ZN30_INTERNAL_5d56684b_4_k_cu_main4cuda3std6ranges3__45__cpo4dataE,@object
	.size		_ZN30_INTERNAL_5d56684b_4_k_cu_main4cuda3std6ranges3__45__cpo4dataE,(_ZN30_INTERNAL_5d56684b_4_k_cu_main6thrust24THRUST_300001_SM_1000_NS12placeholders2_1E - _ZN30_INTERNAL_5d56684b_4_k_cu_main4cuda3std6ranges3__45__cpo4dataE)
_ZN30_INTERNAL_5d56684b_4_k_cu_main4cuda3std6ranges3__45__cpo4dataE:
	.zero		1
	.type		_ZN30_INTERNAL_5d56684b_4_k_cu_main6thrust24THRUST_300001_SM_1000_NS12placeholders2_1E,@object
	.size		_ZN30_INTERNAL_5d56684b_4_k_cu_main6thrust24THRUST_300001_SM_1000_NS12placeholders2_1E,(_ZN30_INTERNAL_5d56684b_4_k_cu_main4cuda3std3__45__cpo5beginE - _ZN30_INTERNAL_5d56684b_4_k_cu_main6thrust24THRUST_300001_SM_1000_NS12placeholders2_1E)
_ZN30_INTERNAL_5d56684b_4_k_cu_main6thrust24THRUST_300001_SM_1000_NS12placeholders2_1E:
	.zero		1
	.type		_ZN30_INTERNAL_5d56684b_4_k_cu_main4cuda3std3__45__cpo5beginE,@object
	.size		_ZN30_INTERNAL_5d56684b_4_k_cu_main4cuda3std3__45__cpo5beginE,(_ZN30_INTERNAL_5d56684b_4_k_cu_main4cuda3std6ranges3__45__cpo5beginE - _ZN30_INTERNAL_5d56684b_4_k_cu_main4cuda3std3__45__cpo5beginE)
_ZN30_INTERNAL_5d56684b_4_k_cu_main4cuda3std3__45__cpo5beginE:
	.zero		1
	.type		_ZN30_INTERNAL_5d56684b_4_k_cu_main4cuda3std6ranges3__45__cpo5beginE,@object
	.size		_ZN30_INTERNAL_5d56684b_4_k_cu_main4cuda3std6ranges3__45__cpo5beginE,(_ZN30_INTERNAL_5d56684b_4_k_cu_main6thrust24THRUST_300001_SM_1000_NS12placeholders2_5E - _ZN30_INTERNAL_5d56684b_4_k_cu_main4cuda3std6ranges3__45__cpo5beginE)
_ZN30_INTERNAL_5d56684b_4_k_cu_main4cuda3std6ranges3__45__cpo5beginE:
	.zero		1
	.type		_ZN30_INTERNAL_5d56684b_4_k_cu_main6thrust24THRUST_300001_SM_1000_NS12placeholders2_5E,@object
	.size		_ZN30_INTERNAL_5d56684b_4_k_cu_main6thrust24THRUST_300001_SM_1000_NS12placeholders2_5E,(_ZN30_INTERNAL_5d56684b_4_k_cu_main4cuda3std3__45__cpo6rbeginE - _ZN30_INTERNAL_5d56684b_4_k_cu_main6thrust24THRUST_300001_SM_1000_NS12placeholders2_5E)
_ZN30_INTERNAL_5d56684b_4_k_cu_main6thrust24THRUST_300001_SM_1000_NS12placeholders2_5E:
	.zero		1
	.type		_ZN30_INTERNAL_5d56684b_4_k_cu_main4cuda3std3__45__cpo6rbeginE,@object
	.size		_ZN30_INTERNAL_5d56684b_4_k_cu_main4cuda3std3__45__cpo6rbeginE,(_ZN30_INTERNAL_5d56684b_4_k_cu_main4cuda3std6ranges3__45__cpo7advanceE - _ZN30_INTERNAL_5d56684b_4_k_cu_main4cuda3std3__45__cpo6rbeginE)
_ZN30_INTERNAL_5d56684b_4_k_cu_main4cuda3std3__45__cpo6rbeginE:
	.zero		1
	.type		_ZN30_INTERNAL_5d56684b_4_k_cu_main4cuda3std6ranges3__45__cpo7advanceE,@object
	.size		_ZN30_INTERNAL_5d56684b_4_k_cu_main4cuda3std6ranges3__45__cpo7advanceE,(_ZN30_INTERNAL_5d56684b_4_k_cu_main4cuda3std3__47nulloptE - _ZN30_INTERNAL_5d56684b_4_k_cu_main4cuda3std6ranges3__45__cpo7advanceE)
_ZN30_INTERNAL_5d56684b_4_k_cu_main4cuda3std6ranges3__45__cpo7advanceE:
	.zero		1
	.type		_ZN30_INTERNAL_5d56684b_4_k_cu_main4cuda3std3__47nulloptE,@object
	.size		_ZN30_INTERNAL_5d56684b_4_k_cu_main4cuda3std3__47nulloptE,(_ZN30_INTERNAL_5d56684b_4_k_cu_main4cuda3std6ranges3__45__cpo8distanceE - _ZN30_INTERNAL_5d56684b_4_k_cu_main4cuda3std3__47nulloptE)
_ZN30_INTERNAL_5d56684b_4_k_cu_main4cuda3std3__47nulloptE:
	.zero		1
	.type		_ZN30_INTERNAL_5d56684b_4_k_cu_main4cuda3std6ranges3__45__cpo8distanceE,@object
	.size		_ZN30_INTERNAL_5d56684b_4_k_cu_main4cuda3std6ranges3__45__cpo8distanceE,(_ZN30_INTERNAL_5d56684b_4_k_cu_main6thrust24THRUST_300001_SM_1000_NS12placeholders3_10E - _ZN30_INTERNAL_5d56684b_4_k_cu_main4cuda3std6ranges3__45__cpo8distanceE)
_ZN30_INTERNAL_5d56684b_4_k_cu_main4cuda3std6ranges3__45__cpo8distanceE:
	.zero		1
	.type		_ZN30_INTERNAL_5d56684b_4_k_cu_main6thrust24THRUST_300001_SM_1000_NS12placeholders3_10E,@object
	.size		_ZN30_INTERNAL_5d56684b_4_k_cu_main6thrust24THRUST_300001_SM_1000_NS12placeholders3_10E,(_ZN30_INTERNAL_5d56684b_4_k_cu_main4cuda3std3__419piecewise_constructE - _ZN30_INTERNAL_5d56684b_4_k_cu_main6thrust24THRUST_300001_SM_1000_NS12placeholders3_10E)
_ZN30_INTERNAL_5d56684b_4_k_cu_main6thrust24THRUST_300001_SM_1000_NS12placeholders3_10E:
	.zero		1
	.type		_ZN30_INTERNAL_5d56684b_4_k_cu_main4cuda3std3__419piecewise_constructE,@object
	.size		_ZN30_INTERNAL_5d56684b_4_k_cu_main4cuda3std3__419piecewise_constructE,(_ZN30_INTERNAL_5d56684b_4_k_cu_main4cuda3std6ranges3__45__cpo5cdataE - _ZN30_INTERNAL_5d56684b_4_k_cu_main4cuda3std3__419piecewise_constructE)
_ZN30_INTERNAL_5d56684b_4_k_cu_main4cuda3std3__419piecewise_constructE:
	.zero		1
	.type		_ZN30_INTERNAL_5d56684b_4_k_cu_main4cuda3std6ranges3__45__cpo5cdataE,@object
	.size		_ZN30_INTERNAL_5d56684b_4_k_cu_main4cuda3std6ranges3__45__cpo5cdataE,(_ZN30_INTERNAL_5d56684b_4_k_cu_main6thrust24THRUST_300001_SM_1000_NS12placeholders2_2E - _ZN30_INTERNAL_5d56684b_4_k_cu_main4cuda3std6ranges3__45__cpo5cdataE)
_ZN30_INTERNAL_5d56684b_4_k_cu_main4cuda3std6ranges3__45__cpo5cdataE:
	.zero		1
	.type		_ZN30_INTERNAL_5d56684b_4_k_cu_main6thrust24THRUST_300001_SM_1000_NS12placeholders2_2E,@object
	.size		_ZN30_INTERNAL_5d56684b_4_k_cu_main6thrust24THRUST_300001_SM_1000_NS12placeholders2_2E,(_ZN30_INTERNAL_5d56684b_4_k_cu_main4cuda3std3__45__cpo3endE - _ZN30_INTERNAL_5d56684b_4_k_cu_main6thrust24THRUST_300001_SM_1000_NS12placeholders2_2E)
_ZN30_INTERNAL_5d56684b_4_k_cu_main6thrust24THRUST_300001_SM_1000_NS12placeholders2_2E:
	.zero		1
	.type		_ZN30_INTERNAL_5d56684b_4_k_cu_main4cuda3std3__45__cpo3endE,@object
	.size		_ZN30_INTERNAL_5d56684b_4_k_cu_main4cuda3std3__45__cpo3endE,(_ZN30_INTERNAL_5d56684b_4_k_cu_main4cuda3std6ranges3__45__cpo3endE - _ZN30_INTERNAL_5d56684b_4_k_cu_main4cuda3std3__45__cpo3endE)
_ZN30_INTERNAL_5d56684b_4_k_cu_main4cuda3std3__45__cpo3endE:
	.zero		1
	.type		_ZN30_INTERNAL_5d56684b_4_k_cu_main4cuda3std6ranges3__45__cpo3endE,@object
	.size		_ZN30_INTERNAL_5d56684b_4_k_cu_main4cuda3std6ranges3__45__cpo3endE,(_ZN30_INTERNAL_5d56684b_4_k_cu_main6thrust24THRUST_300001_SM_1000_NS12placeholders2_6E - _ZN30_INTERNAL_5d56684b_4_k_cu_main4cuda3std6ranges3__45__cpo3endE)
_ZN30_INTERNAL_5d56684b_4_k_cu_main4cuda3std6ranges3__45__cpo3endE:
	.zero		1
	.type		_ZN30_INTERNAL_5d56684b_4_k_cu_main6thrust24THRUST_300001_SM_1000_NS12placeholders2_6E,@object
	.size		_ZN30_INTERNAL_5d56684b_4_k_cu_main6thrust24THRUST_300001_SM_1000_NS12placeholders2_6E,(_ZN30_INTERNAL_5d56684b_4_k_cu_main4cuda3std3__45__cpo4rendE - _ZN30_INTERNAL_5d56684b_4_k_cu_main6thrust24THRUST_300001_SM_1000_NS12placeholders2_6E)
_ZN30_INTERNAL_5d56684b_4_k_cu_main6thrust24THRUST_300001_SM_1000_NS12placeholders2_6E:
	.zero		1
	.type		_ZN30_INTERNAL_5d56684b_4_k_cu_main4cuda3std3__45__cpo4rendE,@object
	.size		_ZN30_INTERNAL_5d56684b_4_k_cu_main4cuda3std3__45__cpo4rendE,(_ZN30_INTERNAL_5d56684b_4_k_cu_main4cuda3std6ranges3__45__cpo9iter_swapE - _ZN30_INTERNAL_5d56684b_4_k_cu_main4cuda3std3__45__cpo4rendE)
_ZN30_INTERNAL_5d56684b_4_k_cu_main4cuda3std3__45__cpo4rendE:
	.zero		1
	.type		_ZN30_INTERNAL_5d56684b_4_k_cu_main4cuda3std6ranges3__45__cpo9iter_swapE,@object
	.size		_ZN30_INTERNAL_5d56684b_4_k_cu_main4cuda3std6ranges3__45__cpo9iter_swapE,(_ZN30_INTERNAL_5d56684b_4_k_cu_main4cuda3std3__48unexpectE - _ZN30_INTERNAL_5d56684b_4_k_cu_main4cuda3std6ranges3__45__cpo9iter_swapE)
_ZN30_INTERNAL_5d56684b_4_k_cu_main4cuda3std6ranges3__45__cpo9iter_swapE:
	.zero		1
	.type		_ZN30_INTERNAL_5d56684b_4_k_cu_main4cuda3std3__48unexpectE,@object
	.size		_ZN30_INTERNAL_5d56684b_4_k_cu_main4cuda3std3__48unexpectE,(_ZN30_INTERNAL_5d56684b_4_k_cu_main6thrust24THRUST_300001_SM_1000_NS8cuda_cub3parE - _ZN30_INTERNAL_5d56684b_4_k_cu_main4cuda3std3__48unexpectE)
_ZN30_INTERNAL_5d56684b_4_k_cu_main4cuda3std3__48unexpectE:
	.zero		1
	.type		_ZN30_INTERNAL_5d56684b_4_k_cu_main6thrust24THRUST_300001_SM_1000_NS8cuda_cub3parE,@object
	.size		_ZN30_INTERNAL_5d56684b_4_k_cu_main6thrust24THRUST_300001_SM_1000_NS8cuda_cub3parE,(_ZN30_INTERNAL_5d56684b_4_k_cu_main6thrust24THRUST_300001_SM_1000_NS12placeholders2_4E - _ZN30_INTERNAL_5d56684b_4_k_cu_main6thrust24THRUST_300001_SM_1000_NS8cuda_cub3parE)
_ZN30_INTERNAL_5d56684b_4_k_cu_main6thrust24THRUST_300001_SM_1000_NS8cuda_cub3parE:
	.zero		1
	.type		_ZN30_INTERNAL_5d56684b_4_k_cu_main6thrust24THRUST_300001_SM_1000_NS12placeholders2_4E,@object
	.size		_ZN30_INTERNAL_5d56684b_4_k_cu_main6thrust24THRUST_300001_SM_1000_NS12placeholders2_4E,(_ZN30_INTERNAL_5d56684b_4_k_cu_main4cuda3std3__45__cpo4cendE - _ZN30_INTERNAL_5d56684b_4_k_cu_main6thrust24THRUST_300001_SM_1000_NS12placeholders2_4E)
_ZN30_INTERNAL_5d56684b_4_k_cu_main6thrust24THRUST_300001_SM_1000_NS12placeholders2_4E:
	.zero		1
	.type		_ZN30_INTERNAL_5d56684b_4_k_cu_main4cuda3std3__45__cpo4cendE,@object
	.size		_ZN30_INTERNAL_5d56684b_4_k_cu_main4cuda3std3__45__cpo4cendE,(_ZN30_INTERNAL_5d56684b_4_k_cu_main4cuda3std6ranges3__45__cpo4cendE - _ZN30_INTERNAL_5d56684b_4_k_cu_main4cuda3std3__45__cpo4cendE)
_ZN30_INTERNAL_5d56684b_4_k_cu_main4cuda3std3__45__cpo4cendE:
	.zero		1
	.type		_ZN30_INTERNAL_5d56684b_4_k_cu_main4cuda3std6ranges3__45__cpo4cendE,@object
	.size		_ZN30_INTERNAL_5d56684b_4_k_cu_main4cuda3std6ranges3__45__cpo4cendE,(_ZN30_INTERNAL_5d56684b_4_k_cu_main4cuda3std3__420unreachable_sentinelE - _ZN30_INTERNAL_5d56684b_4_k_cu_main4cuda3std6ranges3__45__cpo4cendE)
_ZN30_INTERNAL_5d56684b_4_k_cu_main4cuda3std6ranges3__45__cpo4cendE:
	.zero		1
	.type		_ZN30_INTERNAL_5d56684b_4_k_cu_main4cuda3std3__420unreachable_sentinelE,@object
	.size		_ZN30_INTERNAL_5d56684b_4_k_cu_main4cuda3std3__420unreachable_sentinelE,(_ZN30_INTERNAL_5d56684b_4_k_cu_main4cuda3std6ranges3__45__cpo5ssizeE - _ZN30_INTERNAL_5d56684b_4_k_cu_main4cuda3std3__420unreachable_sentinelE)
_ZN30_INTERNAL_5d56684b_4_k_cu_main4cuda3std3__420unreachable_sentinelE:
	.zero		1
	.type		_ZN30_INTERNAL_5d56684b_4_k_cu_main4cuda3std6ranges3__45__cpo5ssizeE,@object
	.size		_ZN30_INTERNAL_5d56684b_4_k_cu_main4cuda3std6ranges3__45__cpo5ssizeE,(_ZN30_INTERNAL_5d56684b_4_k_cu_main6thrust24THRUST_300001_SM_1000_NS12placeholders2_8E - _ZN30_INTERNAL_5d56684b_4_k_cu_main4cuda3std6ranges3__45__cpo5ssizeE)
_ZN30_INTERNAL_5d56684b_4_k_cu_main4cuda3std6ranges3__45__cpo5ssizeE:
	.zero		1
	.type		_ZN30_INTERNAL_5d56684b_4_k_cu_main6thrust24THRUST_300001_SM_1000_NS12placeholders2_8E,@object
	.size		_ZN30_INTERNAL_5d56684b_4_k_cu_main6thrust24THRUST_300001_SM_1000_NS12placeholders2_8E,(_ZN30_INTERNAL_5d56684b_4_k_cu_main4cuda3std3__45__cpo5crendE - _ZN30_INTERNAL_5d56684b_4_k_cu_main6thrust24THRUST_300001_SM_1000_NS12placeholders2_8E)
_ZN30_INTERNAL_5d56684b_4_k_cu_main6thrust24THRUST_300001_SM_1000_NS12placeholders2_8E:
	.zero		1
	.type		_ZN30_INTERNAL_5d56684b_4_k_cu_main4cuda3std3__45__cpo5crendE,@object
	.size		_ZN30_INTERNAL_5d56684b_4_k_cu_main4cuda3std3__45__cpo5crendE,(_ZN30_INTERNAL_5d56684b_4_k_cu_main4cuda3std6ranges3__45__cpo4prevE - _ZN30_INTERNAL_5d56684b_4_k_cu_main4cuda3std3__45__cpo5crendE)
_ZN30_INTERNAL_5d56684b_4_k_cu_main4cuda3std3__45__cpo5crendE:
	.zero		1
	.type		_ZN30_INTERNAL_5d56684b_4_k_cu_main4cuda3std6ranges3__45__cpo4prevE,@object
	.size		_ZN30_INTERNAL_5d56684b_4_k_cu_main4cuda3std6ranges3__45__cpo4prevE,(_ZN30_INTERNAL_5d56684b_4_k_cu_main4cuda3std6ranges3__45__cpo9iter_moveE - _ZN30_INTERNAL_5d56684b_4_k_cu_main4cuda3std6ranges3__45__cpo4prevE)
_ZN30_INTERNAL_5d56684b_4_k_cu_main4cuda3std6ranges3__45__cpo4prevE:
	.zero		1
	.type		_ZN30_INTERNAL_5d56684b_4_k_cu_main4cuda3std6ranges3__45__cpo9iter_moveE,@object
	.size		_ZN30_INTERNAL_5d56684b_4_k_cu_main4cuda3std6ranges3__45__cpo9iter_moveE,(_ZN30_INTERNAL_5d56684b_4_k_cu_main6thrust24THRUST_300001_SM_1000_NS6system6detail10sequential3seqE - _ZN30_INTERNAL_5d56684b_4_k_cu_main4cuda3std6ranges3__45__cpo9iter_moveE)
_ZN30_INTERNAL_5d56684b_4_k_cu_main4cuda3std6ranges3__45__cpo9iter_moveE:
	.zero		1
	.type		_ZN30_INTERNAL_5d56684b_4_k_cu_main6thrust24THRUST_300001_SM_1000_NS6system6detail10sequential3seqE,@object
	.size		_ZN30_INTERNAL_5d56684b_4_k_cu_main6thrust24THRUST_300001_SM_1000_NS6system6detail10sequential3seqE,(.L_31 - _ZN30_INTERNAL_5d56684b_4_k_cu_main6thrust24THRUST_300001_SM_1000_NS6system6detail10sequential3seqE)
_ZN30_INTERNAL_5d56684b_4_k_cu_main6thrust24THRUST_300001_SM_1000_NS6system6detail10sequential3seqE:
	.zero		1
.L_31:


//--------------------- .nv.shared._ZN3cub18CUB_300001_SM_10006detail6reduce18DeviceReduceKernelINS2_10policy_hubIdyN4cuda3std3__44plusIdEEE10Policy1000EN6thrust24THRUST_300001_SM_1000_NS6detail15normal_iteratorINSD_10device_ptrIdEEEEyS9_d6squareEEvT0_PT3_T1_NS0_13GridEvenShareISN_EET2_T4_ --------------------------
	.section	.nv.shared._ZN3cub18CUB_300001_SM_10006detail6reduce18DeviceReduceKernelINS2_10policy_hubIdyN4cuda3std3__44plusIdEEE10Policy1000EN6thrust24THRUST_300001_SM_1000_NS6detail15normal_iteratorINSD_10device_ptrIdEEEEyS9_d6squareEEvT0_PT3_T1_NS0_13GridEvenShareISN_EET2_T4_,"aw",@nobits
	.sectionflags	@""
	.align	8
.nv.shared._ZN3cub18CUB_300001_SM_10006detail6reduce18DeviceReduceKernelINS2_10policy_hubIdyN4cuda3std3__44plusIdEEE10Policy1000EN6thrust24THRUST_300001_SM_1000_NS6detail15normal_iteratorINSD_10device_ptrIdEEEEyS9_d6squareEEvT0_PT3_T1_NS0_13GridEvenShareISN_EET2_T4_:
	.zero		1176


//--------------------- .nv.shared._ZN3cub18CUB_300001_SM_10006detail6reduce28DeviceReduceSingleTileKernelINS2_10policy_hubIdyN4cuda3std3__44plusIdEEE10Policy1000EN6thrust24THRUST_300001_SM_1000_NS6detail15normal_iteratorINSD_10device_ptrIdEEEEPdyS9_dd6squareEEvT0_T1_T2_T3_T4_T6_ --------------------------
	.section	.nv.shared._ZN3cub18CUB_300001_SM_10006detail6reduce28DeviceReduceSingleTileKernelINS2_10policy_hubIdyN4cuda3std3__44plusIdEEE10Policy1000EN6thrust24THRUST_300001_SM_1000_NS6detail15normal_iteratorINSD_10device_ptrIdEEEEPdyS9_dd6squareEEvT0_T1_T2_T3_T4_T6_,"aw",@nobits
	.sectionflags	@""
	.align	8
.nv.shared._ZN3cub18CUB_300001_SM_10006detail6reduce28DeviceReduceSingleTileKernelINS2_10policy_hubIdyN4cuda3std3__44plusIdEEE10Policy1000EN6thrust24THRUST_300001_SM_1000_NS6detail15normal_iteratorINSD_10device_ptrIdEEEEPdyS9_dd6squareEEvT0_T1_T2_T3_T4_T6_:
	.zero		1176


//--------------------- .nv.shared._ZN3cub18CUB_300001_SM_10006detail6reduce28DeviceReduceSingleTileKernelINS2_10policy_hubIdjN4cuda3std3__44plusIdEEE10Policy1000EPdSC_iS9_ddNS7_10__identityEEEvT0_T1_T2_T3_T4_T6_ --------------------------
	.section	.nv.shared._ZN3cub18CUB_300001_SM_10006detail6reduce28DeviceReduceSingleTileKernelINS2_10policy_hubIdjN4cuda3std3__44plusIdEEE10Policy1000EPdSC_iS9_ddNS7_10__identityEEEvT0_T1_T2_T3_T4_T6_,"aw",@nobits
	.sectionflags	@""
	.align	8
.nv.shared._ZN3cub18CUB_300001_SM_10006detail6reduce28DeviceReduceSingleTileKernelINS2_10policy_hubIdjN4cuda3std3__44plusIdEEE10Policy1000EPdSC_iS9_ddNS7_10__identityEEEvT0_T1_T2_T3_T4_T6_:
	.zero		1216


//--------------------- .nv.shared._ZN3cub18CUB_300001_SM_10006detail6reduce18DeviceReduceKernelINS2_10policy_hubIdjN4cuda3std3__44plusIdEEE10Policy1000EN6thrust24THRUST_300001_SM_1000_NS6detail15normal_iteratorINSD_10device_ptrIdEEEEjS9_d6squareEEvT0_PT3_T1_NS0_13GridEvenShareISN_EET2_T4_ --------------------------
	.section	.nv.shared._ZN3cub18CUB_300001_SM_10006detail6reduce18DeviceReduceKernelINS2_10policy_hubIdjN4cuda3std3__44plusIdEEE10Policy1000EN6thrust24THRUST_300001_SM_1000_NS6detail15normal_iteratorINSD_10device_ptrIdEEEEjS9_d6squareEEvT0_PT3_T1_NS0_13GridEvenShareISN_EET2_T4_,"aw",@nobits
	.sectionflags	@""
	.align	8
.nv.shared._ZN3cub18CUB_300001_SM_10006detail6reduce18DeviceReduceKernelINS2_10policy_hubIdjN4cuda3std3__44plusIdEEE10Policy1000EN6thrust24THRUST_300001_SM_1000_NS6detail15normal_iteratorINSD_10device_ptrIdEEEEjS9_d6squareEEvT0_PT3_T1_NS0_13GridEvenShareISN_EET2_T4_:
	.zero		1216


//--------------------- .nv.shared._ZN3cub18CUB_300001_SM_10006detail6reduce28DeviceReduceSingleTileKernelINS2_10policy_hubIdjN4cuda3std3__44plusIdEEE10Policy1000EN6thrust24THRUST_300001_SM_1000_NS6detail15normal_iteratorINSD_10device_ptrIdEEEEPdjS9_dd6squareEEvT0_T1_T2_T3_T4_T6_ --------------------------
	.section	.nv.shared._ZN3cub18CUB_300001_SM_10006detail6reduce28DeviceReduceSingleTileKernelINS2_10policy_hubIdjN4cuda3std3__44plusIdEEE10Policy1000EN6thrust24THRUST_300001_SM_1000_NS6detail15normal_iteratorINSD_10device_ptrIdEEEEPdjS9_dd6squareEEvT0_T1_T2_T3_T4_T6_,"aw",@nobits
	.sectionflags	@""
	.align	8
.nv.shared._ZN3cub18CUB_300001_SM_10006detail6reduce28DeviceReduceSingleTileKernelINS2_10policy_hubIdjN4cuda3std3__44plusIdEEE10Policy1000EN6thrust24THRUST_300001_SM_1000_NS6detail15normal_iteratorINSD_10device_ptrIdEEEEPdjS9_dd6squareEEvT0_T1_T2_T3_T4_T6_:
	.zero		1216


//--------------------- .nv.constant0._ZN3cub18CUB_300001_SM_10006detail6reduce28DeviceReduceSingleTileKernelINS2_10policy_hubIdyN4cuda3std3__44plusIdEEE10Policy1000EPdSC_iS9_ddNS7_10__identityEEEvT0_T1_T2_T3_T4_T6_ --------------------------
	.section	.nv.constant0._ZN3cub18CUB_300001_SM_10006detail6reduce28DeviceReduceSingleTileKernelINS2_10policy_hubIdyN4cuda3std3__44plusIdEEE10Policy1000EPdSC_iS9_ddNS7_10__identityEEEvT0_T1_T2_T3_T4_T6_,"a",@progbits
	.sectionflags	@""
	.align	4
.nv.constant0._ZN3cub18CUB_300001_SM_10006detail6reduce28DeviceReduceSingleTileKernelINS2_10policy_hubIdyN4cuda3std3__44plusIdEEE10Policy1000EPdSC_iS9_ddNS7_10__identityEEEvT0_T1_T2_T3_T4_T6_:
	.zero		929


//--------------------- .nv.constant0._ZN3cub18CUB_300001_SM_10006detail6reduce18DeviceReduceKernelINS2_10policy_hubIdyN4cuda3std3__44plusIdEEE10Policy1000EN6thrust24THRUST_300001_SM_1000_NS6detail15normal_iteratorINSD_10device_ptrIdEEEEyS9_d6squareEEvT0_PT3_T1_NS0_13GridEvenShareISN_EET2_T4_ --------------------------
	.section	.nv.constant0._ZN3cub18CUB_300001_SM_10006detail6reduce18DeviceReduceKernelINS2_10policy_hubIdyN4cuda3std3__44plusIdEEE10Policy1000EN6thrust24THRUST_300001_SM_1000_NS6detail15normal_iteratorINSD_10device_ptrIdEEEEyS9_d6squareEEvT0_PT3_T1_NS0_13GridEvenShareISN_EET2_T4_,"a",@progbits
	.sectionflags	@""
	.align	4
.nv.constant0._ZN3cub18CUB_300001_SM_10006detail6reduce18DeviceReduceKernelINS2_10policy_hubIdyN4cuda3std3__44plusIdEEE10Policy1000EN6thrust24THRUST_300001_SM_1000_NS6detail15normal_iteratorINSD_10device_ptrIdEEEEyS9_d6squareEEvT0_PT3_T1_NS0_13GridEvenShareISN_EET2_T4_:
	.zero		994


//--------------------- .nv.constant0._ZN3cub18CUB_300001_SM_10006detail6reduce28DeviceReduceSingleTileKernelINS2_10policy_hubIdyN4cuda3std3__44plusIdEEE10Policy1000EN6thrust24THRUST_300001_SM_1000_NS6detail15normal_iteratorINSD_10device_ptrIdEEEEPdyS9_dd6squareEEvT0_T1_T2_T3_T4_T6_ --------------------------
	.section	.nv.constant0._ZN3cub18CUB_300001_SM_10006detail6reduce28DeviceReduceSingleTileKernelINS2_10policy_hubIdyN4cuda3std3__44plusIdEEE10Policy1000EN6thrust24THRUST_300001_SM_1000_NS6detail15normal_iteratorINSD_10device_ptrIdEEEEPdyS9_dd6squareEEvT0_T1_T2_T3_T4_T6_,"a",@progbits
	.sectionflags	@""
	.align	4
.nv.constant0._ZN3cub18CUB_300001_SM_10006detail6reduce28DeviceReduceSingleTileKernelINS2_10policy_hubIdyN4cuda3std3__44plusIdEEE10Policy1000EN6thrust24THRUST_300001_SM_1000_NS6detail15normal_iteratorINSD_10device_ptrIdEEEEPdyS9_dd6squareEEvT0_T1_T2_T3_T4_T6_:
	.zero		937


//--------------------- .nv.constant0._ZN3cub18CUB_300001_SM_10006detail6reduce28DeviceReduceSingleTileKernelINS2_10policy_hubIdjN4cuda3std3__44plusIdEEE10Policy1000EPdSC_iS9_ddNS7_10__identityEEEvT0_T1_T2_T3_T4_T6_ --------------------------
	.section	.nv.constant0._ZN3cub18CUB_300001_SM_10006detail6reduce28DeviceReduceSingleTileKernelINS2_10policy_hubIdjN4cuda3std3__44plusIdEEE10Policy1000EPdSC_iS9_ddNS7_10__identityEEEvT0_T1_T2_T3_T4_T6_,"a",@progbits
	.sectionflags	@""
	.align	4
.nv.constant0._ZN3cub18CUB_300001_SM_10006detail6reduce28DeviceReduceSingleTileKernelINS2_10policy_hubIdjN4cuda3std3__44plusIdEEE10Policy1000EPdSC_iS9_ddNS7_10__identityEEEvT0_T1_T2_T3_T4_T6_:
	.zero		929


//--------------------- .nv.constant0._ZN3cub18CUB_300001_SM_10006detail6reduce18DeviceReduceKernelINS2_10policy_hubIdjN4cuda3std3__44plusIdEEE10Policy1000EN6thrust24THRUST_300001_SM_1000_NS6detail15normal_iteratorINSD_10device_ptrIdEEEEjS9_d6squareEEvT0_PT3_T1_NS0_13GridEvenShareISN_EET2_T4_ --------------------------
	.section	.nv.constant0._ZN3cub18CUB_300001_SM_10006detail6reduce18DeviceReduceKernelINS2_10policy_hubIdjN4cuda3std3__44plusIdEEE10Policy1000EN6thrust24THRUST_300001_SM_1000_NS6detail15normal_iteratorINSD_10device_ptrIdEEEEjS9_d6squareEEvT0_PT3_T1_NS0_13GridEvenShareISN_EET2_T4_,"a",@progbits
	.sectionflags	@""
	.align	4
.nv.constant0._ZN3cub18CUB_300001_SM_10006detail6reduce18DeviceReduceKernelINS2_10policy_hubIdjN4cuda3std3__44plusIdEEE10Policy1000EN6thrust24THRUST_300001_SM_1000_NS6detail15normal_iteratorINSD_10device_ptrIdEEEEjS9_d6squareEEvT0_PT3_T1_NS0_13GridEvenShareISN_EET2_T4_:
	.zero		958


//--------------------- .nv.constant0._ZN3cub18CUB_300001_SM_10006detail6reduce28DeviceReduceSingleTileKernelINS2_10policy_hubIdjN4cuda3std3__44plusIdEEE10Policy1000EN6thrust24THRUST_300001_SM_1000_NS6detail15normal_iteratorINSD_10device_ptrIdEEEEPdjS9_dd6squareEEvT0_T1_T2_T3_T4_T6_ --------------------------
	.section	.nv.constant0._ZN3cub18CUB_300001_SM_10006detail6reduce28DeviceReduceSingleTileKernelINS2_10policy_hubIdjN4cuda3std3__44plusIdEEE10Policy1000EN6thrust24THRUST_300001_SM_1000_NS6detail15normal_iteratorINSD_10device_ptrIdEEEEPdjS9_dd6squareEEvT0_T1_T2_T3_T4_T6_,"a",@progbits
	.sectionflags	@""
	.align	4
.nv.constant0._ZN3cub18CUB_300001_SM_10006detail6reduce28DeviceReduceSingleTileKernelINS2_10policy_hubIdjN4cuda3std3__44plusIdEEE10Policy1000EN6thrust24THRUST_300001_SM_1000_NS6detail15normal_iteratorINSD_10device_ptrIdEEEEPdjS9_dd6squareEEvT0_T1_T2_T3_T4_T6_:
	.zero		929


//--------------------- .nv.constant0._ZN3cub18CUB_300001_SM_10006detail11EmptyKernelIvEEvv --------------------------
	.section	.nv.constant0._ZN3cub18CUB_300001_SM_10006detail11EmptyKernelIvEEvv,"a",@progbits
	.sectionflags	@""
	.align	4
.nv.constant0._ZN3cub18CUB_300001_SM_10006detail11EmptyKernelIvEEvv:
	.zero		896


//--------------------- SYMBOLS --------------------------

	.type		.nv.reservedSmem.offset0,@object
	.size		.nv.reservedSmem.offset0,0x4
	.type		.nv.reservedSmem.cap,@object
	.size		.nv.reservedSmem.cap,0x4
